def matmul_kernel(
    a_ptr,
    b_ptr,
    c_ptr,
    M,
    N,
    K,
    stride_am,
    stride_ak,
    stride_bk,
    stride_bn,
    stride_cm,
    stride_cn,
    BLOCK_M: tl.constexpr,
    BLOCK_N: tl.constexpr,
    BLOCK_K: tl.constexpr,
    GROUP_M: tl.constexpr,
):
    pid = tl.program_id(axis=0)
    num_pid_m = tl.cdiv(M, BLOCK_M)
    num_pid_n = tl.cdiv(N, BLOCK_N)
    num_pid_in_group = GROUP_M * num_pid_n
    group_id = pid // num_pid_in_group
    first_pid_m = group_id * GROUP_M
    group_size_m = min(num_pid_m - first_pid_m, GROUP_M)
    pid_m = first_pid_m + ((pid % num_pid_in_group) % group_size_m)
    pid_n = (pid % num_pid_in_group) // group_size_m

    offs_am = (pid_m * BLOCK_M + tl.arange(0, BLOCK_M)) % M
    offs_bn = (pid_n * BLOCK_N + tl.arange(0, BLOCK_N)) % N
    offs_k = tl.arange(0, BLOCK_K)
    a_ptrs = a_ptr + offs_am[:, None] * stride_am + offs_k[None, :] * stride_ak
    b_ptrs = b_ptr + offs_k[:, None] * stride_bk + offs_bn[None, :] * stride_bn

    acc = tl.zeros((BLOCK_M, BLOCK_N), dtype=tl.float32)
    for kk in range(0, tl.cdiv(K, BLOCK_K)):
        a = tl.load(a_ptrs, mask=offs_k[None, :] < K - kk * BLOCK_K, other=0.0)
        b = tl.load(b_ptrs, mask=offs_k[:, None] < K - kk * BLOCK_K, other=0.0)
        acc = tl.dot(a, b, acc)
        a_ptrs += BLOCK_K * stride_ak
        b_ptrs += BLOCK_K * stride_bk

    c = acc.to(c_ptr.dtype.element_ty)
    offs_cm = pid_m * BLOCK_M + tl.arange(0, BLOCK_M)
    offs_cn = pid_n * BLOCK_N + tl.arange(0, BLOCK_N)
    c_ptrs = c_ptr + offs_cm[:, None] * stride_cm + offs_cn[None, :] * stride_cn
    mask = (offs_cm[:, None] < M) & (offs_cn[None, :] < N)
    tl.store(c_ptrs, c, mask=mask)

# config = {"BLOCK_K": 32, "BLOCK_M": 256, "BLOCK_N": 512, "GROUP_M": 1, "arch": "sm_90", "dtype": "fp8e5m2", "num_ctas": 1, "num_stages": 3, "num_warps": 4}
# arch = sm_90


// ===== COMPILED SASS (sm_90a) =====

	.target	sm_90a

	.elftype	@"ET_EXEC"


//--------------------- .note.nv.tkinfo           --------------------------
	.section	.note.nv.tkinfo,"",@"SHT_NOTE"
	.sectionflags	@"SHF_NOTE_NV_TKINFO"
	.tkinfo
        /*0018*/ 	.word	0x00000002
        /*0030*/ 	.string	""
        /*0030*/ 	.string	"ptxas"
        /*0030*/ 	.string	"Cuda compilation tools, release 13.0, V13.0.88"
        /*0030*/ 	.string	"Build cuda_13.0.r13.0/compiler.36424714_0"
        /*0030*/ 	.string	"-v  -suppress-debug-info  -lineinfo  -arch sm_90a "



//--------------------- .note.nv.cuinfo           --------------------------
	.section	.note.nv.cuinfo,"",@"SHT_NOTE"
	.sectionflags	@"SHF_NOTE_NV_CUINFO"
        /*0018*/ 	.short	0x0002
        /*001a*/ 	.short	0x005a
        /*001c*/ 	.short	0x0082
	.zero		2


//--------------------- .nv.info                  --------------------------
	.section	.nv.info,"",@"SHT_CUDA_INFO"
	.align	4


	//----- nvinfo : EIATTR_REGCOUNT
	.align		4
        /*0000*/ 	.byte	0x04, 0x2f
        /*0002*/ 	.short	(.L_1 - .L_0)
	.align		4
.L_0:
        /*0004*/ 	.word	index@(matmul_kernel)
        /*0008*/ 	.word	0x000000ff


	//----- nvinfo : EIATTR_FRAME_SIZE
	.align		4
.L_1:
        /*000c*/ 	.byte	0x04, 0x11
        /*000e*/ 	.short	(.L_3 - .L_2)
	.align		4
.L_2:
        /*0010*/ 	.word	index@(matmul_kernel)
        /*0014*/ 	.word	0x000019b0


	//----- nvinfo : EIATTR_MIN_STACK_SIZE
	.align		4
.L_3:
        /*0018*/ 	.byte	0x04, 0x12
        /*001a*/ 	.short	(.L_5 - .L_4)
	.align		4
.L_4:
        /*001c*/ 	.word	index@(matmul_kernel)
        /*0020*/ 	.word	0x000019b0
.L_5:


//--------------------- .nv.compat                --------------------------
	.section	.nv.compat,"",@"SHT_CUDA_COMPAT_INFO"
	.align	4
        /*0000*/ 	.byte	0x02, 0x09, 0x01, 0x00, 0x02, 0x02, 0x04, 0x00, 0x02, 0x05, 0x05, 0x00, 0x03, 0x07, 0x01, 0x01
        /*0010*/ 	.byte	0x02, 0x03, 0x00, 0x00, 0x02, 0x06, 0x01, 0x00, 0x04, 0x0b, 0x08, 0x00, 0x00, 0x00, 0x00, 0x00
        /*0020*/ 	.byte	0x00, 0x00, 0x00, 0x00


//--------------------- .nv.info.matmul_kernel    --------------------------
	.section	.nv.info.matmul_kernel,"",@"SHT_CUDA_INFO"
	.sectionflags	@""
	.align	4


	//----- nvinfo : EIATTR_CUDA_API_VERSION
	.align		4
        /*0000*/ 	.byte	0x04, 0x37
        /*0002*/ 	.short	(.L_7 - .L_6)
.L_6:
        /*0004*/ 	.word	0x00000082


	//----- nvinfo : EIATTR_KPARAM_INFO
	.align		4
.L_7:
        /*0008*/ 	.byte	0x04, 0x17
        /*000a*/ 	.short	(.L_9 - .L_8)
.L_8:
        /*000c*/ 	.word	0x00000000
        /*0010*/ 	.short	0x000d
        /*0012*/ 	.short	0x0048
        /*0014*/ 	.byte	0x00, 0xf4, 0x21, 0x00


	//----- nvinfo : EIATTR_KPARAM_INFO
	.align		4
.L_9:
        /*0018*/ 	.byte	0x04, 0x17
        /*001a*/ 	.short	(.L_11 - .L_10)
.L_10:
        /*001c*/ 	.word	0x00000000
        /*0020*/ 	.short	0x000c
        /*0022*/ 	.short	0x0040
        /*0024*/ 	.byte	0x00, 0xf4, 0x21, 0x00


	//----- nvinfo : EIATTR_KPARAM_INFO
	.align		4
.L_11:
        /*0028*/ 	.byte	0x04, 0x17
        /*002a*/ 	.short	(.L_13 - .L_12)
.L_12:
        /*002c*/ 	.word	0x00000000
        /*0030*/ 	.short	0x000b
        /*0032*/ 	.short	0x0038
        /*0034*/ 	.byte	0x00, 0xf0, 0x11, 0x00


	//----- nvinfo : EIATTR_KPARAM_INFO
	.align		4
.L_13:
        /*0038*/ 	.byte	0x04, 0x17
        /*003a*/ 	.short	(.L_15 - .L_14)
.L_14:
        /*003c*/ 	.word	0x00000000
        /*0040*/ 	.short	0x000a
        /*0042*/ 	.short	0x0034
        /*0044*/ 	.byte	0x00, 0xf0, 0x11, 0x00


	//----- nvinfo : EIATTR_KPARAM_INFO
	.align		4
.L_15:
        /*0048*/ 	.byte	0x04, 0x17
        /*004a*/ 	.short	(.L_17 - .L_16)
.L_16:
        /*004c*/ 	.word	0x00000000
        /*0050*/ 	.short	0x0009
        /*0052*/ 	.short	0x0030
        /*0054*/ 	.byte	0x00, 0xf0, 0x11, 0x00


	//----- nvinfo : EIATTR_KPARAM_INFO
	.align		4
.L_17:
        /*0058*/ 	.byte	0x04, 0x17
        /*005a*/ 	.short	(.L_19 - .L_18)
.L_18:
        /*005c*/ 	.word	0x00000000
        /*0060*/ 	.short	0x0008
        /*0062*/ 	.short	0x002c
        /*0064*/ 	.byte	0x00, 0xf0, 0x11, 0x00


	//----- nvinfo : EIATTR_KPARAM_INFO
	.align		4
.L_19:
        /*0068*/ 	.byte	0x04, 0x17
        /*006a*/ 	.short	(.L_21 - .L_20)
.L_20:
        /*006c*/ 	.word	0x00000000
        /*0070*/ 	.short	0x0007
        /*0072*/ 	.short	0x0028
        /*0074*/ 	.byte	0x00, 0xf0, 0x11, 0x00


	//----- nvinfo : EIATTR_KPARAM_INFO
	.align		4
.L_21:
        /*0078*/ 	.byte	0x04, 0x17
        /*007a*/ 	.short	(.L_23 - .L_22)
.L_22:
        /*007c*/ 	.word	0x00000000
        /*0080*/ 	.short	0x0006
        /*0082*/ 	.short	0x0024
        /*0084*/ 	.byte	0x00, 0xf0, 0x11, 0x00


	//----- nvinfo : EIATTR_KPARAM_INFO
	.align		4
.L_23:
        /*0088*/ 	.byte	0x04, 0x17
        /*008a*/ 	.short	(.L_25 - .L_24)
.L_24:
        /*008c*/ 	.word	0x00000000
        /*0090*/ 	.short	0x0005
        /*0092*/ 	.short	0x0020
        /*0094*/ 	.byte	0x00, 0xf0, 0x11, 0x00


	//----- nvinfo : EIATTR_KPARAM_INFO
	.align		4
.L_25:
        /*0098*/ 	.byte	0x04, 0x17
        /*009a*/ 	.short	(.L_27 - .L_26)
.L_26:
        /*009c*/ 	.word	0x00000000
        /*00a0*/ 	.short	0x0004
        /*00a2*/ 	.short	0x001c
        /*00a4*/ 	.byte	0x00, 0xf0, 0x11, 0x00


	//----- nvinfo : EIATTR_KPARAM_INFO
	.align		4
.L_27:
        /*00a8*/ 	.byte	0x04, 0x17
        /*00aa*/ 	.short	(.L_29 - .L_28)
.L_28:
        /*00ac*/ 	.word	0x00000000
        /*00b0*/ 	.short	0x0003
        /*00b2*/ 	.short	0x0018
        /*00b4*/ 	.byte	0x00, 0xf0, 0x11, 0x00


	//----- nvinfo : EIATTR_KPARAM_INFO
	.align		4
.L_29:
        /*00b8*/ 	.byte	0x04, 0x17
        /*00ba*/ 	.short	(.L_31 - .L_30)
.L_30:
        /*00bc*/ 	.word	0x00000000
        /*00c0*/ 	.short	0x0002
        /*00c2*/ 	.short	0x0010
        /*00c4*/ 	.byte	0x00, 0xf4, 0x21, 0x00


	//----- nvinfo : EIATTR_KPARAM_INFO
	.align		4
.L_31:
        /*00c8*/ 	.byte	0x04, 0x17
        /*00ca*/ 	.short	(.L_33 - .L_32)
.L_32:
        /*00cc*/ 	.word	0x00000000
        /*00d0*/ 	.short	0x0001
        /*00d2*/ 	.short	0x0008
        /*00d4*/ 	.byte	0x00, 0xf4, 0x21, 0x00


	//----- nvinfo : EIATTR_KPARAM_INFO
	.align		4
.L_33:
        /*00d8*/ 	.byte	0x04, 0x17
        /*00da*/ 	.short	(.L_35 - .L_34)
.L_34:
        /*00dc*/ 	.word	0x00000000
        /*00e0*/ 	.short	0x0000
        /*00e2*/ 	.short	0x0000
        /*00e4*/ 	.byte	0x00, 0xf4, 0x21, 0x00


	//----- nvinfo : EIATTR_SPARSE_MMA_MASK
	.align		4
.L_35:
        /*00e8*/ 	.byte	0x03, 0x50
        /*00ea*/ 	.short	0x0000


	//----- nvinfo : EIATTR_MAXREG_COUNT
	.align		4
        /*00ec*/ 	.byte	0x03, 0x1b
        /*00ee*/ 	.short	0x00ff


	//----- nvinfo : EIATTR_NUM_BARRIERS
	.align		4
        /*00f0*/ 	.byte	0x02, 0x4c
        /*00f2*/ 	.byte	0x01
	.zero		1


	//----- nvinfo : EIATTR_ANNOTATIONS
	.align		4
        /*00f4*/ 	.byte	0x04, 0x55
        /*00f6*/ 	.short	(.L_37 - .L_36)


	//   ....[0]....
.L_36:
        /*00f8*/ 	.word	0x00000001
        /*00fc*/ 	.byte	0x70, 0x00, 0x00, 0x00, 0x01, 0x00, 0x00, 0x00, 0xb0, 0x00, 0x00, 0x00, 0x01, 0x00, 0x00, 0x00
        /* <DEDUP_REMOVED lines=286> */
        /*12ec*/ 	.byte	0xd0, 0x2c, 0x00, 0x00, 0x01, 0x00, 0x00, 0x00, 0xe0, 0x2c, 0x00, 0x00


	//----- nvinfo : EIATTR_MERCURY_ISA_VERSION
	.align		4
.L_37:
        /*12f8*/ 	.byte	0x03, 0x5f
        /*12fa*/ 	.short	0x0101


	//----- nvinfo : EIATTR_EXIT_INSTR_OFFSETS
	.align		4
        /*12fc*/ 	.byte	0x04, 0x1c
        /*12fe*/ 	.short	(.L_39 - .L_38)


	//   ....[0]....
.L_38:
        /*1300*/ 	.word	0x0006a010


	//   ....[1]....
        /*1304*/ 	.word	0x0006a030


	//----- nvinfo : EIATTR_REQNTID
	.align		4
.L_39:
        /*1308*/ 	.byte	0x04, 0x10
        /*130a*/ 	.short	(.L_41 - .L_40)
.L_40:
        /*130c*/ 	.word	0x00000080
        /*1310*/ 	.word	0x00000001
        /*1314*/ 	.word	0x00000001


	//----- nvinfo : EIATTR_CBANK_PARAM_SIZE
	.align		4
.L_41:
        /*1318*/ 	.byte	0x03, 0x19
        /*131a*/ 	.short	0x0050


	//----- nvinfo : EIATTR_PARAM_CBANK
	.align		4
        /*131c*/ 	.byte	0x04, 0x0a
        /*131e*/ 	.short	(.L_43 - .L_42)
	.align		4
.L_42:
        /*1320*/ 	.word	index@(.nv.constant0.matmul_kernel)
        /*1324*/ 	.short	0x0210
        /*1326*/ 	.short	0x0050


	//----- nvinfo : EIATTR_SW_WAR
	.align		4
.L_43:
        /*1328*/ 	.byte	0x04, 0x36
        /*132a*/ 	.short	(.L_45 - .L_44)
.L_44:
        /*132c*/ 	.word	0x00000008
.L_45:


//--------------------- .nv.callgraph             --------------------------
	.section	.nv.callgraph,"",@"SHT_CUDA_CALLGRAPH"
	.align	4
	.sectionentsize	8
	.align		4
        /*0000*/ 	.word	0x00000000
	.align		4
        /*0004*/ 	.word	0xffffffff
	.align		4
        /*0008*/ 	.word	0x00000000
	.align		4
        /*000c*/ 	.word	0xfffffffe
	.align		4
        /*0010*/ 	.word	0x00000000
	.align		4
        /*0014*/ 	.word	0xfffffffd
	.align		4
        /*0018*/ 	.word	0x00000000
	.align		4
        /*001c*/ 	.word	0xfffffffc


//--------------------- .text.matmul_kernel       --------------------------
	.section	.text.matmul_kernel,"ax",@progbits
	.align	128
        .global         matmul_kernel
        .type           matmul_kernel,@function
        .size           matmul_kernel,(.L_x_3 - matmul_kernel)
        .other          matmul_kernel,@"STO_CUDA_ENTRY STV_DEFAULT"
matmul_kernel:
.text.matmul_kernel:
[----:B------:R-:W0:Y:S02]  /*0000*/  LDC R1, c[0x0][0x28] ;  /* 0x00000a00ff017b82 */ /* 0x000e240000000800 */
[----:B0-----:R-:W-:-:S06]  /*0010*/  VIADD R1, R1, 0xffffe650 ;  /* 0xffffe65001017836 */ /* 0x001fcc0000000000 */
[----:B------:R-:W0:Y:S01]  /*0020*/  LDC.64 R4, c[0x0][0x228] ;  /* 0x00008a00ff047b82 */ /* 0x000e220000000a00 */
[----:B------:R-:W1:Y:S01]  /*0030*/  S2R R7, SR_CTAID.X ;  /* 0x0000000000077919 */ /* 0x000e620000002500 */
[----:B------:R-:W-:Y:S01]  /*0040*/  UMOV UR4, 0x400 ;  /* 0x0000040000047882 */ /* 0x000fe20000000000 */
[----:B------:R-:W-:Y:S01]  /*0050*/  ULDC.64 UR58, c[0x0][0x208] ;  /* 0x00008200003a7ab9 */ /* 0x000fe20000000a00 */
[----:B------:R-:W-:Y:S01]  /*0060*/  CS2R R24, SRZ ;  /* 0x0000000000187805 */ /* 0x000fe2000001ff00 */
[----:B------:R2:W-:Y:S01]  /*0070*/  STL [R1+0xc00], RZ ;  /* 0x000c00ff01007387 */ /* 0x0005e20000100800 */
[----:B------:R-:W-:Y:S02]  /*0080*/  CS2R R26, SRZ ;  /* 0x00000000001a7805 */ /* 0x000fe4000001ff00 */
[----:B------:R-:W-:Y:S01]  /*0090*/  CS2R R28, SRZ ;  /* 0x00000000001c7805 */ /* 0x000fe2000001ff00 */
[----:B------:R-:W3:Y:S01]  /*00a0*/  LDC R152, c[0x0][0x230] ;  /* 0x00008c00ff987b82 */ /* 0x000ee20000000800 */
[----:B------:R2:W-:Y:S01]  /*00b0*/  STL [R1+0xc04], RZ ;  /* 0x000c04ff01007387 */ /* 0x0005e20000100800 */
[----:B------:R-:W-:-:S02]  /*00c0*/  CS2R R30, SRZ ;  /* 0x00000000001e7805 */ /* 0x000fc4000001ff00 */
[----:B------:R-:W-:Y:S02]  /*00d0*/  CS2R R32, SRZ ;  /* 0x0000000000207805 */ /* 0x000fe4000001ff00 */
[----:B------:R-:W-:Y:S01]  /*00e0*/  CS2R R34, SRZ ;  /* 0x0000000000227805 */ /* 0x000fe2000001ff00 */
[----:B------:R2:W-:Y:S01]  /*00f0*/  STL [R1+0xc08], RZ ;  /* 0x000c08ff01007387 */ /* 0x0005e20000100800 */
[----:B------:R-:W-:Y:S02]  /*0100*/  CS2R R36, SRZ ;  /* 0x0000000000247805 */ /* 0x000fe4000001ff00 */
[----:B------:R-:W-:Y:S01]  /*0110*/  CS2R R38, SRZ ;  /* 0x0000000000267805 */ /* 0x000fe2000001ff00 */
[----:B------:R-:W4:Y:S01]  /*0120*/  S2UR UR5, SR_CgaCtaId ;  /* 0x00000000000579c3 */ /* 0x000f220000008800 */
[----:B------:R2:W-:Y:S01]  /*0130*/  STL [R1+0xc0c], RZ ;  /* 0x000c0cff01007387 */ /* 0x0005e20000100800 */
[----:B------:R-:W-:Y:S02]  /*0140*/  CS2R R40, SRZ ;  /* 0x0000000000287805 */ /* 0x000fe4000001ff00 */
[----:B------:R-:W-:-:S02]  /*0150*/  CS2R R42, SRZ ;  /* 0x00000000002a7805 */ /* 0x000fc4000001ff00 */
[----:B------:R-:W-:Y:S01]  /*0160*/  CS2R R44, SRZ ;  /* 0x00000000002c7805 */ /* 0x000fe2000001ff00 */
[----:B------:R2:W-:Y:S01]  /*0170*/  STL [R1+0xc10], RZ ;  /* 0x000c10ff01007387 */ /* 0x0005e20000100800 */
[----:B------:R-:W-:Y:S02]  /*0180*/  CS2R R46, SRZ ;  /* 0x00000000002e7805 */ /* 0x000fe4000001ff00 */
[----:B------:R-:W-:Y:S01]  /*0190*/  CS2R R48, SRZ ;  /* 0x0000000000307805 */ /* 0x000fe2000001ff00 */
[----:B0-----:R-:W-:Y:S01]  /*01a0*/  VIADD R0, R5, 0x1ff ;  /* 0x000001ff05007836 */ /* 0x001fe20000000000 */
[----:B------:R2:W-:Y:S01]  /*01b0*/  STL [R1+0xc14], RZ ;  /* 0x000c14ff01007387 */ /* 0x0005e20000100800 */
[----:B------:R-:W-:Y:S02]  /*01c0*/  CS2R R50, SRZ ;  /* 0x0000000000327805 */ /* 0x000fe4000001ff00 */
[----:B------:R-:W-:Y:S02]  /*01d0*/  CS2R R52, SRZ ;  /* 0x0000000000347805 */ /* 0x000fe4000001ff00 */
[----:B------:R-:W-:Y:S01]  /*01e0*/  CS2R R54, SRZ ;  /* 0x0000000000367805 */ /* 0x000fe2000001ff00 */
[----:B------:R2:W-:Y:S01]  /*01f0*/  STL [R1+0xc18], RZ ;  /* 0x000c18ff01007387 */ /* 0x0005e20000100800 */
[----:B------:R-:W-:-:S02]  /*0200*/  SHF.R.S32.HI R3, RZ, 0x1f, R0 ;  /* 0x0000001fff037819 */ /* 0x000fc40000011400 */
[----:B------:R-:W-:Y:S01]  /*0210*/  CS2R R56, SRZ ;  /* 0x0000000000387805 */ /* 0x000fe2000001ff00 */
[----:B---3--:R-:W-:Y:S01]  /*0220*/  VIADD R152, R152, 0x1f ;  /* 0x0000001f98987836 */ /* 0x008fe20000000000 */
[----:B------:R2:W-:Y:S01]  /*0230*/  STL [R1+0xc1c], RZ ;  /* 0x000c1cff01007387 */ /* 0x0005e20000100800 */
[----:B------:R-:W-:Y:S02]  /*0240*/  LEA.HI R3, R3, R0, RZ, 0x9 ;  /* 0x0000000003037211 */ /* 0x000fe400078f48ff */
[----:B------:R-:W-:Y:S02]  /*0250*/  CS2R R58, SRZ ;  /* 0x00000000003a7805 */ /* 0x000fe4000001ff00 */
[----:B-1----:R-:W-:Y:S01]  /*0260*/  IABS R10, R7 ;  /* 0x00000007000a7213 */ /* 0x002fe20000000000 */
[----:B------:R2:W-:Y:S01]  /*0270*/  STL [R1+0xc20], RZ ;  /* 0x000c20ff01007387 */ /* 0x0005e20000100800 */
[----:B------:R-:W-:Y:S02]  /*0280*/  SHF.R.S32.HI R6, RZ, 0x9, R3 ;  /* 0x00000009ff067819 */ /* 0x000fe40000011403 */
[----:B------:R-:W-:Y:S01]  /*0290*/  CS2R R60, SRZ ;  /* 0x00000000003c7805 */ /* 0x000fe2000001ff00 */
[----:B----4-:R-:W-:Y:S01]  /*02a0*/  ULEA UR4, UR5, UR4, 0x18 ;  /* 0x0000000405047291 */ /* 0x010fe2000f8ec03f */
[----:B------:R2:W-:Y:S01]  /*02b0*/  STL [R1+0xc24], RZ ;  /* 0x000c24ff01007387 */ /* 0x0005e20000100800 */
[----:B------:R-:W-:-:S02]  /*02c0*/  IABS R9, R6 ;  /* 0x0000000600097213 */ /* 0x000fc40000000000 */
[----:B------:R-:W-:Y:S02]  /*02d0*/  CS2R R62, SRZ ;  /* 0x00000000003e7805 */ /* 0x000fe4000001ff00 */
[----:B------:R-:W-:Y:S01]  /*02e0*/  IABS R12, R6 ;  /* 0x00000006000c7213 */ /* 0x000fe20000000000 */
[----:B------:R2:W-:Y:S01]  /*02f0*/  STL [R1+0xc28], RZ ;  /* 0x000c28ff01007387 */ /* 0x0005e20000100800 */
[----:B------:R-:W0:Y:S01]  /*0300*/  I2F.RP R0, R9 ;  /* 0x0000000900007306 */ /* 0x000e220000209400 */
[----:B------:R-:W-:Y:S02]  /*0310*/  CS2R R64, SRZ ;  /* 0x0000000000407805 */ /* 0x000fe4000001ff00 */
[----:B------:R-:W-:Y:S01]  /*0320*/  CS2R R66, SRZ ;  /* 0x0000000000427805 */ /* 0x000fe2000001ff00 */
[----:B------:R2:W-:Y:S01]  /*0330*/  STL [R1+0xc2c], RZ ;  /* 0x000c2cff01007387 */ /* 0x0005e20000100800 */
[----:B------:R-:W-:Y:S02]  /*0340*/  CS2R R68, SRZ ;  /* 0x0000000000447805 */ /* 0x000fe4000001ff00 */
[----:B------:R-:W-:-:S02]  /*0350*/  CS2R R70, SRZ ;  /* 0x0000000000467805 */ /* 0x000fc4000001ff00 */
[----:B------:R-:W-:Y:S01]  /*0360*/  CS2R R72, SRZ ;  /* 0x0000000000487805 */ /* 0x000fe2000001ff00 */
[----:B------:R2:W-:Y:S01]  /*0370*/  STL [R1+0xc30], RZ ;  /* 0x000c30ff01007387 */ /* 0x0005e20000100800 */
[----:B------:R-:W-:Y:S02]  /*0380*/  CS2R R74, SRZ ;  /* 0x00000000004a7805 */ /* 0x000fe4000001ff00 */
[----:B------:R-:W-:Y:S02]  /*0390*/  CS2R R76, SRZ ;  /* 0x00000000004c7805 */ /* 0x000fe4000001ff00 */
[----:B------:R-:W-:Y:S01]  /*03a0*/  CS2R R78, SRZ ;  /* 0x00000000004e7805 */ /* 0x000fe2000001ff00 */
[----:B------:R2:W-:Y:S01]  /*03b0*/  STL [R1+0xc34], RZ ;  /* 0x000c34ff01007387 */ /* 0x0005e20000100800 */
[----:B------:R-:W-:Y:S02]  /*03c0*/  CS2R R80, SRZ ;  /* 0x0000000000507805 */ /* 0x000fe4000001ff00 */
[----:B------:R-:W-:-:S02]  /*03d0*/  CS2R R82, SRZ ;  /* 0x0000000000527805 */ /* 0x000fc4000001ff00 */
[----:B------:R-:W-:Y:S01]  /*03e0*/  CS2R R84, SRZ ;  /* 0x0000000000547805 */ /* 0x000fe2000001ff00 */
[----:B------:R2:W-:Y:S01]  /*03f0*/  STL [R1+0xc38], RZ ;  /* 0x000c38ff01007387 */ /* 0x0005e20000100800 */
[----:B0-----:R-:W0:Y:S01]  /*0400*/  MUFU.RCP R0, R0 ;  /* 0x0000000000007308 */ /* 0x001e220000001000 */
[----:B------:R-:W-:Y:S02]  /*0410*/  CS2R R86, SRZ ;  /* 0x0000000000567805 */ /* 0x000fe4000001ff00 */
[----:B------:R-:W-:Y:S01]  /*0420*/  CS2R R88, SRZ ;  /* 0x0000000000587805 */ /* 0x000fe2000001ff00 */
[----:B------:R2:W-:Y:S01]  /*0430*/  STL [R1+0xc3c], RZ ;  /* 0x000c3cff01007387 */ /* 0x0005e20000100800 */
[----:B------:R-:W-:Y:S02]  /*0440*/  CS2R R90, SRZ ;  /* 0x00000000005a7805 */ /* 0x000fe4000001ff00 */
[----:B------:R-:W-:Y:S02]  /*0450*/  CS2R R92, SRZ ;  /* 0x00000000005c7805 */ /* 0x000fe4000001ff00 */
[----:B------:R-:W-:Y:S01]  /*0460*/  CS2R R94, SRZ ;  /* 0x00000000005e7805 */ /* 0x000fe2000001ff00 */
[----:B------:R2:W-:Y:S01]  /*0470*/  STL [R1+0xc40], RZ ;  /* 0x000c40ff01007387 */ /* 0x0005e20000100800 */
[----:B------:R-:W-:-:S02]  /*0480*/  CS2R R96, SRZ ;  /* 0x0000000000607805 */ /* 0x000fc4000001ff00 */
[----:B------:R-:W-:Y:S02]  /*0490*/  CS2R R98, SRZ ;  /* 0x0000000000627805 */ /* 0x000fe4000001ff00 */
[----:B------:R-:W-:Y:S01]  /*04a0*/  CS2R R100, SRZ ;  /* 0x0000000000647805 */ /* 0x000fe2000001ff00 */
[----:B------:R2:W-:Y:S01]  /*04b0*/  STL [R1+0xc44], RZ ;  /* 0x000c44ff01007387 */ /* 0x0005e20000100800 */
[----:B------:R-:W-:Y:S02]  /*04c0*/  CS2R R102, SRZ ;  /* 0x0000000000667805 */ /* 0x000fe4000001ff00 */
[----:B------:R-:W-:Y:S02]  /*04d0*/  CS2R R104, SRZ ;  /* 0x0000000000687805 */ /* 0x000fe4000001ff00 */
[----:B------:R-:W-:Y:S01]  /*04e0*/  CS2R R106, SRZ ;  /* 0x00000000006a7805 */ /* 0x000fe2000001ff00 */
[----:B------:R2:W-:Y:S01]  /*04f0*/  STL [R1+0xc48], RZ ;  /* 0x000c48ff01007387 */ /* 0x0005e20000100800 */
[----:B------:R-:W-:Y:S01]  /*0500*/  CS2R R108, SRZ ;  /* 0x00000000006c7805 */ /* 0x000fe2000001ff00 */
[----:B0-----:R-:W-:Y:S01]  /*0510*/  VIADD R2, R0, 0xffffffe ;  /* 0x0ffffffe00027836 */ /* 0x001fe20000000000 */
[----:B------:R-:W-:Y:S01]  /*0520*/  CS2R R110, SRZ ;  /* 0x00000000006e7805 */ /* 0x000fe2000001ff00 */
[----:B------:R2:W-:Y:S01]  /*0530*/  STL [R1+0xc4c], RZ ;  /* 0x000c4cff01007387 */ /* 0x0005e20000100800 */
[----:B------:R-:W-:Y:S01]  /*0540*/  IMAD.MOV R0, RZ, RZ, -R12 ;  /* 0x000000ffff007224 */ /* 0x000fe200078e0a0c */
[----:B------:R0:W1:Y:S01]  /*0550*/  F2I.FTZ.U32.TRUNC.NTZ R3, R2 ;  /* 0x0000000200037305 */ /* 0x000062000021f000 */
[----:B------:R-:W-:Y:S01]  /*0560*/  CS2R R112, SRZ ;  /* 0x0000000000707805 */ /* 0x000fe2000001ff00 */
[----:B------:R2:W-:Y:S01]  /*0570*/  STL [R1+0xc50], RZ ;  /* 0x000c50ff01007387 */ /* 0x0005e20000100800 */
[----:B------:R-:W-:-:S02]  /*0580*/  CS2R R114, SRZ ;  /* 0x0000000000727805 */ /* 0x000fc4000001ff00 */
[----:B------:R-:W-:Y:S02]  /*0590*/  CS2R R116, SRZ ;  /* 0x0000000000747805 */ /* 0x000fe4000001ff00 */
[----:B------:R-:W-:Y:S01]  /*05a0*/  CS2R R118, SRZ ;  /* 0x0000000000767805 */ /* 0x000fe2000001ff00 */
[----:B------:R2:W-:Y:S01]  /*05b0*/  STL [R1+0xc54], RZ ;  /* 0x000c54ff01007387 */ /* 0x0005e20000100800 */
[----:B------:R-:W-:Y:S02]  /*05c0*/  CS2R R120, SRZ ;  /* 0x0000000000787805 */ /* 0x000fe4000001ff00 */
[----:B------:R-:W-:Y:S01]  /*05d0*/  CS2R R122, SRZ ;  /* 0x00000000007a7805 */ /* 0x000fe2000001ff00 */
[----:B0-----:R-:W-:Y:S01]  /*05e0*/  IMAD.MOV.U32 R2, RZ, RZ, RZ ;  /* 0x000000ffff027224 */ /* 0x001fe200078e00ff */
[----:B------:R2:W-:Y:S01]  /*05f0*/  STL [R1+0xc58], RZ ;  /* 0x000c58ff01007387 */ /* 0x0005e20000100800 */
[----:B------:R-:W-:Y:S02]  /*0600*/  CS2R R124, SRZ ;  /* 0x00000000007c7805 */ /* 0x000fe4000001ff00 */
[----:B------:R-:W-:-:S02]  /*0610*/  CS2R R126, SRZ ;  /* 0x00000000007e7805 */ /* 0x000fc4000001ff00 */
[----:B------:R-:W-:Y:S01]  /*0620*/  CS2R R128, SRZ ;  /* 0x0000000000807805 */ /* 0x000fe2000001ff00 */
[----:B------:R2:W-:Y:S01]  /*0630*/  STL [R1+0xc5c], RZ ;  /* 0x000c5cff01007387 */ /* 0x0005e20000100800 */
[--C-:B-1----:R-:W-:Y:S01]  /*0640*/  IMAD.MOV R8, RZ, RZ, -R3.reuse ;  /* 0x000000ffff087224 */ /* 0x102fe200078e0a03 */
[----:B------:R-:W-:Y:S02]  /*0650*/  CS2R R130, SRZ ;  /* 0x0000000000827805 */ /* 0x000fe4000001ff00 */
[----:B------:R-:W-:Y:S01]  /*0660*/  CS2R R132, SRZ ;  /* 0x0000000000847805 */ /* 0x000fe2000001ff00 */
[----:B------:R2:W-:Y:S01]  /*0670*/  STL [R1+0xc60], RZ ;  /* 0x000c60ff01007387 */ /* 0x0005e20000100800 */
[----:B------:R-:W-:Y:S01]  /*0680*/  IMAD R11, R8, R9, RZ ;  /* 0x00000009080b7224 */ /* 0x000fe200078e02ff */
[----:B------:R-:W-:Y:S01]  /*0690*/  CS2R R134, SRZ ;  /* 0x0000000000867805 */ /* 0x000fe2000001ff00 */
[----:B------:R-:W-:Y:S01]  /*06a0*/  IMAD.MOV.U32 R8, RZ, RZ, R10 ;  /* 0x000000ffff087224 */ /* 0x000fe200078e000a */
[----:B------:R2:W-:Y:S01]  /*06b0*/  STL [R1+0xc64], RZ ;  /* 0x000c64ff01007387 */ /* 0x0005e20000100800 */
[----:B------:R-:W-:Y:S01]  /*06c0*/  IMAD.HI.U32 R3, R3, R11, R2 ;  /* 0x0000000b03037227 */ /* 0x000fe200078e0002 */
[----:B------:R-:W-:-:S02]  /*06d0*/  CS2R R136, SRZ ;  /* 0x0000000000887805 */ /* 0x000fc4000001ff00 */
[----:B------:R-:W-:Y:S01]  /*06e0*/  CS2R R138, SRZ ;  /* 0x00000000008a7805 */ /* 0x000fe2000001ff00 */
[----:B------:R2:W-:Y:S01]  /*06f0*/  STL [R1+0xc68], RZ ;  /* 0x000c68ff01007387 */ /* 0x0005e20000100800 */
[----:B------:R-:W-:Y:S02]  /*0700*/  CS2R R140, SRZ ;  /* 0x00000000008c7805 */ /* 0x000fe4000001ff00 */
[----:B------:R-:W-:Y:S01]  /*0710*/  CS2R R142, SRZ ;  /* 0x00000000008e7805 */ /* 0x000fe2000001ff00 */
[----:B------:R-:W-:Y:S01]  /*0720*/  IMAD.HI.U32 R3, R3, R8, RZ ;  /* 0x0000000803037227 */ /* 0x000fe200078e00ff */
[----:B------:R2:W-:Y:S01]  /*0730*/  STL [R1+0xc6c], RZ ;  /* 0x000c6cff01007387 */ /* 0x0005e20000100800 */
[----:B------:R-:W-:Y:S02]  /*0740*/  CS2R R144, SRZ ;  /* 0x0000000000907805 */ /* 0x000fe4000001ff00 */
[----:B------:R-:W-:Y:S01]  /*0750*/  CS2R R146, SRZ ;  /* 0x0000000000927805 */ /* 0x000fe2000001ff00 */
[----:B------:R-:W-:Y:S01]  /*0760*/  IMAD R0, R3, R0, R8 ;  /* 0x0000000003007224 */ /* 0x000fe200078e0208 */
[----:B------:R2:W-:Y:S01]  /*0770*/  STL [R1+0xc70], RZ ;  /* 0x000c70ff01007387 */ /* 0x0005e20000100800 */
[----:B------:R-:W-:-:S02]  /*0780*/  CS2R R148, SRZ ;  /* 0x0000000000947805 */ /* 0x000fc4000001ff00 */
[----:B------:R-:W-:Y:S01]  /*0790*/  CS2R R150, SRZ ;  /* 0x0000000000967805 */ /* 0x000fe2000001ff00 */
[----:B------:R2:W-:Y:S01]  /*07a0*/  STL [R1+0xc74], RZ ;  /* 0x000c74ff01007387 */ /* 0x0005e20000100800 */
[----:B------:R-:W-:-:S03]  /*07b0*/  ISETP.GT.U32.AND P1, PT, R9, R0, PT ;  /* 0x000000000900720c */ /* 0x000fc60003f24070 */
[----:B------:R2:W-:Y:S04]  /*07c0*/  STL [R1+0xc78], RZ ;  /* 0x000c78ff01007387 */ /* 0x0005e80000100800 */
[----:B------:R2:W-:Y:S04]  /*07d0*/  STL [R1+0xc7c], RZ ;  /* 0x000c7cff01007387 */ /* 0x0005e80000100800 */
[----:B------:R2:W-:Y:S02]  /*07e0*/  STL [R1+0xc80], RZ ;  /* 0x000c80ff01007387 */ /* 0x0005e40000100800 */
[----:B------:R-:W-:-:S02]  /*07f0*/  @!P1 IMAD.IADD R0, R0, 0x1, -R9 ;  /* 0x0000000100009824 */ /* 0x000fc400078e0a09 */
[----:B------:R2:W-:Y:S01]  /*0800*/  STL [R1+0xc84], RZ ;  /* 0x000c84ff01007387 */ /* 0x0005e20000100800 */
[----:B------:R-:W-:Y:S01]  /*0810*/  @!P1 VIADD R3, R3, 0x1 ;  /* 0x0000000103039836 */ /* 0x000fe20000000000 */
[----:B------:R-:W-:Y:S02]  /*0820*/  ISETP.NE.AND P1, PT, R6, RZ, PT ;  /* 0x000000ff0600720c */ /* 0x000fe40003f25270 */
[----:B------:R2:W-:Y:S01]  /*0830*/  STL [R1+0xc88], RZ ;  /* 0x000c88ff01007387 */ /* 0x0005e20000100800 */
[----:B------:R-:W-:Y:S02]  /*0840*/  ISETP.GE.U32.AND P0, PT, R0, R9, PT ;  /* 0x000000090000720c */ /* 0x000fe40003f06070 */
[----:B------:R-:W-:Y:S01]  /*0850*/  LOP3.LUT R0, R7, R6, RZ, 0x3c, !PT ;  /* 0x0000000607007212 */ /* 0x000fe200078e3cff */
[----:B------:R2:W-:Y:S03]  /*0860*/  STL [R1+0xc8c], RZ ;  /* 0x000c8cff01007387 */ /* 0x0005e60000100800 */
[----:B------:R-:W-:Y:S01]  /*0870*/  ISETP.GE.AND P2, PT, R0, RZ, PT ;  /* 0x000000ff0000720c */ /* 0x000fe20003f46270 */
[----:B------:R2:W-:Y:S01]  /*0880*/  STL [R1+0xc90], RZ ;  /* 0x000c90ff01007387 */ /* 0x0005e20000100800 */
[----:B------:R-:W-:-:S03]  /*0890*/  VIADD R0, R4, 0xff ;  /* 0x000000ff04007836 */ /* 0x000fc60000000000 */
[----:B------:R2:W-:Y:S02]  /*08a0*/  STL [R1+0xc94], RZ ;  /* 0x000c94ff01007387 */ /* 0x0005e40000100800 */
[----:B------:R-:W-:Y:S02]  /*08b0*/  @P0 VIADD R3, R3, 0x1 ;  /* 0x0000000103030836 */ /* 0x000fe40000000000 */
[----:B------:R2:W-:Y:S02]  /*08c0*/  STL [R1+0xc98], RZ ;  /* 0x000c98ff01007387 */ /* 0x0005e40000100800 */
[----:B------:R-:W-:Y:S01]  /*08d0*/  IMAD.MOV.U32 R10, RZ, RZ, R3 ;  /* 0x000000ffff0a7224 */ /* 0x000fe200078e0003 */
[----:B------:R-:W-:Y:S01]  /*08e0*/  SHF.R.S32.HI R3, RZ, 0x1f, R0 ;  /* 0x0000001fff037819 */ /* 0x000fe20000011400 */
[----:B------:R2:W-:Y:S02]  /*08f0*/  STL [R1+0xc9c], RZ ;  /* 0x000c9cff01007387 */ /* 0x0005e40000100800 */
[----:B------:R-:W-:Y:S01]  /*0900*/  @!P2 IMAD.MOV R10, RZ, RZ, -R10 ;  /* 0x000000ffff0aa224 */ /* 0x000fe200078e0a0a */
[----:B------:R-:W-:Y:S01]  /*0910*/  LEA.HI R3, R3, R0, RZ, 0x8 ;  /* 0x0000000003037211 */ /* 0x000fe200078f40ff */
[----:B------:R2:W-:Y:S01]  /*0920*/  STL [R1+0xca0], RZ ;  /* 0x000ca0ff01007387 */ /* 0x0005e20000100800 */
[----:B------:R-:W-:-:S03]  /*0930*/  @!P1 LOP3.LUT R10, RZ, R6, RZ, 0x33, !PT ;  /* 0x00000006ff0a9212 */ /* 0x000fc600078e33ff */
[----:B------:R2:W-:Y:S01]  /*0940*/  STL [R1+0xca4], RZ ;  /* 0x000ca4ff01007387 */ /* 0x0005e20000100800 */
[----:B------:R-:W-:Y:S01]  /*0950*/  LEA.HI.SX32 R3, R3, -R10, 0x18 ;  /* 0x8000000a03037211 */ /* 0x000fe200078fc2ff */
[----:B------:R-:W-:Y:S02]  /*0960*/  IMAD.MOV R8, RZ, RZ, -R10 ;  /* 0x000000ffff087224 */ /* 0x000fe400078e0a0a */
[----:B------:R2:W-:Y:S01]  /*0970*/  STL [R1+0xca8], RZ ;  /* 0x000ca8ff01007387 */ /* 0x0005e20000100800 */
[----:B------:R-:W-:Y:S01]  /*0980*/  VIMNMX R11, R3, 0x1, PT ;  /* 0x00000001030b7848 */ /* 0x000fe20003fe0100 */
[----:B------:R-:W-:Y:S02]  /*0990*/  IMAD R8, R6, R8, R7 ;  /* 0x0000000806087224 */ /* 0x000fe400078e0207 */
[----:B------:R2:W-:Y:S01]  /*09a0*/  STL [R1+0xcac], RZ ;  /* 0x000cacff01007387 */ /* 0x0005e20000100800 */
[-C--:B------:R-:W-:Y:S02]  /*09b0*/  IABS R9, R11.reuse ;  /* 0x0000000b00097213 */ /* 0x080fe40000000000 */
[----:B------:R-:W-:Y:S01]  /*09c0*/  IABS R13, R11 ;  /* 0x0000000b000d7213 */ /* 0x000fe20000000000 */
[----:B------:R2:W-:Y:S01]  /*09d0*/  STL [R1+0xcb0], RZ ;  /* 0x000cb0ff01007387 */ /* 0x0005e20000100800 */
[----:B------:R-:W0:Y:S03]  /*09e0*/  I2F.RP R0, R9 ;  /* 0x0000000900007306 */ /* 0x000e260000209400 */
[----:B------:R2:W-:Y:S04]  /*09f0*/  STL [R1+0xcb4], RZ ;  /* 0x000cb4ff01007387 */ /* 0x0005e80000100800 */
[----:B------:R2:W-:Y:S04]  /*0a00*/  STL [R1+0xcb8], RZ ;  /* 0x000cb8ff01007387 */ /* 0x0005e80000100800 */
[----:B------:R2:W-:Y:S04]  /*0a10*/  STL [R1+0xcbc], RZ ;  /* 0x000cbcff01007387 */ /* 0x0005e80000100800 */
[----:B------:R2:W-:Y:S01]  /*0a20*/  STL [R1+0xcc0], RZ ;  /* 0x000cc0ff01007387 */ /* 0x0005e20000100800 */
[----:B0-----:R-:W0:Y:S03]  /*0a30*/  MUFU.RCP R0, R0 ;  /* 0x0000000000007308 */ /* 0x001e260000001000 */
[----:B------:R2:W-:Y:S04]  /*0a40*/  STL [R1+0xcc4], RZ ;  /* 0x000cc4ff01007387 */ /* 0x0005e80000100800 */
[----:B------:R2:W-:Y:S04]  /*0a50*/  STL [R1+0xcc8], RZ ;  /* 0x000cc8ff01007387 */ /* 0x0005e80000100800 */
[----:B------:R2:W-:Y:S04]  /*0a60*/  STL [R1+0xccc], RZ ;  /* 0x000cccff01007387 */ /* 0x0005e80000100800 */
[----:B------:R2:W-:Y:S01]  /*0a70*/  STL [R1+0xcd0], RZ ;  /* 0x000cd0ff01007387 */ /* 0x0005e20000100800 */
[----:B0-----:R-:W-:-:S03]  /*0a80*/  VIADD R2, R0, 0xffffffe ;  /* 0x0ffffffe00027836 */ /* 0x001fc60000000000 */
[----:B------:R2:W-:Y:S01]  /*0a90*/  STL [R1+0xcd4], RZ ;  /* 0x000cd4ff01007387 */ /* 0x0005e20000100800 */
[----:B------:R0:W1:Y:S03]  /*0aa0*/  F2I.FTZ.U32.TRUNC.NTZ R3, R2 ;  /* 0x0000000200037305 */ /* 0x000066000021f000 */
[----:B------:R2:W-:Y:S04]  /*0ab0*/  STL [R1+0xcd8], RZ ;  /* 0x000cd8ff01007387 */ /* 0x0005e80000100800 */
[----:B------:R2:W-:Y:S01]  /*0ac0*/  STL [R1+0xcdc], RZ ;  /* 0x000cdcff01007387 */ /* 0x0005e20000100800 */
[----:B0-----:R-:W-:-:S03]  /*0ad0*/  IMAD.MOV.U32 R2, RZ, RZ, RZ ;  /* 0x000000ffff027224 */ /* 0x001fc600078e00ff */
[----:B------:R2:W-:Y:S04]  /*0ae0*/  STL [R1+0xce0], RZ ;  /* 0x000ce0ff01007387 */ /* 0x0005e80000100800 */
[----:B------:R2:W-:Y:S01]  /*0af0*/  STL [R1+0xce4], RZ ;  /* 0x000ce4ff01007387 */ /* 0x0005e20000100800 */
[----:B-1----:R-:W-:-:S03]  /*0b00*/  IMAD.MOV R12, RZ, RZ, -R3 ;  /* 0x000000ffff0c7224 */ /* 0x002fc600078e0a03 */
[----:B------:R2:W-:Y:S01]  /*0b10*/  STL [R1+0xce8], RZ ;  /* 0x000ce8ff01007387 */ /* 0x0005e20000100800 */
[----:B------:R-:W-:Y:S01]  /*0b20*/  IMAD.MOV.U32 R6, RZ, RZ, R12 ;  /* 0x000000ffff067224 */ /* 0x000fe200078e000c */
[----:B------:R-:W-:Y:S02]  /*0b30*/  IABS R12, R8 ;  /* 0x00000008000c7213 */ /* 0x000fe40000000000 */
[----:B------:R2:W-:Y:S01]  /*0b40*/  STL [R1+0xcec], RZ ;  /* 0x000cecff01007387 */ /* 0x0005e20000100800 */
[----:B------:R-:W-:Y:S02]  /*0b50*/  IMAD R7, R6, R9, RZ ;  /* 0x0000000906077224 */ /* 0x000fe400078e02ff */
[----:B------:R-:W-:Y:S01]  /*0b60*/  IMAD.MOV.U32 R6, RZ, RZ, R12 ;  /* 0x000000ffff067224 */ /* 0x000fe200078e000c */
[----:B------:R2:W-:Y:S01]  /*0b70*/  STL [R1+0xcf0], RZ ;  /* 0x000cf0ff01007387 */ /* 0x0005e20000100800 */
[----:B------:R-:W-:-:S03]  /*0b80*/  IMAD.HI.U32 R3, R3, R7, R2 ;  /* 0x0000000703037227 */ /* 0x000fc600078e0002 */
[----:B------:R2:W-:Y:S01]  /*0b90*/  STL [R1+0xcf4], RZ ;  /* 0x000cf4ff01007387 */ /* 0x0005e20000100800 */
[----:B------:R-:W-:Y:S02]  /*0ba0*/  IMAD.MOV R7, RZ, RZ, -R13 ;  /* 0x000000ffff077224 */ /* 0x000fe400078e0a0d */
[----:B------:R-:W-:Y:S01]  /*0bb0*/  IMAD.HI.U32 R0, R3, R6, RZ ;  /* 0x0000000603007227 */ /* 0x000fe200078e00ff */
[----:B------:R2:W-:Y:S03]  /*0bc0*/  STL [R1+0xcf8], RZ ;  /* 0x000cf8ff01007387 */ /* 0x0005e60000100800 */
[----:B------:R-:W-:Y:S01]  /*0bd0*/  IMAD R2, R0, R7, R6 ;  /* 0x0000000700027224 */ /* 0x000fe200078e0206 */
[----:B------:R2:W-:Y:S04]  /*0be0*/  STL [R1+0xcfc], RZ ;  /* 0x000cfcff01007387 */ /* 0x0005e80000100800 */
        /* <DEDUP_REMOVED lines=11> */
[-C--:B------:R-:W-:Y:S01]  /*0ca0*/  LOP3.LUT R2, R8, R11.reuse, RZ, 0x3c, !PT ;  /* 0x0000000b08027212 */ /* 0x080fe200078e3cff */
[----:B------:R2:W-:Y:S03]  /*0cb0*/  STL [R1+0xd18], RZ ;  /* 0x000d18ff01007387 */ /* 0x0005e60000100800 */
[----:B------:R-:W-:Y:S01]  /*0cc0*/  ISETP.GE.AND P2, PT, R2, RZ, PT ;  /* 0x000000ff0200720c */ /* 0x000fe20003f46270 */
[----:B------:R2:W-:Y:S04]  /*0cd0*/  STL [R1+0xd1c], RZ ;  /* 0x000d1cff01007387 */ /* 0x0005e80000100800 */
[----:B------:R2:W-:Y:S02]  /*0ce0*/  STL [R1+0xd20], RZ ;  /* 0x000d20ff01007387 */ /* 0x0005e40000100800 */
[----:B------:R-:W-:Y:S01]  /*0cf0*/  @P0 VIADD R0, R0, 0x1 ;  /* 0x0000000100000836 */ /* 0x000fe20000000000 */
[----:B------:R-:W-:Y:S01]  /*0d00*/  ISETP.GE.AND P0, PT, R152, 0x20, PT ;  /* 0x000000209800780c */ /* 0x000fe20003f06270 */
[----:B------:R2:W-:Y:S04]  /*0d10*/  STL [R1+0xd24], RZ ;  /* 0x000d24ff01007387 */ /* 0x0005e80000100800 */
[----:B------:R2:W-:Y:S01]  /*0d20*/  STL [R1+0xd28], RZ ;  /* 0x000d28ff01007387 */ /* 0x0005e20000100800 */
[----:B------:R-:W-:Y:S01]  /*0d30*/  @!P2 IMAD.MOV R0, RZ, RZ, -R0 ;  /* 0x000000ffff00a224 */ /* 0x000fe200078e0a00 */
[----:B------:R-:W-:-:S02]  /*0d40*/  @!P1 LOP3.LUT R0, RZ, R11, RZ, 0x33, !PT ;  /* 0x0000000bff009212 */ /* 0x000fc400078e33ff */
[----:B------:R2:W-:Y:S03]  /*0d50*/  STL [R1+0xd2c], RZ ;  /* 0x000d2cff01007387 */ /* 0x0005e60000100800 */
[----:B------:R-:W-:Y:S01]  /*0d60*/  IMAD.MOV R2, RZ, RZ, -R0 ;  /* 0x000000ffff027224 */ /* 0x000fe200078e0a00 */
[----:B------:R2:W-:Y:S01]  /*0d70*/  STL [R1+0xd30], RZ ;  /* 0x000d30ff01007387 */ /* 0x0005e20000100800 */
[----:B------:R-:W-:Y:S02]  /*0d80*/  IMAD.SHL.U32 R0, R0, 0x200, RZ ;  /* 0x0000020000007824 */ /* 0x000fe400078e00ff */
[----:B------:R-:W-:Y:S01]  /*0d90*/  IMAD R2, R11, R2, R8 ;  /* 0x000000020b027224 */ /* 0x000fe200078e0208 */
[----:B------:R2:W-:Y:S01]  /*0da0*/  STL [R1+0xd34], RZ ;  /* 0x000d34ff01007387 */ /* 0x0005e20000100800 */
[----:B------:R-:W-:Y:S02]  /*0db0*/  VIADD R7, R0, 0x140 ;  /* 0x0000014000077836 */ /* 0x000fe40000000000 */
[----:B------:R-:W-:Y:S01]  /*0dc0*/  IMAD.IADD R2, R10, 0x1, R2 ;  /* 0x000000010a027824 */ /* 0x000fe200078e0202 */
[----:B------:R2:W-:Y:S04]  /*0dd0*/  STL [R1+0xd38], RZ ;  /* 0x000d38ff01007387 */ /* 0x0005e80000100800 */
        /* <DEDUP_REMOVED lines=689> */
[----:B------:R2:W-:Y:S04]  /*38f0*/  STL [R1], RZ ;  /* 0x000000ff01007387 */ /* 0x0005e80000100800 */
        /* <DEDUP_REMOVED lines=105> */
[----:B------:R2:W-:Y:S01]  /*3f90*/  STL [R1+0x1a8], RZ ;  /* 0x0001a8ff01007387 */ /* 0x0005e20000100800 */
[----:B------:R-:W0:Y:S03]  /*3fa0*/  S2R R6, SR_TID.X ;  /* 0x0000000000067919 */ /* 0x000e260000002100 */
        /* <DEDUP_REMOVED lines=8> */
[----:B0-----:R-:W-:-:S02]  /*4030*/  LOP3.LUT R14, R6, 0x7f, RZ, 0xc0, !PT ;  /* 0x0000007f060e7812 */ /* 0x001fc400078ec0ff */
[----:B------:R-:W-:Y:S01]  /*4040*/  LOP3.LUT R19, R6, 0x60, RZ, 0xc0, !PT ;  /* 0x0000006006137812 */ /* 0x000fe200078ec0ff */
[----:B------:R2:W-:Y:S02]  /*4050*/  STL [R1+0x1cc], RZ ;  /* 0x0001ccff01007387 */ /* 0x0005e40000100800 */
[----:B------:R-:W-:Y:S02]  /*4060*/  IMAD R2, R2, 0x100, R14 ;  /* 0x0000010002027824 */ /* 0x000fe400078e020e */
[----:B------:R2:W-:Y:S02]  /*4070*/  STL [R1+0x1d0], RZ ;  /* 0x0001d0ff01007387 */ /* 0x0005e40000100800 */
[----:B------:R-:W-:Y:S02]  /*4080*/  VIADD R3, R2, 0x80 ;  /* 0x0000008002037836 */ /* 0x000fe40000000000 */
        /* <DEDUP_REMOVED lines=11> */
[----:B------:R2:W-:Y:S01]  /*4140*/  STL [R1+0x13b4], R7 ;  /* 0x0013b40701007387 */ /* 0x0005e20000100800 */
[----:B------:R-:W-:Y:S05]  /*4150*/  @!P0 BRA `(.L_x_0) ;  /* 0x000001cc00fc8947 */ /* 0x000fea0003800000 */
[-C--:B------:R-:W-:Y:S01]  /*4160*/  IABS R17, R4.reuse ;  /* 0x0000000400117213 */ /* 0x080fe20000000000 */
[----:B------:R-:W-:Y:S01]  /*4170*/  ULDC UR8, c[0x0][0x23c] ;  /* 0x00008f0000087ab9 */ /* 0x000fe20000000800 */
[----:B--2---:R-:W-:Y:S01]  /*4180*/  IABS R7, R5 ;  /* 0x0000000500077213 */ /* 0x004fe20000000000 */
[----:B------:R-:W-:Y:S01]  /*4190*/  ULDC UR5, c[0x0][0x240] ;  /* 0x0000900000057ab9 */ /* 0x000fe20000000800 */
[----:B------:R-:W0:Y:S01]  /*41a0*/  I2F.RP R12, R17 ;  /* 0x00000011000c7306 */ /* 0x000e220000209400 */
[----:B------:R-:W-:Y:S01]  /*41b0*/  IABS R15, R3 ;  /* 0x00000003000f7213 */ /* 0x000fe20000000000 */
[----:B------:R-:W-:Y:S01]  /*41c0*/  ULDC.64 UR6, c[0x0][0x218] ;  /* 0x0000860000067ab9 */ /* 0x000fe20000000a00 */
[----:B------:R-:W-:Y:S01]  /*41d0*/  ISETP.GE.AND P6, PT, R2, RZ, PT ;  /* 0x000000ff0200720c */ /* 0x000fe20003fc6270 */
[----:B------:R-:W-:Y:S01]  /*41e0*/  ULDC.64 UR10, c[0x0][0x210] ;  /* 0x00008400000a7ab9 */ /* 0x000fe20000000a00 */
[----:B------:R-:W-:Y:S01]  /*41f0*/  LOP3.LUT R27, RZ, R4, RZ, 0x33, !PT ;  /* 0x00000004ff1b7212 */ /* 0x000fe200078e33ff */
[----:B------:R-:W-:Y:S01]  /*4200*/  UIADD3 UR56, UR4, 0x4000, URZ ;  /* 0x0000400004387890 */ /* 0x000fe2000fffe03f */
[----:B------:R-:W-:Y:S01]  /*4210*/  LOP3.LUT R49, R6, 0x1f, RZ, 0xc0, !PT ;  /* 0x0000001f06317812 */ /* 0x000fe200078ec0ff */
[----:B------:R-:W1:Y:S01]  /*4220*/  I2F.RP R8, R7 ;  /* 0x0000000700087306 */ /* 0x000e620000209400 */
[----:B------:R-:W-:Y:S01]  /*4230*/  UMOV UR14, 0xfffffe00 ;  /* 0xfffffe00000e7882 */ /* 0x000fe20000000000 */
[----:B------:R-:W-:Y:S01]  /*4240*/  USHF.R.U32.HI UR56, URZ, 0x4, UR56 ;  /* 0x000000043f387899 */ /* 0x000fe20008011638 */
[----:B------:R-:W-:-:S03]  /*4250*/  UMOV UR15, 0x3fffffef ;  /* 0x3fffffef000f7882 */ /* 0x000fc60000000000 */
[----:B------:R-:W-:Y:S02]  /*4260*/  USGXT.U32 UR56, UR56, 0xe ;  /* 0x0000000e3838789a */ /* 0x000fe40008000000 */
[----:B0-----:R-:W0:Y:S08]  /*4270*/  MUFU.RCP R12, R12 ;  /* 0x0000000c000c7308 */ /* 0x001e300000001000 */
[----:B-1----:R-:W1:Y:S01]  /*4280*/  MUFU.RCP R8, R8 ;  /* 0x0000000800087308 */ /* 0x002e620000001000 */
[----:B0-----:R-:W-:-:S07]  /*4290*/  VIADD R9, R12, 0xffffffe ;  /* 0x0ffffffe0c097836 */ /* 0x001fce0000000000 */
[----:B------:R-:W0:Y:S01]  /*42a0*/  F2I.FTZ.U32.TRUNC.NTZ R9, R9 ;  /* 0x0000000900097305 */ /* 0x000e22000021f000 */
[----:B-1----:R-:W-:Y:S02]  /*42b0*/  VIADD R10, R8, 0xffffffe ;  /* 0x0ffffffe080a7836 */ /* 0x002fe40000000000 */
[----:B------:R-:W-:-:S05]  /*42c0*/  IMAD.MOV.U32 R8, RZ, RZ, RZ ;  /* 0x000000ffff087224 */ /* 0x000fca00078e00ff */
[----:B------:R1:W2:Y:S01]  /*42d0*/  F2I.FTZ.U32.TRUNC.NTZ R11, R10 ;  /* 0x0000000a000b7305 */ /* 0x0002a2000021f000 */
[----:B0-----:R-:W-:-:S04]  /*42e0*/  IMAD.MOV R16, RZ, RZ, -R9 ;  /* 0x000000ffff107224 */ /* 0x001fc800078e0a09 */
[----:B------:R-:W-:Y:S01]  /*42f0*/  IMAD R13, R16, R17, RZ ;  /* 0x00000011100d7224 */ /* 0x000fe200078e02ff */
[----:B------:R-:W-:-:S03]  /*4300*/  IABS R16, R2 ;  /* 0x0000000200107213 */ /* 0x000fc60000000000 */
[----:B------:R-:W-:-:S04]  /*4310*/  IMAD.HI.U32 R12, R9, R13, R8 ;  /* 0x0000000d090c7227 */ /* 0x000fc800078e0008 */
[----:B------:R-:W-:Y:S01]  /*4320*/  IMAD.MOV.U32 R9, RZ, RZ, R15 ;  /* 0x000000ffff097224 */ /* 0x000fe200078e000f */
[----:B------:R-:W-:Y:S01]  /*4330*/  SHF.R.S32.HI R15, RZ, 0x1f, R152 ;  /* 0x0000001fff0f7819 */ /* 0x000fe20000011498 */
[----:B------:R-:W-:Y:S02]  /*4340*/  IMAD.MOV.U32 R13, RZ, RZ, R16 ;  /* 0x000000ffff0d7224 */ /* 0x000fe400078e0010 */
[----:B------:R-:W-:Y:S01]  /*4350*/  IMAD.HI.U32 R8, R12, R9, RZ ;  /* 0x000000090c087227 */ /* 0x000fe200078e00ff */
[----:B------:R-:W-:-:S03]  /*4360*/  LEA.HI R152, R15, R152, RZ, 0x5 ;  /* 0x000000980f987211 */ /* 0x000fc600078f28ff */
[----:B------:R-:W-:-:S04]  /*4370*/  IMAD.HI.U32 R12, R12, R13, RZ ;  /* 0x0000000d0c0c7227 */ /* 0x000fc800078e00ff */
[----:B------:R-:W-:Y:S02]  /*4380*/  IMAD.MOV R16, RZ, RZ, -R12 ;  /* 0x000000ffff107224 */ /* 0x000fe400078e0a0c */
[----:B-1----:R-:W-:Y:S01]  /*4390*/  IMAD.MOV R10, RZ, RZ, -R8 ;  /* 0x000000ffff0a7224 */ /* 0x002fe200078e0a08 */
[----:B------:R-:W-:Y:S01]  /*43a0*/  LEA.HI R8, R19, R0, RZ, 0x1b ;  /* 0x0000000013087211 */ /* 0x000fe200078fd8ff */
[C---:B------:R-:W-:Y:S02]  /*43b0*/  IMAD R13, R17.reuse, R16, R13 ;  /* 0x00000010110d7224 */ /* 0x040fe400078e020d */
[----:B--2---:R-:W-:Y:S01]  /*43c0*/  IMAD.MOV R18, RZ, RZ, -R11 ;  /* 0x000000ffff127224 */ /* 0x004fe200078e0a0b */
[----:B------:R-:W-:Y:S01]  /*43d0*/  IABS R32, R8 ;  /* 0x0000000800207213 */ /* 0x000fe20000000000 */
[C---:B------:R-:W-:Y:S01]  /*43e0*/  IMAD R12, R17.reuse, R10, R9 ;  /* 0x0000000a110c7224 */ /* 0x040fe200078e0209 */
[----:B------:R-:W-:Y:S01]  /*43f0*/  ISETP.GT.U32.AND P1, PT, R17, R13, PT ;  /* 0x0000000d1100720c */ /* 0x000fe20003f24070 */
[----:B------:R-:W-:-:S02]  /*4400*/  IMAD R9, R18, R7, RZ ;  /* 0x0000000712097224 */ /* 0x000fc400078e02ff */
[----:B------:R-:W-:Y:S01]  /*4410*/  IMAD.MOV.U32 R10, RZ, RZ, RZ ;  /* 0x000000ffff0a7224 */ /* 0x000fe200078e00ff */
[----:B------:R-:W-:Y:S01]  /*4420*/  ISETP.GT.U32.AND P0, PT, R17, R12, PT ;  /* 0x0000000c1100720c */ /* 0x000fe20003f04070 */
[----:B------:R-:W-:Y:S02]  /*4430*/  VIADD R18, R8, 0x1fc ;  /* 0x000001fc08127836 */ /* 0x000fe40000000000 */
[----:B------:R-:W-:-:S03]  /*4440*/  IMAD.HI.U32 R9, R11, R9, R10 ;  /* 0x000000090b097227 */ /* 0x000fc600078e000a */
[----:B------:R-:W-:Y:S01]  /*4450*/  IABS R40, R18 ;  /* 0x0000001200287213 */ /* 0x000fe20000000000 */
[----:B------:R-:W-:Y:S01]  /*4460*/  VIADD R19, R8, 0x1f8 ;  /* 0x000001f808137836 */ /* 0x000fe20000000000 */
[----:B------:R-:W-:Y:S01]  /*4470*/  ISETP.GE.AND P3, PT, R18, RZ, PT ;  /* 0x000000ff1200720c */ /* 0x000fe20003f66270 */
[--C-:B------:R-:W-:Y:S02]  /*4480*/  @!P1 IMAD.IADD R13, R13, 0x1, -R17.reuse ;  /* 0x000000010d0d9824 */ /* 0x100fe400078e0a11 */
[----:B------:R-:W-:Y:S01]  /*4490*/  IMAD.HI.U32 R10, R9, R32, RZ ;  /* 0x00000020090a7227 */ /* 0x000fe200078e00ff */
[----:B------:R-:W-:Y:S02]  /*44a0*/  IABS R38, R19 ;  /* 0x0000001300267213 */ /* 0x000fe40000000000 */
[----:B------:R-:W-:Y:S01]  /*44b0*/  ISETP.GT.U32.AND P4, PT, R17, R13, PT ;  /* 0x0000000d1100720c */ /* 0x000fe20003f84070 */
[----:B------:R-:W-:Y:S02]  /*44c0*/  IMAD.MOV R16, RZ, RZ, -R10 ;  /* 0x000000ffff107224 */ /* 0x000fe400078e0a0a */
[----:B------:R-:W-:Y:S01]  /*44d0*/  @!P0 IMAD.IADD R12, R12, 0x1, -R17 ;  /* 0x000000010c0c8824 */ /* 0x000fe200078e0a11 */
[----:B------:R-:W-:Y:S01]  /*44e0*/  ISETP.GE.AND P0, PT, R19, RZ, PT ;  /* 0x000000ff1300720c */ /* 0x000fe20003f06270 */
[----:B------:R-:W-:-:S02]  /*44f0*/  IMAD R32, R7, R16, R32 ;  /* 0x0000001007207224 */ /* 0x000fc400078e0220 */
[----:B------:R-:W-:Y:S01]  /*4500*/  IMAD.HI.U32 R10, R9, R40, RZ ;  /* 0x00000028090a7227 */ /* 0x000fe200078e00ff */
[----:B------:R-:W-:Y:S02]  /*4510*/  ISETP.GT.U32.AND P2, PT, R17, R12, PT ;  /* 0x0000000c1100720c */ /* 0x000fe40003f44070 */
[----:B------:R-:W-:Y:S01]  /*4520*/  ISETP.GT.U32.AND P1, PT, R7, R32, PT ;  /* 0x000000200700720c */ /* 0x000fe20003f24070 */
[----:B------:R-:W-:-:S04]  /*4530*/  IMAD.HI.U32 R11, R9, R38, RZ ;  /* 0x00000026090b7227 */ /* 0x000fc800078e00ff */
[----:B------:R-:W-:Y:S01]  /*4540*/  @!P4 IMAD.IADD R13, R13, 0x1, -R17 ;  /* 0x000000010d0dc824 */ /* 0x000fe200078e0a11 */
[----:B------:R-:W-:Y:S01]  /*4550*/  ISETP.GE.AND P4, PT, R3, RZ, PT ;  /* 0x000000ff0300720c */ /* 0x000fe20003f86270 */
[----:B------:R-:W-:Y:S02]  /*4560*/  IMAD.MOV R10, RZ, RZ, -R10 ;  /* 0x000000ffff0a7224 */ /* 0x000fe400078e0a0a */
[----:B------:R-:W-:Y:S02]  /*4570*/  IMAD.MOV R11, RZ, RZ, -R11 ;  /* 0x000000ffff0b7224 */ /* 0x000fe400078e0a0b */
[----:B------:R-:W-:Y:S02]  /*4580*/  VIADD R15, R8, 0x1f0 ;  /* 0x000001f0080f7836 */ /* 0x000fe40000000000 */
[C---:B------:R-:W-:Y:S02]  /*4590*/  IMAD R40, R7.reuse, R10, R40 ;  /* 0x0000000a07287224 */ /* 0x040fe400078e0228 */
[C---:B------:R-:W-:Y:S01]  /*45a0*/  IMAD R38, R7.reuse, R11, R38 ;  /* 0x0000000b07267224 */ /* 0x040fe200078e0226 */
[----:B------:R-:W-:Y:S01]  /*45b0*/  IABS R34, R15 ;  /* 0x0000000f00227213 */ /* 0x000fe20000000000 */
[----:B------:R-:W-:Y:S01]  /*45c0*/  @!P2 IMAD.IADD R12, R12, 0x1, -R17 ;  /* 0x000000010c0ca824 */ /* 0x000fe200078e0a11 */
[----:B------:R-:W-:Y:S01]  /*45d0*/  ISETP.NE.AND P2, PT, R4, RZ, PT ;  /* 0x000000ff0400720c */ /* 0x000fe20003f45270 */
[----:B------:R-:W-:Y:S01]  /*45e0*/  VIADD R10, R8, 0x1f4 ;  /* 0x000001f4080a7836 */ /* 0x000fe20000000000 */
[----:B------:R-:W-:Y:S01]  /*45f0*/  ISETP.GT.U32.AND P5, PT, R7, R40, PT ;  /* 0x000000280700720c */ /* 0x000fe20003fa4070 */
[----:B------:R-:W-:-:S02]  /*4600*/  @!P1 IMAD.IADD R32, R32, 0x1, -R7 ;  /* 0x0000000120209824 */ /* 0x000fc400078e0a07 */
[----:B------:R-:W-:Y:S01]  /*4610*/  @!P4 IMAD.MOV R12, RZ, RZ, -R12 ;  /* 0x000000ffff0cc224 */ /* 0x000fe200078e0a0c */
[----:B------:R-:W-:Y:S01]  /*4620*/  ISETP.GE.AND P1, PT, R10, RZ, PT ;  /* 0x000000ff0a00720c */ /* 0x000fe20003f26270 */
[----:B------:R-:W-:Y:S01]  /*4630*/  @!P6 IMAD.MOV R13, RZ, RZ, -R13 ;  /* 0x000000ffff0de224 */ /* 0x000fe200078e0a0d */
[----:B------:R-:W-:Y:S01]  /*4640*/  IABS R36, R10 ;  /* 0x0000000a00247213 */ /* 0x000fe20000000000 */
[----:B------:R-:W-:Y:S01]  /*4650*/  IMAD.HI.U32 R10, R9, R34, RZ ;  /* 0x00000022090a7227 */ /* 0x000fe200078e00ff */
[C---:B------:R-:W-:Y:S02]  /*4660*/  ISETP.GT.U32.AND P4, PT, R7.reuse, R32, PT ;  /* 0x000000200700720c */ /* 0x040fe40003f84070 */
[----:B------:R-:W-:Y:S01]  /*4670*/  ISETP.GT.U32.AND P6, PT, R7, R38, PT ;  /* 0x000000260700720c */ /* 0x000fe20003fc4070 */
[----:B------:R-:W-:Y:S01]  /*4680*/  IMAD.MOV R10, RZ, RZ, -R10 ;  /* 0x000000ffff0a7224 */ /* 0x000fe200078e0a0a */
[C---:B------:R-:W-:Y:S01]  /*4690*/  SEL R25, R27.reuse, R12, !P2 ;  /* 0x0000000c1b197207 */ /* 0x040fe20005000000 */
[----:B------:R-:W-:Y:S01]  /*46a0*/  VIADD R16, R8, 0x1ec ;  /* 0x000001ec08107836 */ /* 0x000fe20000000000 */
[----:B------:R-:W-:Y:S01]  /*46b0*/  SEL R27, R27, R13, !P2 ;  /* 0x0000000d1b1b7207 */ /* 0x000fe20005000000 */
[----:B------:R-:W-:-:S02]  /*46c0*/  IMAD R34, R7, R10, R34 ;  /* 0x0000000a07227224 */ /* 0x000fc400078e0222 */
[----:B------:R-:W-:Y:S01]  /*46d0*/  IMAD.HI.U32 R4, R9, R36, RZ ;  /* 0x0000002409047227 */ /* 0x000fe200078e00ff */
[----:B------:R-:W-:-:S03]  /*46e0*/  IABS R42, R16 ;  /* 0x00000010002a7213 */ /* 0x000fc60000000000 */
[--C-:B------:R-:W-:Y:S01]  /*46f0*/  @!P4 IMAD.IADD R32, R32, 0x1, -R7.reuse ;  /* 0x000000012020c824 */ /* 0x100fe200078e0a07 */
[----:B------:R-:W-:Y:S01]  /*4700*/  ISETP.GE.AND P4, PT, R8, RZ, PT ;  /* 0x000000ff0800720c */ /* 0x000fe20003f86270 */
[----:B------:R-:W-:Y:S01]  /*4710*/  @!P6 IMAD.IADD R38, R38, 0x1, -R7 ;  /* 0x000000012626e824 */ /* 0x000fe200078e0a07 */
[----:B------:R-:W-:Y:S01]  /*4720*/  ISETP.GT.U32.AND P6, PT, R7, R34, PT ;  /* 0x000000220700720c */ /* 0x000fe20003fc4070 */
[----:B------:R-:W-:Y:S02]  /*4730*/  IMAD.MOV R11, RZ, RZ, -R4 ;  /* 0x000000ffff0b7224 */ /* 0x000fe400078e0a04 */
[----:B------:R-:W-:Y:S02]  /*4740*/  VIADD R12, R8, 0x1e8 ;  /* 0x000001e8080c7836 */ /* 0x000fe40000000000 */
[----:B------:R-:W-:-:S03]  /*4750*/  IMAD.HI.U32 R4, R9, R42, RZ ;  /* 0x0000002a09047227 */ /* 0x000fc600078e00ff */
[----:B------:R-:W-:Y:S01]  /*4760*/  IABS R46, R12 ;  /* 0x0000000c002e7213 */ /* 0x000fe20000000000 */
[----:B------:R-:W-:Y:S02]  /*4770*/  IMAD.MOV R4, RZ, RZ, -R4 ;  /* 0x000000ffff047224 */ /* 0x000fe400078e0a04 */
[----:B------:R-:W-:Y:S01]  /*4780*/  @!P4 IMAD.MOV R32, RZ, RZ, -R32 ;  /* 0x000000ffff20c224 */ /* 0x000fe200078e0a20 */
[C---:B------:R-:W-:Y:S01]  /*4790*/  ISETP.GT.U32.AND P4, PT, R7.reuse, R38, PT ;  /* 0x000000260700720c */ /* 0x040fe20003f84070 */
[----:B------:R-:W-:Y:S02]  /*47a0*/  @!P6 IMAD.IADD R34, R34, 0x1, -R7 ;  /* 0x000000012222e824 */ /* 0x000fe400078e0a07 */
[----:B------:R-:W-:Y:S02]  /*47b0*/  IMAD R42, R7, R4, R42 ;  /* 0x00000004072a7224 */ /* 0x000fe400078e022a */
[----:B------:R-:W-:Y:S01]  /*47c0*/  IMAD.HI.U32 R4, R9, R46, RZ ;  /* 0x0000002e09047227 */ /* 0x000fe200078e00ff */
[----:B------:R-:W-:-:S03]  /*47d0*/  ISETP.GT.U32.AND P6, PT, R7, R34, PT ;  /* 0x000000220700720c */ /* 0x000fc60003fc4070 */
[--C-:B------:R-:W-:Y:S02]  /*47e0*/  @!P5 IMAD.IADD R40, R40, 0x1, -R7.reuse ;  /* 0x000000012828d824 */ /* 0x100fe400078e0a07 */
[----:B------:R-:W-:Y:S02]  /*47f0*/  IMAD.MOV R4, RZ, RZ, -R4 ;  /* 0x000000ffff047224 */ /* 0x000fe400078e0a04 */
[C---:B------:R-:W-:Y:S01]  /*4800*/  IMAD R36, R7.reuse, R11, R36 ;  /* 0x0000000b07247224 */ /* 0x040fe200078e0224 */
[C---:B------:R-:W-:Y:S01]  /*4810*/  ISETP.GT.U32.AND P5, PT, R7.reuse, R40, PT ;  /* 0x000000280700720c */ /* 0x040fe20003fa4070 */
[--C-:B------:R-:W-:Y:S01]  /*4820*/  @!P4 IMAD.IADD R38, R38, 0x1, -R7.reuse ;  /* 0x000000012626c824 */ /* 0x100fe200078e0a07 */
[C---:B------:R-:W-:Y:S01]  /*4830*/  ISETP.GT.U32.AND P4, PT, R7.reuse, R42, PT ;  /* 0x0000002a0700720c */ /* 0x040fe20003f84070 */
[C---:B------:R-:W-:Y:S01]  /*4840*/  IMAD R46, R7.reuse, R4, R46 ;  /* 0x00000004072e7224 */ /* 0x040fe200078e022e */
[----:B------:R-:W-:Y:S01]  /*4850*/  ISETP.GT.U32.AND P2, PT, R7, R36, PT ;  /* 0x000000240700720c */ /* 0x000fe20003f44070 */
[----:B------:R-:W-:-:S02]  /*4860*/  @!P6 IMAD.IADD R34, R34, 0x1, -R7 ;  /* 0x000000012222e824 */ /* 0x000fc400078e0a07 */
[C---:B------:R-:W-:Y:S01]  /*4870*/  VIADD R17, R8.reuse, 0x1dc ;  /* 0x000001dc08117836 */ /* 0x040fe20000000000 */
[----:B------:R-:W-:Y:S01]  /*4880*/  ISETP.GT.U32.AND P6, PT, R7, R46, PT ;  /* 0x0000002e0700720c */ /* 0x000fe20003fc4070 */
[----:B------:R-:W-:Y:S02]  /*4890*/  VIADD R13, R8, 0x1e4 ;  /* 0x000001e4080d7836 */ /* 0x000fe40000000000 */
[----:B------:R-:W-:Y:S01]  /*48a0*/  @!P0 IMAD.MOV R38, RZ, RZ, -R38 ;  /* 0x000000ffff268224 */ /* 0x000fe200078e0a26 */
[----:B------:R-:W-:Y:S01]  /*48b0*/  IABS R48, R17 ;  /* 0x0000001100307213 */ /* 0x000fe20000000000 */
[--C-:B------:R-:W-:Y:S01]  /*48c0*/  @!P5 IMAD.IADD R40, R40, 0x1, -R7.reuse ;  /* 0x000000012828d824 */ /* 0x100fe200078e0a07 */
[----:B------:R-:W-:Y:S01]  /*48d0*/  ISETP.GE.AND P5, PT, R15, RZ, PT ;  /* 0x000000ff0f00720c */ /* 0x000fe20003fa6270 */
[--C-:B------:R-:W-:Y:S01]  /*48e0*/  @!P4 IMAD.IADD R42, R42, 0x1, -R7.reuse ;  /* 0x000000012a2ac824 */ /* 0x100fe200078e0a07 */
[----:B------:R-:W-:Y:S01]  /*48f0*/  IABS R44, R13 ;  /* 0x0000000d002c7213 */ /* 0x000fe20000000000 */
[----:B------:R-:W-:Y:S01]  /*4900*/  VIADD R15, R8, 0x1e0 ;  /* 0x000001e0080f7836 */ /* 0x000fe20000000000 */
[----:B------:R-:W-:Y:S01]  /*4910*/  ISETP.GE.AND P4, PT, R12, RZ, PT ;  /* 0x000000ff0c00720c */ /* 0x000fe20003f86270 */
[----:B------:R-:W-:-:S02]  /*4920*/  @!P2 IMAD.IADD R36, R36, 0x1, -R7 ;  /* 0x000000012424a824 */ /* 0x000fc400078e0a07 */
[----:B------:R-:W-:Y:S01]  /*4930*/  @!P6 IMAD.IADD R46, R46, 0x1, -R7 ;  /* 0x000000012e2ee824 */ /* 0x000fe200078e0a07 */
[----:B------:R-:W-:Y:S01]  /*4940*/  ISETP.GT.U32.AND P6, PT, R7, R42, PT ;  /* 0x0000002a0700720c */ /* 0x000fe20003fc4070 */
[----:B------:R-:W-:Y:S01]  /*4950*/  IMAD.HI.U32 R11, R9, R48, RZ ;  /* 0x00000030090b7227 */ /* 0x000fe200078e00ff */
[----:B------:R-:W-:Y:S02]  /*4960*/  ISETP.GT.U32.AND P2, PT, R7, R36, PT ;  /* 0x000000240700720c */ /* 0x000fe40003f44070 */
[----:B------:R-:W-:Y:S01]  /*4970*/  IABS R50, R15 ;  /* 0x0000000f00327213 */ /* 0x000fe20000000000 */
[----:B------:R-:W-:Y:S01]  /*4980*/  IMAD.HI.U32 R4, R9, R44, RZ ;  /* 0x0000002c09047227 */ /* 0x000fe200078e00ff */
[----:B------:R-:W-:-:S03]  /*4990*/  ISETP.GT.U32.AND P0, PT, R7, R46, PT ;  /* 0x0000002e0700720c */ /* 0x000fc60003f04070 */
[----:B------:R-:W-:Y:S02]  /*49a0*/  IMAD.MOV R11, RZ, RZ, -R11 ;  /* 0x000000ffff0b7224 */ /* 0x000fe400078e0a0b */
[----:B------:R-:W-:-:S04]  /*49b0*/  IMAD.HI.U32 R10, R9, R50, RZ ;  /* 0x00000032090a7227 */ /* 0x000fc800078e00ff */
[----:B------:R-:W-:Y:S02]  /*49c0*/  IMAD.MOV R4, RZ, RZ, -R4 ;  /* 0x000000ffff047224 */ /* 0x000fe400078e0a04 */
[C---:B------:R-:W-:Y:S02]  /*49d0*/  IMAD R48, R7.reuse, R11, R48 ;  /* 0x0000000b07307224 */ /* 0x040fe400078e0230 */
[----:B------:R-:W-:Y:S02]  /*49e0*/  IMAD.MOV R10, RZ, RZ, -R10 ;  /* 0x000000ffff0a7224 */ /* 0x000fe400078e0a0a */
[C---:B------:R-:W-:Y:S02]  /*49f0*/  IMAD R44, R7.reuse, R4, R44 ;  /* 0x00000004072c7224 */ /* 0x040fe400078e022c */
[----:B------:R-:W-:Y:S02]  /*4a00*/  VIADD R12, R8, 0x1d8 ;  /* 0x000001d8080c7836 */ /* 0x000fe40000000000 */
[--C-:B------:R-:W-:Y:S01]  /*4a10*/  @!P6 IMAD.IADD R42, R42, 0x1, -R7.reuse ;  /* 0x000000012a2ae824 */ /* 0x100fe200078e0a07 */
[C---:B------:R-:W-:Y:S01]  /*4a20*/  ISETP.GT.U32.AND P6, PT, R7.reuse, R48, PT ;  /* 0x000000300700720c */ /* 0x040fe20003fc4070 */
[----:B------:R-:W-:Y:S01]  /*4a30*/  @!P2 IMAD.IADD R36, R36, 0x1, -R7 ;  /* 0x000000012424a824 */ /* 0x000fe200078e0a07 */
[----:B------:R-:W-:Y:S01]  /*4a40*/  IABS R126, R12 ;  /* 0x0000000c007e7213 */ /* 0x000fe20000000000 */
[C---:B------:R-:W-:Y:S01]  /*4a50*/  IMAD R50, R7.reuse, R10, R50 ;  /* 0x0000000a07327224 */ /* 0x040fe200078e0232 */
[----:B------:R-:W-:Y:S01]  /*4a60*/  ISETP.GE.AND P2, PT, R16, RZ, PT ;  /* 0x000000ff1000720c */ /* 0x000fe20003f46270 */
[----:B------:R-:W-:Y:S01]  /*4a70*/  @!P3 IMAD.MOV R40, RZ, RZ, -R40 ;  /* 0x000000ffff28b224 */ /* 0x000fe200078e0a28 */
[C---:B------:R-:W-:Y:S01]  /*4a80*/  ISETP.GT.U32.AND P3, PT, R7.reuse, R44, PT ;  /* 0x0000002c0700720c */ /* 0x040fe20003f64070 */
[----:B------:R-:W-:Y:S01]  /*4a90*/  @!P1 IMAD.MOV R36, RZ, RZ, -R36 ;  /* 0x000000ffff249224 */ /* 0x000fe200078e0a24 */
[----:B------:R-:W-:Y:S01]  /*4aa0*/  ISETP.GT.U32.AND P1, PT, R7, R50, PT ;  /* 0x000000320700720c */ /* 0x000fe20003f24070 */
[----:B------:R-:W-:-:S04]  /*4ab0*/  IMAD.HI.U32 R4, R9, R126, RZ ;  /* 0x0000007e09047227 */ /* 0x000fc800078e00ff */
[----:B------:R-:W-:Y:S02]  /*4ac0*/  IMAD.MOV R10, RZ, RZ, -R4 ;  /* 0x000000ffff0a7224 */ /* 0x000fe400078e0a04 */
[--C-:B------:R-:W-:Y:S02]  /*4ad0*/  @!P6 IMAD.IADD R48, R48, 0x1, -R7.reuse ;  /* 0x000000013030e824 */ /* 0x100fe400078e0a07 */
[----:B------:R-:W-:Y:S02]  /*4ae0*/  VIADD R11, R8, 0x1d4 ;  /* 0x000001d4080b7836 */ /* 0x000fe40000000000 */
[--C-:B------:R-:W-:Y:S01]  /*4af0*/  @!P0 IMAD.IADD R46, R46, 0x1, -R7.reuse ;  /* 0x000000012e2e8824 */ /* 0x100fe200078e0a07 */
[----:B------:R-:W-:Y:S01]  /*4b00*/  ISETP.GE.AND P0, PT, R15, RZ, PT ;  /* 0x000000ff0f00720c */ /* 0x000fe20003f06270 */
[--C-:B------:R-:W-:Y:S01]  /*4b10*/  @!P3 IMAD.IADD R44, R44, 0x1, -R7.reuse ;  /* 0x000000012c2cb824 */ /* 0x100fe200078e0a07 */
[----:B------:R-:W-:Y:S01]  /*4b20*/  IABS R52, R11 ;  /* 0x0000000b00347213 */ /* 0x000fe20000000000 */
[----:B------:R-:W-:Y:S01]  /*4b30*/  IMAD R126, R7, R10, R126 ;  /* 0x0000000a077e7224 */ /* 0x000fe200078e027e */
[----:B------:R-:W-:Y:S01]  /*4b40*/  ISETP.GE.AND P3, PT, R17, RZ, PT ;  /* 0x000000ff1100720c */ /* 0x000fe20003f66270 */
[----:B------:R-:W-:Y:S01]  /*4b50*/  @!P2 IMAD.MOV R42, RZ, RZ, -R42 ;  /* 0x000000ffff2aa224 */ /* 0x000fe200078e0a2a */
[C---:B------:R-:W-:Y:S01]  /*4b60*/  ISETP.GT.U32.AND P2, PT, R7.reuse, R48, PT ;  /* 0x000000300700720c */ /* 0x040fe20003f44070 */
[----:B------:R-:W-:Y:S01]  /*4b70*/  @!P1 IMAD.IADD R50, R50, 0x1, -R7 ;  /* 0x0000000132329824 */ /* 0x000fe200078e0a07 */
[C---:B------:R-:W-:Y:S01]  /*4b80*/  ISETP.GT.U32.AND P1, PT, R7.reuse, R44, PT ;  /* 0x0000002c0700720c */ /* 0x040fe20003f24070 */
[----:B------:R-:W-:Y:S01]  /*4b90*/  @!P4 IMAD.MOV R46, RZ, RZ, -R46 ;  /* 0x000000ffff2ec224 */ /* 0x000fe200078e0a2e */
[----:B------:R-:W-:Y:S01]  /*4ba0*/  ISETP.GT.U32.AND P4, PT, R7, R126, PT ;  /* 0x0000007e0700720c */ /* 0x000fe20003f84070 */
[----:B------:R-:W-:Y:S01]  /*4bb0*/  @!P5 IMAD.MOV R34, RZ, RZ, -R34 ;  /* 0x000000ffff22d224 */ /* 0x000fe200078e0a22 */
[----:B------:R-:W-:Y:S01]  /*4bc0*/  ISETP.GE.AND P5, PT, R13, RZ, PT ;  /* 0x000000ff0d00720c */ /* 0x000fe20003fa6270 */
[----:B------:R-:W-:Y:S01]  /*4bd0*/  VIADD R13, R8, 0x1d0 ;  /* 0x000001d0080d7836 */ /* 0x000fe20000000000 */
[----:B------:R-:W-:Y:S01]  /*4be0*/  ISETP.GT.U32.AND P6, PT, R7, R50, PT ;  /* 0x000000320700720c */ /* 0x000fe20003fc4070 */
[----:B------:R-:W-:-:S03]  /*4bf0*/  IMAD.HI.U32 R4, R9, R52, RZ ;  /* 0x0000003409047227 */ /* 0x000fc600078e00ff */
[----:B------:R-:W-:Y:S01]  /*4c00*/  IABS R124, R13 ;  /* 0x0000000d007c7213 */ /* 0x000fe20000000000 */
[----:B------:R-:W-:Y:S02]  /*4c10*/  IMAD.MOV R4, RZ, RZ, -R4 ;  /* 0x000000ffff047224 */ /* 0x000fe400078e0a04 */
[--C-:B------:R-:W-:Y:S01]  /*4c20*/  @!P2 IMAD.IADD R48, R48, 0x1, -R7.reuse ;  /* 0x000000013030a824 */ /* 0x100fe200078e0a07 */
[----:B------:R-:W-:Y:S01]  /*4c30*/  ISETP.GE.AND P2, PT, R11, RZ, PT ;  /* 0x000000ff0b00720c */ /* 0x000fe20003f46270 */
[----:B------:R-:W-:Y:S02]  /*4c40*/  IMAD R52, R7, R4, R52 ;  /* 0x0000000407347224 */ /* 0x000fe400078e0234 */
[--C-:B------:R-:W-:Y:S01]  /*4c50*/  @!P1 IMAD.IADD R44, R44, 0x1, -R7.reuse ;  /* 0x000000012c2c9824 */ /* 0x100fe200078e0a07 */
[----:B------:R-:W-:Y:S01]  /*4c60*/  ISETP.GE.AND P1, PT, R12, RZ, PT ;  /* 0x000000ff0c00720c */ /* 0x000fe20003f26270 */
[----:B------:R-:W-:Y:S02]  /*4c70*/  VIADD R11, R8, 0x1c8 ;  /* 0x000001c8080b7836 */ /* 0x000fe40000000000 */
[----:B------:R-:W-:Y:S01]  /*4c80*/  @!P4 IMAD.IADD R126, R126, 0x1, -R7 ;  /* 0x000000017e7ec824 */ /* 0x000fe200078e0a07 */
[----:B------:R-:W-:Y:S01]  /*4c90*/  ISETP.GE.AND P4, PT, R13, RZ, PT ;  /* 0x000000ff0d00720c */ /* 0x000fe20003f86270 */
[----:B------:R-:W-:Y:S01]  /*4ca0*/  IMAD.HI.U32 R4, R9, R124, RZ ;  /* 0x0000007c09047227 */ /* 0x000fe200078e00ff */
[----:B------:R-:W-:-:S03]  /*4cb0*/  IABS R122, R11 ;  /* 0x0000000b007a7213 */ /* 0x000fc60000000000 */
[----:B------:R-:W-:Y:S01]  /*4cc0*/  @!P6 IMAD.IADD R50, R50, 0x1, -R7 ;  /* 0x000000013232e824 */ /* 0x000fe200078e0a07 */
[C---:B------:R-:W-:Y:S01]  /*4cd0*/  ISETP.GT.U32.AND P6, PT, R7.reuse, R52, PT ;  /* 0x000000340700720c */ /* 0x040fe20003fc4070 */
[----:B------:R-:W-:Y:S01]  /*4ce0*/  @!P5 IMAD.MOV R44, RZ, RZ, -R44 ;  /* 0x000000ffff2cd224 */ /* 0x000fe200078e0a2c */
[C---:B------:R-:W-:Y:S01]  /*4cf0*/  ISETP.GT.U32.AND P5, PT, R7.reuse, R126, PT ;  /* 0x0000007e0700720c */ /* 0x040fe20003fa4070 */
[----:B------:R-:W-:Y:S02]  /*4d00*/  IMAD.MOV R4, RZ, RZ, -R4 ;  /* 0x000000ffff047224 */ /* 0x000fe400078e0a04 */
[----:B------:R-:W-:Y:S02]  /*4d10*/  VIADD R15, R8, 0x1cc ;  /* 0x000001cc080f7836 */ /* 0x000fe40000000000 */
[----:B------:R-:W-:Y:S02]  /*4d20*/  IMAD R124, R7, R4, R124 ;  /* 0x00000004077c7224 */ /* 0x000fe400078e027c */
[----:B------:R-:W-:Y:S01]  /*4d30*/  IMAD.HI.U32 R4, R9, R122, RZ ;  /* 0x0000007a09047227 */ /* 0x000fe200078e00ff */
[----:B------:R-:W-:-:S03]  /*4d40*/  IABS R54, R15 ;  /* 0x0000000f00367213 */ /* 0x000fc60000000000 */
[----:B------:R-:W-:Y:S02]  /*4d50*/  IMAD.MOV R4, RZ, RZ, -R4 ;  /* 0x000000ffff047224 */ /* 0x000fe400078e0a04 */
[----:B------:R-:W-:-:S04]  /*4d60*/  IMAD.HI.U32 R10, R9, R54, RZ ;  /* 0x00000036090a7227 */ /* 0x000fc800078e00ff */
[--C-:B------:R-:W-:Y:S02]  /*4d70*/  @!P6 IMAD.IADD R52, R52, 0x1, -R7.reuse ;  /* 0x000000013434e824 */ /* 0x100fe400078e0a07 */
[----:B------:R-:W-:Y:S02]  /*4d80*/  @!P5 IMAD.IADD R126, R126, 0x1, -R7 ;  /* 0x000000017e7ed824 */ /* 0x000fe400078e0a07 */
[C---:B------:R-:W-:Y:S01]  /*4d90*/  IMAD R122, R7.reuse, R4, R122 ;  /* 0x00000004077a7224 */ /* 0x040fe200078e027a */
[C---:B------:R-:W-:Y:S01]  /*4da0*/  ISETP.GT.U32.AND P6, PT, R7.reuse, R52, PT ;  /* 0x000000340700720c */ /* 0x040fe20003fc4070 */
[----:B------:R-:W-:Y:S02]  /*4db0*/  IMAD.MOV R10, RZ, RZ, -R10 ;  /* 0x000000ffff0a7224 */ /* 0x000fe400078e0a0a */
[----:B------:R-:W-:Y:S01]  /*4dc0*/  @!P1 IMAD.MOV R126, RZ, RZ, -R126 ;  /* 0x000000ffff7e9224 */ /* 0x000fe200078e0a7e */
[C---:B------:R-:W-:Y:S01]  /*4dd0*/  ISETP.GT.U32.AND P1, PT, R7.reuse, R122, PT ;  /* 0x0000007a0700720c */ /* 0x040fe20003f24070 */
[----:B------:R-:W-:-:S02]  /*4de0*/  IMAD R54, R7, R10, R54 ;  /* 0x0000000a07367224 */ /* 0x000fc400078e0236 */
[----:B------:R-:W-:Y:S01]  /*4df0*/  @!P0 IMAD.MOV R50, RZ, RZ, -R50 ;  /* 0x000000ffff328224 */ /* 0x000fe200078e0a32 */
[C---:B------:R-:W-:Y:S01]  /*4e00*/  ISETP.GT.U32.AND P0, PT, R7.reuse, R124, PT ;  /* 0x0000007c0700720c */ /* 0x040fe20003f04070 */
[C---:B------:R-:W-:Y:S01]  /*4e10*/  VIADD R12, R8.reuse, 0x1c0 ;  /* 0x000001c0080c7836 */ /* 0x040fe20000000000 */
[----:B------:R-:W-:Y:S01]  /*4e20*/  ISETP.GT.U32.AND P5, PT, R7, R54, PT ;  /* 0x000000360700720c */ /* 0x000fe20003fa4070 */
[----:B------:R-:W-:Y:S02]  /*4e30*/  VIADD R10, R8, 0x1c4 ;  /* 0x000001c4080a7836 */ /* 0x000fe40000000000 */
[--C-:B------:R-:W-:Y:S01]  /*4e40*/  @!P6 IMAD.IADD R52, R52, 0x1, -R7.reuse ;  /* 0x000000013434e824 */ /* 0x100fe200078e0a07 */
[----:B------:R-:W-:Y:S01]  /*4e50*/  IABS R120, R12 ;  /* 0x0000000c00787213 */ /* 0x000fe20000000000 */
[----:B------:R-:W-:Y:S01]  /*4e60*/  VIADD R13, R8, 0x1bc ;  /* 0x000001bc080d7836 */ /* 0x000fe20000000000 */
[----:B------:R-:W-:Y:S01]  /*4e70*/  IABS R56, R10 ;  /* 0x0000000a00387213 */ /* 0x000fe20000000000 */
[--C-:B------:R-:W-:Y:S01]  /*4e80*/  @!P1 IMAD.IADD R122, R122, 0x1, -R7.reuse ;  /* 0x000000017a7a9824 */ /* 0x100fe200078e0a07 */
[----:B------:R-:W-:Y:S01]  /*4e90*/  ISETP.GE.AND P6, PT, R11, RZ, PT ;  /* 0x000000ff0b00720c */ /* 0x000fe20003fc6270 */
[----:B------:R-:W-:Y:S01]  /*4ea0*/  @!P2 IMAD.MOV R52, RZ, RZ, -R52 ;  /* 0x000000ffff34a224 */ /* 0x000fe200078e0a34 */
[----:B------:R-:W-:Y:S01]  /*4eb0*/  ISETP.GE.AND P2, PT, R10, RZ, PT ;  /* 0x000000ff0a00720c */ /* 0x000fe20003f46270 */
[----:B------:R-:W-:Y:S01]  /*4ec0*/  @!P0 IMAD.IADD R124, R124, 0x1, -R7 ;  /* 0x000000017c7c8824 */ /* 0x000fe200078e0a07 */
[----:B------:R-:W-:Y:S01]  /*4ed0*/  ISETP.GT.U32.AND P1, PT, R7, R122, PT ;  /* 0x0000007a0700720c */ /* 0x000fe20003f24070 */
[----:B------:R-:W-:Y:S01]  /*4ee0*/  IMAD.HI.U32 R10, R9, R120, RZ ;  /* 0x00000078090a7227 */ /* 0x000fe200078e00ff */
[----:B------:R-:W-:-:S02]  /*4ef0*/  IABS R58, R13 ;  /* 0x0000000d003a7213 */ /* 0x000fc40000000000 */
[----:B------:R-:W-:Y:S01]  /*4f00*/  ISETP.GT.U32.AND P0, PT, R7, R124, PT ;  /* 0x0000007c0700720c */ /* 0x000fe20003f04070 */
[----:B------:R-:W-:Y:S02]  /*4f10*/  @!P5 IMAD.IADD R54, R54, 0x1, -R7 ;  /* 0x000000013636d824 */ /* 0x000fe400078e0a07 */
[----:B------:R-:W-:Y:S02]  /*4f20*/  IMAD.MOV R10, RZ, RZ, -R10 ;  /* 0x000000ffff0a7224 */ /* 0x000fe400078e0a0a */
[----:B------:R-:W-:Y:S01]  /*4f30*/  IMAD.HI.U32 R4, R9, R56, RZ ;  /* 0x0000003809047227 */ /* 0x000fe200078e00ff */
[----:B------:R-:W-:-:S03]  /*4f40*/  ISETP.GT.U32.AND P5, PT, R7, R54, PT ;  /* 0x000000360700720c */ /* 0x000fc60003fa4070 */
[C---:B------:R-:W-:Y:S02]  /*4f50*/  IMAD R120, R7.reuse, R10, R120 ;  /* 0x0000000a07787224 */ /* 0x040fe400078e0278 */
[----:B------:R-:W-:Y:S02]  /*4f60*/  IMAD.MOV R4, RZ, RZ, -R4 ;  /* 0x000000ffff047224 */ /* 0x000fe400078e0a04 */
[--C-:B------:R-:W-:Y:S01]  /*4f70*/  @!P1 IMAD.IADD R122, R122, 0x1, -R7.reuse ;  /* 0x000000017a7a9824 */ /* 0x100fe200078e0a07 */
[----:B------:R-:W-:Y:S01]  /*4f80*/  ISETP.GT.U32.AND P1, PT, R7, R120, PT ;  /* 0x000000780700720c */ /* 0x000fe20003f24070 */
[----:B------:R-:W-:Y:S01]  /*4f90*/  @!P3 IMAD.MOV R48, RZ, RZ, -R48 ;  /* 0x000000ffff30b224 */ /* 0x000fe200078e0a30 */
[----:B------:R-:W-:Y:S01]  /*4fa0*/  ISETP.GE.AND P3, PT, R15, RZ, PT ;  /* 0x000000ff0f00720c */ /* 0x000fe20003f66270 */
[----:B------:R-:W-:Y:S01]  /*4fb0*/  @!P0 IMAD.IADD R124, R124, 0x1, -R7 ;  /* 0x000000017c7c8824 */ /* 0x000fe200078e0a07 */
[----:B------:R-:W-:Y:S01]  /*4fc0*/  ISETP.GE.AND P0, PT, R12, RZ, PT ;  /* 0x000000ff0c00720c */ /* 0x000fe20003f06270 */
[----:B------:R-:W-:-:S02]  /*4fd0*/  IMAD R56, R7, R4, R56 ;  /* 0x0000000407387224 */ /* 0x000fc400078e0238 */
[----:B------:R-:W-:-:S04]  /*4fe0*/  IMAD.HI.U32 R11, R9, R58, RZ ;  /* 0x0000003a090b7227 */ /* 0x000fc800078e00ff */
[----:B------:R-:W-:Y:S01]  /*4ff0*/  @!P5 IMAD.IADD R54, R54, 0x1, -R7 ;  /* 0x000000013636d824 */ /* 0x000fe200078e0a07 */
[----:B------:R-:W-:Y:S01]  /*5000*/  ISETP.GE.AND P5, PT, R13, RZ, PT ;  /* 0x000000ff0d00720c */ /* 0x000fe20003fa6270 */
[----:B------:R-:W-:Y:S01]  /*5010*/  @!P4 IMAD.MOV R124, RZ, RZ, -R124 ;  /* 0x000000ffff7cc224 */ /* 0x000fe200078e0a7c */
[C---:B------:R-:W-:Y:S01]  /*5020*/  ISETP.GT.U32.AND P4, PT, R7.reuse, R56, PT ;  /* 0x000000380700720c */ /* 0x040fe20003f84070 */
[----:B------:R-:W-:Y:S02]  /*5030*/  IMAD.MOV R11, RZ, RZ, -R11 ;  /* 0x000000ffff0b7224 */ /* 0x000fe400078e0a0b */
[C---:B------:R-:W-:Y:S02]  /*5040*/  VIADD R4, R8.reuse, 0x1b8 ;  /* 0x000001b808047836 */ /* 0x040fe40000000000 */
[----:B------:R-:W-:Y:S02]  /*5050*/  VIADD R13, R8, 0x1b4 ;  /* 0x000001b4080d7836 */ /* 0x000fe40000000000 */
[C---:B------:R-:W-:Y:S01]  /*5060*/  IMAD R58, R7.reuse, R11, R58 ;  /* 0x0000000b073a7224 */ /* 0x040fe200078e023a */
[----:B------:R-:W-:Y:S01]  /*5070*/  IABS R118, R4 ;  /* 0x0000000400767213 */ /* 0x000fe20000000000 */
[----:B------:R-:W-:Y:S01]  /*5080*/  @!P1 IMAD.IADD R120, R120, 0x1, -R7 ;  /* 0x0000000178789824 */ /* 0x000fe200078e0a07 */
[----:B------:R-:W-:Y:S01]  /*5090*/  IABS R60, R13 ;  /* 0x0000000d003c7213 */ /* 0x000fe20000000000 */
[----:B------:R-:W-:Y:S01]  /*50a0*/  @!P3 IMAD.MOV R54, RZ, RZ, -R54 ;  /* 0x000000ffff36b224 */ /* 0x000fe200078e0a36 */
[----:B------:R-:W-:Y:S01]  /*50b0*/  ISETP.GE.AND P3, PT, R4, RZ, PT ;  /* 0x000000ff0400720c */ /* 0x000fe20003f66270 */
[----:B------:R-:W-:Y:S01]  /*50c0*/  @!P6 IMAD.MOV R122, RZ, RZ, -R122 ;  /* 0x000000ffff7ae224 */ /* 0x000fe200078e0a7a */
[----:B------:R-:W-:Y:S01]  /*50d0*/  ISETP.GT.U32.AND P1, PT, R7, R120, PT ;  /* 0x000000780700720c */ /* 0x000fe20003f24070 */
[----:B------:R-:W-:Y:S01]  /*50e0*/  IMAD.HI.U32 R4, R9, R118, RZ ;  /* 0x0000007609047227 */ /* 0x000fe200078e00ff */
[----:B------:R-:W-:-:S03]  /*50f0*/  ISETP.GT.U32.AND P6, PT, R7, R58, PT ;  /* 0x0000003a0700720c */ /* 0x000fc60003fc4070 */
[----:B------:R-:W-:-:S04]  /*5100*/  IMAD.HI.U32 R10, R9, R60, RZ ;  /* 0x0000003c090a7227 */ /* 0x000fc800078e00ff */
[----:B------:R-:W-:Y:S02]  /*5110*/  @!P4 IMAD.IADD R56, R56, 0x1, -R7 ;  /* 0x000000013838c824 */ /* 0x000fe400078e0a07 */
[----:B------:R-:W-:Y:S02]  /*5120*/  VIADD R16, R8, 0x1ac ;  /* 0x000001ac08107836 */ /* 0x000fe40000000000 */
[----:B------:R-:W-:Y:S01]  /*5130*/  IMAD.MOV R4, RZ, RZ, -R4 ;  /* 0x000000ffff047224 */ /* 0x000fe200078e0a04 */
[C---:B------:R-:W-:Y:S01]  /*5140*/  ISETP.GT.U32.AND P4, PT, R7.reuse, R56, PT ;  /* 0x000000380700720c */ /* 0x040fe20003f84070 */
[----:B------:R-:W-:Y:S01]  /*5150*/  IMAD.MOV R10, RZ, RZ, -R10 ;  /* 0x000000ffff0a7224 */ /* 0x000fe200078e0a0a */
[----:B------:R-:W-:Y:S01]  /*5160*/  IABS R62, R16 ;  /* 0x00000010003e7213 */ /* 0x000fe20000000000 */
[C---:B------:R-:W-:Y:S02]  /*5170*/  IMAD R118, R7.reuse, R4, R118 ;  /* 0x0000000407767224 */ /* 0x040fe400078e0276 */
[----:B------:R-:W-:-:S02]  /*5180*/  IMAD R60, R7, R10, R60 ;  /* 0x0000000a073c7224 */ /* 0x000fc400078e023c */
[--C-:B------:R-:W-:Y:S01]  /*5190*/  @!P1 IMAD.IADD R120, R120, 0x1, -R7.reuse ;  /* 0x0000000178789824 */ /* 0x100fe200078e0a07 */
[C---:B------:R-:W-:Y:S01]  /*51a0*/  ISETP.GT.U32.AND P1, PT, R7.reuse, R118, PT ;  /* 0x000000760700720c */ /* 0x040fe20003f24070 */
[----:B------:R-:W-:Y:S01]  /*51b0*/  @!P6 IMAD.IADD R58, R58, 0x1, -R7 ;  /* 0x000000013a3ae824 */ /* 0x000fe200078e0a07 */
[----:B------:R-:W-:Y:S01]  /*51c0*/  ISETP.GT.U32.AND P6, PT, R7, R60, PT ;  /* 0x0000003c0700720c */ /* 0x000fe20003fc4070 */
[----:B------:R-:W-:-:S04]  /*51d0*/  IMAD.HI.U32 R12, R9, R62, RZ ;  /* 0x0000003e090c7227 */ /* 0x000fc800078e00ff */
[----:B------:R-:W-:Y:S02]  /*51e0*/  VIADD R15, R8, 0x1b0 ;  /* 0x000001b0080f7836 */ /* 0x000fe40000000000 */
[----:B------:R-:W-:Y:S02]  /*51f0*/  IMAD.MOV R12, RZ, RZ, -R12 ;  /* 0x000000ffff0c7224 */ /* 0x000fe400078e0a0c */
[----:B------:R-:W-:Y:S01]  /*5200*/  @!P4 IMAD.IADD R56, R56, 0x1, -R7 ;  /* 0x000000013838c824 */ /* 0x000fe200078e0a07 */
[----:B------:R-:W-:Y:S01]  /*5210*/  ISETP.GE.AND P4, PT, R13, RZ, PT ;  /* 0x000000ff0d00720c */ /* 0x000fe20003f86270 */
[----:B------:R-:W-:Y:S01]  /*5220*/  IMAD R62, R7, R12, R62 ;  /* 0x0000000c073e7224 */ /* 0x000fe200078e023e */
[----:B------:R-:W-:Y:S01]  /*5230*/  IABS R116, R15 ;  /* 0x0000000f00747213 */ /* 0x000fe20000000000 */
[C---:B------:R-:W-:Y:S02]  /*5240*/  VIADD R12, R8.reuse, 0x1a8 ;  /* 0x000001a8080c7836 */ /* 0x040fe40000000000 */
[----:B------:R-:W-:-:S02]  /*5250*/  VIADD R13, R8, 0x1a4 ;  /* 0x000001a4080d7836 */ /* 0x000fc40000000000 */
[--C-:B------:R-:W-:Y:S01]  /*5260*/  @!P1 IMAD.IADD R118, R118, 0x1, -R7.reuse ;  /* 0x0000000176769824 */ /* 0x100fe200078e0a07 */
[----:B------:R-:W-:Y:S01]  /*5270*/  IABS R114, R12 ;  /* 0x0000000c00727213 */ /* 0x000fe20000000000 */
[----:B------:R-:W-:Y:S01]  /*5280*/  @!P6 IMAD.IADD R60, R60, 0x1, -R7 ;  /* 0x000000013c3ce824 */ /* 0x000fe200078e0a07 */
[----:B------:R-:W-:Y:S01]  /*5290*/  IABS R64, R13 ;  /* 0x0000000d00407213 */ /* 0x000fe20000000000 */
[----:B------:R-:W-:Y:S01]  /*52a0*/  IMAD.HI.U32 R11, R9, R116, RZ ;  /* 0x00000074090b7227 */ /* 0x000fe200078e00ff */
[C---:B------:R-:W-:Y:S02]  /*52b0*/  ISETP.GT.U32.AND P1, PT, R7.reuse, R58, PT ;  /* 0x0000003a0700720c */ /* 0x040fe40003f24070 */
[C---:B------:R-:W-:Y:S01]  /*52c0*/  ISETP.GT.U32.AND P6, PT, R7.reuse, R60, PT ;  /* 0x0000003c0700720c */ /* 0x040fe20003fc4070 */
[----:B------:R-:W-:Y:S01]  /*52d0*/  @!P2 IMAD.MOV R56, RZ, RZ, -R56 ;  /* 0x000000ffff38a224 */ /* 0x000fe200078e0a38 */
[----:B------:R-:W-:Y:S01]  /*52e0*/  ISETP.GT.U32.AND P2, PT, R7, R118, PT ;  /* 0x000000760700720c */ /* 0x000fe20003f44070 */
[----:B------:R-:W-:-:S02]  /*52f0*/  IMAD.MOV R11, RZ, RZ, -R11 ;  /* 0x000000ffff0b7224 */ /* 0x000fc400078e0a0b */
[----:B------:R-:W-:-:S04]  /*5300*/  IMAD.HI.U32 R4, R9, R114, RZ ;  /* 0x0000007209047227 */ /* 0x000fc800078e00ff */
[----:B------:R-:W-:-:S04]  /*5310*/  IMAD.HI.U32 R10, R9, R64, RZ ;  /* 0x00000040090a7227 */ /* 0x000fc800078e00ff */
[C---:B------:R-:W-:Y:S02]  /*5320*/  IMAD R116, R7.reuse, R11, R116 ;  /* 0x0000000b07747224 */ /* 0x040fe400078e0274 */
[----:B------:R-:W-:Y:S02]  /*5330*/  IMAD.MOV R4, RZ, RZ, -R4 ;  /* 0x000000ffff047224 */ /* 0x000fe400078e0a04 */
[----:B------:R-:W-:Y:S02]  /*5340*/  IMAD.MOV R11, RZ, RZ, -R10 ;  /* 0x000000ffff0b7224 */ /* 0x000fe400078e0a0a */
[----:B------:R-:W-:Y:S01]  /*5350*/  @!P0 IMAD.MOV R120, RZ, RZ, -R120 ;  /* 0x000000ffff788224 */ /* 0x000fe200078e0a78 */
[C---:B------:R-:W-:Y:S01]  /*5360*/  ISETP.GT.U32.AND P0, PT, R7.reuse, R116, PT ;  /* 0x000000740700720c */ /* 0x040fe20003f04070 */
[----:B------:R-:W-:Y:S01]  /*5370*/  @!P1 IMAD.IADD R58, R58, 0x1, -R7 ;  /* 0x000000013a3a9824 */ /* 0x000fe200078e0a07 */
[C---:B------:R-:W-:Y:S01]  /*5380*/  ISETP.GT.U32.AND P1, PT, R7.reuse, R62, PT ;  /* 0x0000003e0700720c */ /* 0x040fe20003f24070 */
[----:B------:R-:W-:-:S02]  /*5390*/  IMAD R114, R7, R4, R114 ;  /* 0x0000000407727224 */ /* 0x000fc400078e0272 */
[C---:B------:R-:W-:Y:S02]  /*53a0*/  IMAD R64, R7.reuse, R11, R64 ;  /* 0x0000000b07407224 */ /* 0x040fe400078e0240 */
[--C-:B------:R-:W-:Y:S01]  /*53b0*/  @!P2 IMAD.IADD R118, R118, 0x1, -R7.reuse ;  /* 0x000000017676a824 */ /* 0x100fe200078e0a07 */
[C---:B------:R-:W-:Y:S01]  /*53c0*/  ISETP.GT.U32.AND P2, PT, R7.reuse, R114, PT ;  /* 0x000000720700720c */ /* 0x040fe20003f44070 */
[--C-:B------:R-:W-:Y:S01]  /*53d0*/  @!P6 IMAD.IADD R60, R60, 0x1, -R7.reuse ;  /* 0x000000013c3ce824 */ /* 0x100fe200078e0a07 */
[----:B------:R-:W-:Y:S01]  /*53e0*/  ISETP.GT.U32.AND P6, PT, R7, R64, PT ;  /* 0x000000400700720c */ /* 0x000fe20003fc4070 */
[----:B------:R-:W-:Y:S02]  /*53f0*/  VIADD R18, R8, 0x19c ;  /* 0x0000019c08127836 */ /* 0x000fe40000000000 */
[--C-:B------:R-:W-:Y:S01]  /*5400*/  @!P0 IMAD.IADD R116, R116, 0x1, -R7.reuse ;  /* 0x0000000174748824 */ /* 0x100fe200078e0a07 */
[----:B------:R-:W-:Y:S01]  /*5410*/  ISETP.GE.AND P0, PT, R15, RZ, PT ;  /* 0x000000ff0f00720c */ /* 0x000fe20003f06270 */
[----:B------:R-:W-:Y:S01]  /*5420*/  @!P1 IMAD.IADD R62, R62, 0x1, -R7 ;  /* 0x000000013e3e9824 */ /* 0x000fe200078e0a07 */
[----:B------:R-:W-:Y:S01]  /*5430*/  IABS R66, R18 ;  /* 0x0000001200427213 */ /* 0x000fe20000000000 */
[----:B------:R-:W-:Y:S01]  /*5440*/  VIADD R17, R8, 0x1a0 ;  /* 0x000001a008117836 */ /* 0x000fe20000000000 */
[----:B------:R-:W-:Y:S01]  /*5450*/  ISETP.GE.AND P1, PT, R16, RZ, PT ;  /* 0x000000ff1000720c */ /* 0x000fe20003f26270 */
[----:B------:R-:W-:-:S02]  /*5460*/  @!P5 IMAD.MOV R58, RZ, RZ, -R58 ;  /* 0x000000ffff3ad224 */ /* 0x000fc400078e0a3a */
[--C-:B------:R-:W-:Y:S01]  /*5470*/  @!P2 IMAD.IADD R114, R114, 0x1, -R7.reuse ;  /* 0x000000017272a824 */ /* 0x100fe200078e0a07 */
[C---:B------:R-:W-:Y:S01]  /*5480*/  ISETP.GT.U32.AND P2, PT, R7.reuse, R116, PT ;  /* 0x000000740700720c */ /* 0x040fe20003f44070 */
[----:B------:R-:W-:Y:S01]  /*5490*/  @!P6 IMAD.IADD R64, R64, 0x1, -R7 ;  /* 0x000000014040e824 */ /* 0x000fe200078e0a07 */
[----:B------:R-:W-:Y:S01]  /*54a0*/  ISETP.GT.U32.AND P6, PT, R7, R62, PT ;  /* 0x0000003e0700720c */ /* 0x000fe20003fc4070 */
[----:B------:R-:W-:Y:S01]  /*54b0*/  IMAD.HI.U32 R10, R9, R66, RZ ;  /* 0x00000042090a7227 */ /* 0x000fe200078e00ff */
[----:B------:R-:W-:Y:S02]  /*54c0*/  IABS R112, R17 ;  /* 0x0000001100707213 */ /* 0x000fe40000000000 */
[----:B------:R-:W-:Y:S01]  /*54d0*/  ISETP.GT.U32.AND P5, PT, R7, R114, PT ;  /* 0x000000720700720c */ /* 0x000fe20003fa4070 */
[----:B------:R-:W-:Y:S02]  /*54e0*/  IMAD.MOV R10, RZ, RZ, -R10 ;  /* 0x000000ffff0a7224 */ /* 0x000fe400078e0a0a */
[----:B------:R-:W-:-:S02]  /*54f0*/  VIADD R11, R8, 0x198 ;  /* 0x00000198080b7836 */ /* 0x000fc40000000000 */
[----:B------:R-:W-:-:S03]  /*5500*/  IMAD.HI.U32 R4, R9, R112, RZ ;  /* 0x0000007009047227 */ /* 0x000fc600078e00ff */
[----:B------:R-:W-:Y:S01]  /*5510*/  IABS R110, R11 ;  /* 0x0000000b006e7213 */ /* 0x000fe20000000000 */
[C---:B------:R-:W-:Y:S02]  /*5520*/  IMAD R66, R7.reuse, R10, R66 ;  /* 0x0000000a07427224 */ /* 0x040fe400078e0242 */
[----:B------:R-:W-:Y:S02]  /*5530*/  VIADD R15, R8, 0x194 ;  /* 0x00000194080f7836 */ /* 0x000fe40000000000 */
[----:B------:R-:W-:Y:S02]  /*5540*/  IMAD.MOV R4, RZ, RZ, -R4 ;  /* 0x000000ffff047224 */ /* 0x000fe400078e0a04 */
[----:B------:R-:W-:Y:S01]  /*5550*/  @!P3 IMAD.MOV R118, RZ, RZ, -R118 ;  /* 0x000000ffff76b224 */ /* 0x000fe200078e0a76 */
[C---:B------:R-:W-:Y:S01]  /*5560*/  ISETP.GT.U32.AND P3, PT, R7.reuse, R64, PT ;  /* 0x000000400700720c */ /* 0x040fe20003f64070 */
[--C-:B------:R-:W-:Y:S01]  /*5570*/  @!P2 IMAD.IADD R116, R116, 0x1, -R7.reuse ;  /* 0x000000017474a824 */ /* 0x100fe200078e0a07 */
[----:B------:R-:W-:Y:S01]  /*5580*/  IABS R68, R15 ;  /* 0x0000000f00447213 */ /* 0x000fe20000000000 */
[----:B------:R-:W-:Y:S01]  /*5590*/  @!P6 IMAD.IADD R62, R62, 0x1, -R7 ;  /* 0x000000013e3ee824 */ /* 0x000fe200078e0a07 */
[----:B------:R-:W-:Y:S01]  /*55a0*/  ISETP.GE.AND P2, PT, R12, RZ, PT ;  /* 0x000000ff0c00720c */ /* 0x000fe20003f46270 */
[C---:B------:R-:W-:Y:S01]  /*55b0*/  IMAD R112, R7.reuse, R4, R112 ;  /* 0x0000000407707224 */ /* 0x040fe200078e0270 */
[----:B------:R-:W-:Y:S01]  /*55c0*/  ISETP.GT.U32.AND P6, PT, R7, R66, PT ;  /* 0x000000420700720c */ /* 0x000fe20003fc4070 */
[----:B------:R-:W-:-:S04]  /*55d0*/  IMAD.HI.U32 R4, R9, R110, RZ ;  /* 0x0000006e09047227 */ /* 0x000fc800078e00ff */
[----:B------:R-:W-:Y:S01]  /*55e0*/  @!P5 IMAD.IADD R114, R114, 0x1, -R7 ;  /* 0x000000017272d824 */ /* 0x000fe200078e0a07 */
[----:B------:R-:W-:Y:S01]  /*55f0*/  ISETP.GE.AND P5, PT, R13, RZ, PT ;  /* 0x000000ff0d00720c */ /* 0x000fe20003fa6270 */
[----:B------:R-:W-:-:S04]  /*5600*/  IMAD.HI.U32 R10, R9, R68, RZ ;  /* 0x00000044090a7227 */ /* 0x000fc800078e00ff */
[----:B------:R-:W-:Y:S02]  /*5610*/  IMAD.MOV R4, RZ, RZ, -R4 ;  /* 0x000000ffff047224 */ /* 0x000fe400078e0a04 */
[----:B------:R-:W-:Y:S01]  /*5620*/  @!P4 IMAD.MOV R60, RZ, RZ, -R60 ;  /* 0x000000ffff3cc224 */ /* 0x000fe200078e0a3c */
[C---:B------:R-:W-:Y:S01]  /*5630*/  ISETP.GT.U32.AND P4, PT, R7.reuse, R112, PT ;  /* 0x000000700700720c */ /* 0x040fe20003f84070 */
[----:B------:R-:W-:Y:S02]  /*5640*/  IMAD.MOV R10, RZ, RZ, -R10 ;  /* 0x000000ffff0a7224 */ /* 0x000fe400078e0a0a */
[----:B------:R-:W-:Y:S02]  /*5650*/  IMAD R110, R7, R4, R110 ;  /* 0x00000004076e7224 */ /* 0x000fe400078e026e */
[--C-:B------:R-:W-:Y:S01]  /*5660*/  @!P3 IMAD.IADD R64, R64, 0x1, -R7.reuse ;  /* 0x000000014040b824 */ /* 0x100fe200078e0a07 */
[----:B------:R-:W-:Y:S01]  /*5670*/  ISETP.GE.AND P3, PT, R17, RZ, PT ;  /* 0x000000ff1100720c */ /* 0x000fe20003f66270 */
[----:B------:R-:W-:Y:S01]  /*5680*/  @!P6 IMAD.IADD R66, R66, 0x1, -R7 ;  /* 0x000000014242e824 */ /* 0x000fe200078e0a07 */
[----:B------:R-:W-:Y:S01]  /*5690*/  ISETP.GE.AND P6, PT, R11, RZ, PT ;  /* 0x000000ff0b00720c */ /* 0x000fe20003fc6270 */
[----:B------:R-:W-:-:S02]  /*56a0*/  IMAD R68, R7, R10, R68 ;  /* 0x0000000a07447224 */ /* 0x000fc400078e0244 */
[----:B------:R-:W-:Y:S01]  /*56b0*/  @!P2 IMAD.MOV R114, RZ, RZ, -R114 ;  /* 0x000000ffff72a224 */ /* 0x000fe200078e0a72 */
[C---:B------:R-:W-:Y:S01]  /*56c0*/  ISETP.GT.U32.AND P2, PT, R7.reuse, R110, PT ;  /* 0x0000006e0700720c */ /* 0x040fe20003f44070 */
[----:B------:R-:W-:Y:S01]  /*56d0*/  @!P1 IMAD.MOV R62, RZ, RZ, -R62 ;  /* 0x000000ffff3e9224 */ /* 0x000fe200078e0a3e */
[C---:B------:R-:W-:Y:S01]  /*56e0*/  ISETP.GT.U32.AND P1, PT, R7.reuse, R66, PT ;  /* 0x000000420700720c */ /* 0x040fe20003f24070 */
[----:B------:R-:W-:Y:S01]  /*56f0*/  @!P5 IMAD.MOV R64, RZ, RZ, -R64 ;  /* 0x000000ffff40d224 */ /* 0x000fe200078e0a40 */
[C---:B------:R-:W-:Y:S01]  /*5700*/  ISETP.GT.U32.AND P5, PT, R7.reuse, R68, PT ;  /* 0x000000440700720c */ /* 0x040fe20003fa4070 */
[--C-:B------:R-:W-:Y:S01]  /*5710*/  @!P4 IMAD.IADD R112, R112, 0x1, -R7.reuse ;  /* 0x000000017070c824 */ /* 0x100fe200078e0a07 */
[----:B------:R-:W-:Y:S01]  /*5720*/  ISETP.GE.AND P4, PT, R18, RZ, PT ;  /* 0x000000ff1200720c */ /* 0x000fe20003f86270 */
[C---:B------:R-:W-:Y:S02]  /*5730*/  VIADD R4, R8.reuse, 0x190 ;  /* 0x0000019008047836 */ /* 0x040fe40000000000 */
[----:B------:R-:W-:Y:S01]  /*5740*/  @!P0 IMAD.MOV R116, RZ, RZ, -R116 ;  /* 0x000000ffff748224 */ /* 0x000fe200078e0a74 */
[----:B------:R-:W-:Y:S01]  /*5750*/  ISETP.GT.U32.AND P0, PT, R7, R112, PT ;  /* 0x000000700700720c */ /* 0x000fe20003f04070 */
[----:B------:R-:W-:Y:S01]  /*5760*/  VIADD R10, R8, 0x18c ;  /* 0x0000018c080a7836 */ /* 0x000fe20000000000 */
[----:B------:R-:W-:Y:S01]  /*5770*/  IABS R108, R4 ;  /* 0x00000004006c7213 */ /* 0x000fe20000000000 */
[----:B------:R-:W-:-:S02]  /*5780*/  @!P2 IMAD.IADD R110, R110, 0x1, -R7 ;  /* 0x000000016e6ea824 */ /* 0x000fc400078e0a07 */
[--C-:B------:R-:W-:Y:S01]  /*5790*/  @!P1 IMAD.IADD R66, R66, 0x1, -R7.reuse ;  /* 0x0000000142429824 */ /* 0x100fe200078e0a07 */
[----:B------:R-:W-:Y:S01]  /*57a0*/  ISETP.GE.AND P1, PT, R4, RZ, PT ;  /* 0x000000ff0400720c */ /* 0x000fe20003f26270 */
[--C-:B------:R-:W-:Y:S01]  /*57b0*/  @!P5 IMAD.IADD R68, R68, 0x1, -R7.reuse ;  /* 0x000000014444d824 */ /* 0x100fe200078e0a07 */
[----:B------:R-:W-:Y:S01]  /*57c0*/  ISETP.GT.U32.AND P5, PT, R7, R110, PT ;  /* 0x0000006e0700720c */ /* 0x000fe20003fa4070 */
[----:B------:R-:W-:Y:S01]  /*57d0*/  IMAD.HI.U32 R4, R9, R108, RZ ;  /* 0x0000006c09047227 */ /* 0x000fe200078e00ff */
[----:B------:R-:W-:Y:S02]  /*57e0*/  IABS R70, R10 ;  /* 0x0000000a00467213 */ /* 0x000fe40000000000 */
[----:B------:R-:W-:Y:S01]  /*57f0*/  ISETP.GE.AND P2, PT, R10, RZ, PT ;  /* 0x000000ff0a00720c */ /* 0x000fe20003f46270 */
[----:B------:R-:W-:Y:S02]  /*5800*/  IMAD.MOV R4, RZ, RZ, -R4 ;  /* 0x000000ffff047224 */ /* 0x000fe400078e0a04 */
[----:B------:R-:W-:Y:S01]  /*5810*/  @!P0 IMAD.IADD R112, R112, 0x1, -R7 ;  /* 0x0000000170708824 */ /* 0x000fe200078e0a07 */
[----:B------:R-:W-:Y:S01]  /*5820*/  ISETP.GE.AND P0, PT, R15, RZ, PT ;  /* 0x000000ff0f00720c */ /* 0x000fe20003f06270 */
[----:B------:R-:W-:-:S02]  /*5830*/  IMAD R108, R7, R4, R108 ;  /* 0x00000004076c7224 */ /* 0x000fc400078e026c */
[----:B------:R-:W-:-:S04]  /*5840*/  IMAD.HI.U32 R10, R9, R70, RZ ;  /* 0x00000046090a7227 */ /* 0x000fc800078e00ff */
[----:B------:R-:W-:Y:S01]  /*5850*/  @!P3 IMAD.MOV R112, RZ, RZ, -R112 ;  /* 0x000000ffff70b224 */ /* 0x000fe200078e0a70 */
[C---:B------:R-:W-:Y:S01]  /*5860*/  ISETP.GT.U32.AND P3, PT, R7.reuse, R68, PT ;  /* 0x000000440700720c */ /* 0x040fe20003f64070 */
[--C-:B------:R-:W-:Y:S01]  /*5870*/  @!P5 IMAD.IADD R110, R110, 0x1, -R7.reuse ;  /* 0x000000016e6ed824 */ /* 0x100fe200078e0a07 */
[C---:B------:R-:W-:Y:S01]  /*5880*/  ISETP.GT.U32.AND P5, PT, R7.reuse, R108, PT ;  /* 0x0000006c0700720c */ /* 0x040fe20003fa4070 */
[----:B------:R-:W-:Y:S02]  /*5890*/  IMAD.MOV R10, RZ, RZ, -R10 ;  /* 0x000000ffff0a7224 */ /* 0x000fe400078e0a0a */
[C---:B------:R-:W-:Y:S02]  /*58a0*/  VIADD R11, R8.reuse, 0x188 ;  /* 0x00000188080b7836 */ /* 0x040fe40000000000 */
[C---:B------:R-:W-:Y:S02]  /*58b0*/  IMAD R70, R7.reuse, R10, R70 ;  /* 0x0000000a07467224 */ /* 0x040fe400078e0246 */
[----:B------:R-:W-:Y:S01]  /*58c0*/  VIADD R4, R8, 0x184 ;  /* 0x0000018408047836 */ /* 0x000fe20000000000 */
[----:B------:R-:W-:Y:S01]  /*58d0*/  IABS R106, R11 ;  /* 0x0000000b006a7213 */ /* 0x000fe20000000000 */
[----:B------:R-:W-:Y:S01]  /*58e0*/  @!P6 IMAD.MOV R110, RZ, RZ, -R110 ;  /* 0x000000ffff6ee224 */ /* 0x000fe200078e0a6e */
[----:B------:R-:W-:Y:S01]  /*58f0*/  ISETP.GT.U32.AND P6, PT, R7, R70, PT ;  /* 0x000000460700720c */ /* 0x000fe20003fc4070 */
[--C-:B------:R-:W-:Y:S01]  /*5900*/  @!P3 IMAD.IADD R68, R68, 0x1, -R7.reuse ;  /* 0x000000014444b824 */ /* 0x100fe200078e0a07 */
[----:B------:R-:W-:Y:S01]  /*5910*/  ISETP.GE.AND P3, PT, R4, RZ, PT ;  /* 0x000000ff0400720c */ /* 0x000fe20003f66270 */
[----:B------:R-:W-:Y:S01]  /*5920*/  @!P5 IMAD.IADD R108, R108, 0x1, -R7 ;  /* 0x000000016c6cd824 */ /* 0x000fe200078e0a07 */
[----:B------:R-:W-:Y:S01]  /*5930*/  IABS R72, R4 ;  /* 0x0000000400487213 */ /* 0x000fe20000000000 */
[----:B------:R-:W-:-:S03]  /*5940*/  IMAD.HI.U32 R4, R9, R106, RZ ;  /* 0x0000006a09047227 */ /* 0x000fc600078e00ff */
[----:B------:R-:W-:Y:S01]  /*5950*/  ISETP.GT.U32.AND P5, PT, R7, R108, PT ;  /* 0x0000006c0700720c */ /* 0x000fe20003fa4070 */
[----:B------:R-:W-:Y:S01]  /*5960*/  @!P4 IMAD.MOV R66, RZ, RZ, -R66 ;  /* 0x000000ffff42c224 */ /* 0x000fe200078e0a42 */
[----:B------:R-:W-:Y:S01]  /*5970*/  ISETP.GE.AND P4, PT, R11, RZ, PT ;  /* 0x000000ff0b00720c */ /* 0x000fe20003f86270 */
[----:B------:R-:W-:Y:S02]  /*5980*/  VIADD R10, R8, 0x180 ;  /* 0x00000180080a7836 */ /* 0x000fe40000000000 */
[----:B------:R-:W-:Y:S02]  /*5990*/  IMAD.MOV R11, RZ, RZ, -R4 ;  /* 0x000000ffff0b7224 */ /* 0x000fe400078e0a04 */
[----:B------:R-:W-:Y:S01]  /*59a0*/  IMAD.HI.U32 R4, R9, R72, RZ ;  /* 0x0000004809047227 */ /* 0x000fe200078e00ff */
[----:B------:R-:W-:-:S03]  /*59b0*/  IABS R104, R10 ;  /* 0x0000000a00687213 */ /* 0x000fc60000000000 */
[----:B------:R-:W-:Y:S02]  /*59c0*/  VIADD R12, R8, 0x17c ;  /* 0x0000017c080c7836 */ /* 0x000fe40000000000 */
[----:B------:R-:W-:Y:S02]  /*59d0*/  @!P6 IMAD.IADD R70, R70, 0x1, -R7 ;  /* 0x000000014646e824 */ /* 0x000fe400078e0a07 */
[----:B------:R-:W-:Y:S01]  /*59e0*/  IMAD.MOV R4, RZ, RZ, -R4 ;  /* 0x000000ffff047224 */ /* 0x000fe200078e0a04 */
[----:B------:R-:W-:Y:S01]  /*59f0*/  IABS R74, R12 ;  /* 0x0000000c004a7213 */ /* 0x000fe20000000000 */
[C---:B------:R-:W-:Y:S01]  /*5a00*/  IMAD R106, R7.reuse, R11, R106 ;  /* 0x0000000b076a7224 */ /* 0x040fe200078e026a */
[C---:B------:R-:W-:Y:S01]  /*5a10*/  ISETP.GT.U32.AND P6, PT, R7.reuse, R70, PT ;  /* 0x000000460700720c */ /* 0x040fe20003fc4070 */
[----:B------:R-:W-:Y:S02]  /*5a20*/  IMAD R72, R7, R4, R72 ;  /* 0x0000000407487224 */ /* 0x000fe400078e0248 */
[----:B------:R-:W-:-:S04]  /*5a30*/  IMAD.HI.U32 R4, R9, R104, RZ ;  /* 0x0000006809047227 */ /* 0x000fc800078e00ff */
[----:B------:R-:W-:Y:S01]  /*5a40*/  @!P0 IMAD.MOV R68, RZ, RZ, -R68 ;  /* 0x000000ffff448224 */ /* 0x000fe200078e0a44 */
[----:B------:R-:W-:Y:S01]  /*5a50*/  ISETP.GE.AND P0, PT, R10, RZ, PT ;  /* 0x000000ff0a00720c */ /* 0x000fe20003f06270 */
[----:B------:R-:W-:Y:S01]  /*5a60*/  @!P5 IMAD.IADD R108, R108, 0x1, -R7 ;  /* 0x000000016c6cd824 */ /* 0x000fe200078e0a07 */
[----:B------:R-:W-:Y:S01]  /*5a70*/  ISETP.GT.U32.AND P5, PT, R7, R106, PT ;  /* 0x0000006a0700720c */ /* 0x000fe20003fa4070 */
[----:B------:R-:W-:-:S04]  /*5a80*/  IMAD.HI.U32 R10, R9, R74, RZ ;  /* 0x0000004a090a7227 */ /* 0x000fc800078e00ff */
[----:B------:R-:W-:Y:S02]  /*5a90*/  IMAD.MOV R4, RZ, RZ, -R4 ;  /* 0x000000ffff047224 */ /* 0x000fe400078e0a04 */
[----:B------:R-:W-:Y:S02]  /*5aa0*/  IMAD.MOV R10, RZ, RZ, -R10 ;  /* 0x000000ffff0a7224 */ /* 0x000fe400078e0a0a */
[C---:B------:R-:W-:Y:S02]  /*5ab0*/  IMAD R104, R7.reuse, R4, R104 ;  /* 0x0000000407687224 */ /* 0x040fe400078e0268 */
[C---:B------:R-:W-:Y:S02]  /*5ac0*/  IMAD R74, R7.reuse, R10, R74 ;  /* 0x0000000a074a7224 */ /* 0x040fe400078e024a */
[----:B------:R-:W-:Y:S01]  /*5ad0*/  @!P6 IMAD.IADD R70, R70, 0x1, -R7 ;  /* 0x000000014646e824 */ /* 0x000fe200078e0a07 */
[----:B------:R-:W-:Y:S01]  /*5ae0*/  ISETP.GT.U32.AND P6, PT, R7, R104, PT ;  /* 0x000000680700720c */ /* 0x000fe20003fc4070 */
[----:B------:R-:W-:-:S02]  /*5af0*/  VIADD R11, R8, 0x178 ;  /* 0x00000178080b7836 */ /* 0x000fc40000000000 */
[--C-:B------:R-:W-:Y:S01]  /*5b00*/  @!P5 IMAD.IADD R106, R106, 0x1, -R7.reuse ;  /* 0x000000016a6ad824 */ /* 0x100fe200078e0a07 */
[C---:B------:R-:W-:Y:S01]  /*5b10*/  ISETP.GT.U32.AND P5, PT, R7.reuse, R74, PT ;  /* 0x0000004a0700720c */ /* 0x040fe20003fa4070 */
[----:B------:R-:W-:Y:S01]  /*5b20*/  @!P1 IMAD.MOV R108, RZ, RZ, -R108 ;  /* 0x000000ffff6c9224 */ /* 0x000fe200078e0a6c */
[----:B------:R-:W-:Y:S01]  /*5b30*/  IABS R102, R11 ;  /* 0x0000000b00667213 */ /* 0x000fe20000000000 */
[C---:B------:R-:W-:Y:S01]  /*5b40*/  VIADD R13, R8.reuse, 0x174 ;  /* 0x00000174080d7836 */ /* 0x040fe20000000000 */
[----:B------:R-:W-:Y:S01]  /*5b50*/  ISETP.GT.U32.AND P1, PT, R7, R72, PT ;  /* 0x000000480700720c */ /* 0x000fe20003f24070 */
[----:B------:R-:W-:Y:S02]  /*5b60*/  VIADD R15, R8, 0x170 ;  /* 0x00000170080f7836 */ /* 0x000fe40000000000 */
[----:B------:R-:W-:Y:S01]  /*5b70*/  IMAD.HI.U32 R4, R9, R102, RZ ;  /* 0x0000006609047227 */ /* 0x000fe200078e00ff */
[----:B------:R-:W-:Y:S02]  /*5b80*/  IABS R76, R13 ;  /* 0x0000000d004c7213 */ /* 0x000fe40000000000 */
[----:B------:R-:W-:Y:S01]  /*5b90*/  IABS R100, R15 ;  /* 0x0000000f00647213 */ /* 0x000fe20000000000 */
[----:B------:R-:W-:-:S02]  /*5ba0*/  @!P6 IMAD.IADD R104, R104, 0x1, -R7 ;  /* 0x000000016868e824 */ /* 0x000fc400078e0a07 */
[----:B------:R-:W-:Y:S02]  /*5bb0*/  IMAD.MOV R4, RZ, RZ, -R4 ;  /* 0x000000ffff047224 */ /* 0x000fe400078e0a04 */
[----:B------:R-:W-:Y:S01]  /*5bc0*/  @!P5 IMAD.IADD R74, R74, 0x1, -R7 ;  /* 0x000000014a4ad824 */ /* 0x000fe200078e0a07 */
[C---:B------:R-:W-:Y:S01]  /*5bd0*/  ISETP.GT.U32.AND P5, PT, R7.reuse, R104, PT ;  /* 0x000000680700720c */ /* 0x040fe20003fa4070 */
[----:B------:R-:W-:Y:S02]  /*5be0*/  IMAD R102, R7, R4, R102 ;  /* 0x0000000407667224 */ /* 0x000fe400078e0266 */
[----:B------:R-:W-:-:S04]  /*5bf0*/  IMAD.HI.U32 R4, R9, R76, RZ ;  /* 0x0000004c09047227 */ /* 0x000fc800078e00ff */
[--C-:B------:R-:W-:Y:S01]  /*5c00*/  @!P1 IMAD.IADD R72, R72, 0x1, -R7.reuse ;  /* 0x0000000148489824 */ /* 0x100fe200078e0a07 */
[C---:B------:R-:W-:Y:S01]  /*5c10*/  ISETP.GT.U32.AND P1, PT, R7.reuse, R106, PT ;  /* 0x0000006a0700720c */ /* 0x040fe20003f24070 */
[----:B------:R-:W-:Y:S02]  /*5c20*/  IMAD.MOV R4, RZ, RZ, -R4 ;  /* 0x000000ffff047224 */ /* 0x000fe400078e0a04 */
[----:B------:R-:W-:Y:S01]  /*5c30*/  VIADD R16, R8, 0x16c ;  /* 0x0000016c08107836 */ /* 0x000fe20000000000 */
[C---:B------:R-:W-:Y:S01]  /*5c40*/  ISETP.GT.U32.AND P6, PT, R7.reuse, R72, PT ;  /* 0x000000480700720c */ /* 0x040fe20003fc4070 */
[----:B------:R-:W-:Y:S02]  /*5c50*/  IMAD R76, R7, R4, R76 ;  /* 0x00000004074c7224 */ /* 0x000fe400078e024c */
[----:B------:R-:W-:Y:S01]  /*5c60*/  @!P5 IMAD.IADD R104, R104, 0x1, -R7 ;  /* 0x000000016868d824 */ /* 0x000fe200078e0a07 */
[----:B------:R-:W-:Y:S01]  /*5c70*/  IABS R78, R16 ;  /* 0x00000010004e7213 */ /* 0x000fe20000000000 */
[----:B------:R-:W-:Y:S01]  /*5c80*/  IMAD.HI.U32 R4, R9, R100, RZ ;  /* 0x0000006409047227 */ /* 0x000fe200078e00ff */
[----:B------:R-:W-:-:S03]  /*5c90*/  ISETP.GT.U32.AND P5, PT, R7, R76, PT ;  /* 0x0000004c0700720c */ /* 0x000fc60003fa4070 */
[----:B------:R-:W-:Y:S02]  /*5ca0*/  IMAD.MOV R4, RZ, RZ, -R4 ;  /* 0x000000ffff047224 */ /* 0x000fe400078e0a04 */
[----:B------:R-:W-:Y:S01]  /*5cb0*/  @!P2 IMAD.MOV R70, RZ, RZ, -R70 ;  /* 0x000000ffff46a224 */ /* 0x000fe200078e0a46 */
[C---:B------:R-:W-:Y:S01]  /*5cc0*/  ISETP.GT.U32.AND P2, PT, R7.reuse, R74, PT ;  /* 0x0000004a0700720c */ /* 0x040fe20003f44070 */
[--C-:B------:R-:W-:Y:S01]  /*5cd0*/  @!P6 IMAD.IADD R72, R72, 0x1, -R7.reuse ;  /* 0x000000014848e824 */ /* 0x100fe200078e0a07 */
[----:B------:R-:W-:Y:S01]  /*5ce0*/  ISETP.GE.AND P6, PT, R12, RZ, PT ;  /* 0x000000ff0c00720c */ /* 0x000fe20003fc6270 */
[----:B------:R-:W-:Y:S02]  /*5cf0*/  VIADD R12, R8, 0x168 ;  /* 0x00000168080c7836 */ /* 0x000fe40000000000 */
[----:B------:R-:W-:Y:S02]  /*5d00*/  @!P3 IMAD.MOV R72, RZ, RZ, -R72 ;  /* 0x000000ffff48b224 */ /* 0x000fe400078e0a48 */
[----:B------:R-:W-:Y:S01]  /*5d10*/  @!P5 IMAD.IADD R76, R76, 0x1, -R7 ;  /* 0x000000014c4cd824 */ /* 0x000fe200078e0a07 */
[----:B------:R-:W-:Y:S01]  /*5d20*/  IABS R98, R12 ;  /* 0x0000000c00627213 */ /* 0x000fe20000000000 */
[----:B------:R-:W-:-:S02]  /*5d30*/  IMAD R100, R7, R4, R100 ;  /* 0x0000000407647224 */ /* 0x000fc400078e0264 */
[----:B------:R-:W-:Y:S01]  /*5d40*/  @!P1 IMAD.IADD R106, R106, 0x1, -R7 ;  /* 0x000000016a6a9824 */ /* 0x000fe200078e0a07 */
[----:B------:R-:W-:Y:S01]  /*5d50*/  ISETP.GT.U32.AND P3, PT, R7, R76, PT ;  /* 0x0000004c0700720c */ /* 0x000fe20003f64070 */
[----:B------:R-:W-:Y:S01]  /*5d60*/  IMAD.HI.U32 R4, R9, R98, RZ ;  /* 0x0000006209047227 */ /* 0x000fe200078e00ff */
[C---:B------:R-:W-:Y:S02]  /*5d70*/  ISETP.GT.U32.AND P1, PT, R7.reuse, R102, PT ;  /* 0x000000660700720c */ /* 0x040fe40003f24070 */
[----:B------:R-:W-:Y:S01]  /*5d80*/  ISETP.GT.U32.AND P5, PT, R7, R100, PT ;  /* 0x000000640700720c */ /* 0x000fe20003fa4070 */
[----:B------:R-:W-:Y:S02]  /*5d90*/  IMAD.MOV R4, RZ, RZ, -R4 ;  /* 0x000000ffff047224 */ /* 0x000fe400078e0a04 */
[----:B------:R-:W-:-:S04]  /*5da0*/  IMAD.HI.U32 R10, R9, R78, RZ ;  /* 0x0000004e090a7227 */ /* 0x000fc800078e00ff */
[C---:B------:R-:W-:Y:S02]  /*5db0*/  IMAD R98, R7.reuse, R4, R98 ;  /* 0x0000000407627224 */ /* 0x040fe400078e0262 */
[----:B------:R-:W-:Y:S02]  /*5dc0*/  IMAD.MOV R10, RZ, RZ, -R10 ;  /* 0x000000ffff0a7224 */ /* 0x000fe400078e0a0a */
[--C-:B------:R-:W-:Y:S01]  /*5dd0*/  @!P3 IMAD.IADD R76, R76, 0x1, -R7.reuse ;  /* 0x000000014c4cb824 */ /* 0x100fe200078e0a07 */
[----:B------:R-:W-:Y:S01]  /*5de0*/  ISETP.GT.U32.AND P3, PT, R7, R98, PT ;  /* 0x000000620700720c */ /* 0x000fe20003f64070 */
[--C-:B------:R-:W-:Y:S01]  /*5df0*/  @!P2 IMAD.IADD R74, R74, 0x1, -R7.reuse ;  /* 0x000000014a4aa824 */ /* 0x100fe200078e0a07 */
[----:B------:R-:W-:Y:S01]  /*5e00*/  ISETP.GE.AND P2, PT, R11, RZ, PT ;  /* 0x000000ff0b00720c */ /* 0x000fe20003f46270 */
[----:B------:R-:W-:Y:S01]  /*5e10*/  @!P1 IMAD.IADD R102, R102, 0x1, -R7 ;  /* 0x0000000166669824 */ /* 0x000fe200078e0a07 */
[----:B------:R-:W-:Y:S01]  /*5e20*/  ISETP.GE.AND P1, PT, R13, RZ, PT ;  /* 0x000000ff0d00720c */ /* 0x000fe20003f26270 */
[----:B------:R-:W-:-:S02]  /*5e30*/  IMAD R78, R7, R10, R78 ;  /* 0x0000000a074e7224 */ /* 0x000fc400078e024e */
[C---:B------:R-:W-:Y:S02]  /*5e40*/  VIADD R11, R8.reuse, 0x164 ;  /* 0x00000164080b7836 */ /* 0x040fe40000000000 */
[----:B------:R-:W-:Y:S01]  /*5e50*/  @!P4 IMAD.MOV R106, RZ, RZ, -R106 ;  /* 0x000000ffff6ac224 */ /* 0x000fe200078e0a6a */
[C---:B------:R-:W-:Y:S01]  /*5e60*/  ISETP.GT.U32.AND P4, PT, R7.reuse, R102, PT ;  /* 0x000000660700720c */ /* 0x040fe20003f84070 */
[----:B------:R-:W-:Y:S01]  /*5e70*/  @!P6 IMAD.MOV R74, RZ, RZ, -R74 ;  /* 0x000000ffff4ae224 */ /* 0x000fe200078e0a4a */
[----:B------:R-:W-:Y:S01]  /*5e80*/  ISETP.GT.U32.AND P6, PT, R7, R78, PT ;  /* 0x0000004e0700720c */ /* 0x000fe20003fc4070 */
[----:B------:R-:W-:Y:S01]  /*5e90*/  VIADD R13, R8, 0x160 ;  /* 0x00000160080d7836 */ /* 0x000fe20000000000 */
[----:B------:R-:W-:Y:S01]  /*5ea0*/  IABS R80, R11 ;  /* 0x0000000b00507213 */ /* 0x000fe20000000000 */
[--C-:B------:R-:W-:Y:S02]  /*5eb0*/  @!P3 IMAD.IADD R98, R98, 0x1, -R7.reuse ;  /* 0x000000016262b824 */ /* 0x100fe400078e0a07 */
[----:B------:R-:W-:Y:S01]  /*5ec0*/  @!P5 IMAD.IADD R100, R100, 0x1, -R7 ;  /* 0x000000016464d824 */ /* 0x000fe200078e0a07 */
[----:B------:R-:W-:Y:S01]  /*5ed0*/  IABS R96, R13 ;  /* 0x0000000d00607213 */ /* 0x000fe20000000000 */
[----:B------:R-:W-:Y:S01]  /*5ee0*/  IMAD.HI.U32 R4, R9, R80, RZ ;  /* 0x0000005009047227 */ /* 0x000fe200078e00ff */
[----:B------:R-:W-:-:S02]  /*5ef0*/  ISETP.GT.U32.AND P3, PT, R7, R98, PT ;  /* 0x000000620700720c */ /* 0x000fc40003f64070 */
[----:B------:R-:W-:Y:S01]  /*5f00*/  ISETP.GE.AND P5, PT, R12, RZ, PT ;  /* 0x000000ff0c00720c */ /* 0x000fe20003fa6270 */
[----:B------:R-:W-:Y:S02]  /*5f10*/  IMAD.MOV R10, RZ, RZ, -R4 ;  /* 0x000000ffff0a7224 */ /* 0x000fe400078e0a04 */
[----:B------:R-:W-:-:S04]  /*5f20*/  IMAD.HI.U32 R4, R9, R96, RZ ;  /* 0x0000006009047227 */ /* 0x000fc800078e00ff */
[--C-:B------:R-:W-:Y:S01]  /*5f30*/  @!P4 IMAD.IADD R102, R102, 0x1, -R7.reuse ;  /* 0x000000016666c824 */ /* 0x100fe200078e0a07 */
[----:B------:R-:W-:Y:S01]  /*5f40*/  ISETP.GE.AND P4, PT, R16, RZ, PT ;  /* 0x000000ff1000720c */ /* 0x000fe20003f86270 */
[----:B------:R-:W-:Y:S01]  /*5f50*/  @!P6 IMAD.IADD R78, R78, 0x1, -R7 ;  /* 0x000000014e4ee824 */ /* 0x000fe200078e0a07 */
[C---:B------:R-:W-:Y:S01]  /*5f60*/  ISETP.GT.U32.AND P6, PT, R7.reuse, R100, PT ;  /* 0x000000640700720c */ /* 0x040fe20003fc4070 */
[----:B------:R-:W-:Y:S02]  /*5f70*/  IMAD.MOV R4, RZ, RZ, -R4 ;  /* 0x000000ffff047224 */ /* 0x000fe400078e0a04 */
[----:B------:R-:W-:Y:S01]  /*5f80*/  @!P2 IMAD.MOV R102, RZ, RZ, -R102 ;  /* 0x000000ffff66a224 */ /* 0x000fe200078e0a66 */
[C---:B------:R-:W-:Y:S01]  /*5f90*/  ISETP.GT.U32.AND P2, PT, R7.reuse, R78, PT ;  /* 0x0000004e0700720c */ /* 0x040fe20003f44070 */
[----:B------:R-:W-:Y:S02]  /*5fa0*/  IMAD R96, R7, R4, R96 ;  /* 0x0000000407607224 */ /* 0x000fe400078e0260 */
[----:B------:R-:W-:-:S02]  /*5fb0*/  VIADD R12, R8, 0x15c ;  /* 0x0000015c080c7836 */ /* 0x000fc40000000000 */
[----:B------:R-:W-:Y:S01]  /*5fc0*/  @!P0 IMAD.MOV R104, RZ, RZ, -R104 ;  /* 0x000000ffff688224 */ /* 0x000fe200078e0a68 */
[----:B------:R-:W-:Y:S01]  /*5fd0*/  ISETP.GE.AND P0, PT, R15, RZ, PT ;  /* 0x000000ff0f00720c */ /* 0x000fe20003f06270 */
[--C-:B------:R-:W-:Y:S01]  /*5fe0*/  @!P3 IMAD.IADD R98, R98, 0x1, -R7.reuse ;  /* 0x000000016262b824 */ /* 0x100fe200078e0a07 */
[C---:B------:R-:W-:Y:S01]  /*5ff0*/  ISETP.GT.U32.AND P3, PT, R7.reuse, R96, PT ;  /* 0x000000600700720c */ /* 0x040fe20003f64070 */
[----:B------:R-:W-:Y:S01]  /*6000*/  VIADD R15, R8, 0x158 ;  /* 0x00000158080f7836 */ /* 0x000fe20000000000 */
[----:B------:R-:W-:Y:S01]  /*6010*/  IABS R82, R12 ;  /* 0x0000000c00527213 */ /* 0x000fe20000000000 */
[----:B------:R-:W-:Y:S02]  /*6020*/  IMAD R80, R7, R10, R80 ;  /* 0x0000000a07507224 */ /* 0x000fe400078e0250 */
[----:B------:R-:W-:Y:S01]  /*6030*/  @!P2 IMAD.IADD R78, R78, 0x1, -R7 ;  /* 0x000000014e4ea824 */ /* 0x000fe200078e0a07 */
[----:B------:R-:W-:Y:S01]  /*6040*/  IABS R94, R15 ;  /* 0x0000000f005e7213 */ /* 0x000fe20000000000 */
[----:B------:R-:W-:Y:S01]  /*6050*/  IMAD.HI.U32 R4, R9, R82, RZ ;  /* 0x0000005209047227 */ /* 0x000fe200078e00ff */
[----:B------:R-:W-:-:S03]  /*6060*/  ISETP.GE.AND P2, PT, R11, RZ, PT ;  /* 0x000000ff0b00720c */ /* 0x000fc60003f46270 */
[----:B------:R-:W-:Y:S02]  /*6070*/  VIADD R11, R8, 0x154 ;  /* 0x00000154080b7836 */ /* 0x000fe40000000000 */
[----:B------:R-:W-:-:S03]  /*6080*/  IMAD.HI.U32 R10, R9, R94, RZ ;  /* 0x0000005e090a7227 */ /* 0x000fc600078e00ff */
[----:B------:R-:W-:Y:S01]  /*6090*/  IABS R84, R11 ;  /* 0x0000000b00547213 */ /* 0x000fe20000000000 */
[----:B------:R-:W-:Y:S02]  /*60a0*/  IMAD.MOV R4, RZ, RZ, -R4 ;  /* 0x000000ffff047224 */ /* 0x000fe400078e0a04 */
[--C-:B------:R-:W-:Y:S01]  /*60b0*/  @!P6 IMAD.IADD R100, R100, 0x1, -R7.reuse ;  /* 0x000000016464e824 */ /* 0x100fe200078e0a07 */
[C---:B------:R-:W-:Y:S01]  /*60c0*/  ISETP.GT.U32.AND P6, PT, R7.reuse, R80, PT ;  /* 0x000000500700720c */ /* 0x040fe20003fc4070 */
[----:B------:R-:W-:Y:S02]  /*60d0*/  @!P3 IMAD.IADD R96, R96, 0x1, -R7 ;  /* 0x000000016060b824 */ /* 0x000fe400078e0a07 */
[----:B------:R-:W-:Y:S02]  /*60e0*/  IMAD.MOV R10, RZ, RZ, -R10 ;  /* 0x000000ffff0a7224 */ /* 0x000fe400078e0a0a */
[C---:B------:R-:W-:Y:S02]  /*60f0*/  IMAD R82, R7.reuse, R4, R82 ;  /* 0x0000000407527224 */ /* 0x040fe400078e0252 */
[----:B------:R-:W-:Y:S01]  /*6100*/  @!P0 IMAD.MOV R100, RZ, RZ, -R100 ;  /* 0x000000ffff648224 */ /* 0x000fe200078e0a64 */
[C---:B------:R-:W-:Y:S01]  /*6110*/  ISETP.GT.U32.AND P0, PT, R7.reuse, R96, PT ;  /* 0x000000600700720c */ /* 0x040fe20003f04070 */
[C---:B------:R-:W-:Y:S01]  /*6120*/  IMAD R94, R7.reuse, R10, R94 ;  /* 0x0000000a075e7224 */ /* 0x040fe200078e025e */
[----:B------:R-:W-:Y:S01]  /*6130*/  ISETP.GT.U32.AND P3, PT, R7, R82, PT ;  /* 0x000000520700720c */ /* 0x000fe20003f64070 */
[----:B------:R-:W-:-:S04]  /*6140*/  IMAD.HI.U32 R4, R9, R84, RZ ;  /* 0x0000005409047227 */ /* 0x000fc800078e00ff */
[----:B------:R-:W-:Y:S02]  /*6150*/  IMAD.MOV R4, RZ, RZ, -R4 ;  /* 0x000000ffff047224 */ /* 0x000fe400078e0a04 */
[----:B------:R-:W-:Y:S01]  /*6160*/  @!P5 IMAD.MOV R98, RZ, RZ, -R98 ;  /* 0x000000ffff62d224 */ /* 0x000fe200078e0a62 */
[----:B------:R-:W-:Y:S01]  /*6170*/  ISETP.GT.U32.AND P5, PT, R7, R94, PT ;  /* 0x0000005e0700720c */ /* 0x000fe20003fa4070 */
[--C-:B------:R-:W-:Y:S01]  /*6180*/  @!P6 IMAD.IADD R80, R80, 0x1, -R7.reuse ;  /* 0x000000015050e824 */ /* 0x100fe200078e0a07 */
[----:B------:R-:W-:Y:S01]  /*6190*/  ISETP.GE.AND P6, PT, R13, RZ, PT ;  /* 0x000000ff0d00720c */ /* 0x000fe20003fc6270 */
[C---:B------:R-:W-:Y:S02]  /*61a0*/  IMAD R84, R7.reuse, R4, R84 ;  /* 0x0000000407547224 */ /* 0x040fe400078e0254 */
[----:B------:R-:W-:Y:S02]  /*61b0*/  VIADD R13, R8, 0x150 ;  /* 0x00000150080d7836 */ /* 0x000fe40000000000 */
[--C-:B------:R-:W-:Y:S01]  /*61c0*/  @!P0 IMAD.IADD R96, R96, 0x1, -R7.reuse ;  /* 0x0000000160608824 */ /* 0x100fe200078e0a07 */
[C---:B------:R-:W-:Y:S01]  /*61d0*/  ISETP.GT.U32.AND P0, PT, R7.reuse, R84, PT ;  /* 0x000000540700720c */ /* 0x040fe20003f04070 */
[--C-:B------:R-:W-:Y:S01]  /*61e0*/  @!P3 IMAD.IADD R82, R82, 0x1, -R7.reuse ;  /* 0x000000015252b824 */ /* 0x100fe200078e0a07 */
[----:B------:R-:W-:Y:S01]  /*61f0*/  IABS R92, R13 ;  /* 0x0000000d005c7213 */ /* 0x000fe20000000000 */
[----:B------:R-:W-:Y:S01]  /*6200*/  @!P1 IMAD.MOV R76, RZ, RZ, -R76 ;  /* 0x000000ffff4c9224 */ /* 0x000fe200078e0a4c */
[C---:B------:R-:W-:Y:S01]  /*6210*/  ISETP.GT.U32.AND P1, PT, R7.reuse, R80, PT ;  /* 0x000000500700720c */ /* 0x040fe20003f24070 */
[----:B------:R-:W-:Y:S01]  /*6220*/  @!P5 IMAD.IADD R94, R94, 0x1, -R7 ;  /* 0x000000015e5ed824 */ /* 0x000fe200078e0a07 */
[----:B------:R-:W-:Y:S01]  /*6230*/  ISETP.GT.U32.AND P5, PT, R7, R82, PT ;  /* 0x000000520700720c */ /* 0x000fe20003fa4070 */
[----:B------:R-:W-:Y:S01]  /*6240*/  IMAD.HI.U32 R4, R9, R92, RZ ;  /* 0x0000005c09047227 */ /* 0x000fe200078e00ff */
[----:B------:R-:W-:-:S03]  /*6250*/  ISETP.GE.AND P3, PT, R11, RZ, PT ;  /* 0x000000ff0b00720c */ /* 0x000fc60003f66270 */
[----:B------:R-:W-:Y:S02]  /*6260*/  VIADD R10, R8, 0x14c ;  /* 0x0000014c080a7836 */ /* 0x000fe40000000000 */
[----:B------:R-:W-:Y:S02]  /*6270*/  IMAD.MOV R4, RZ, RZ, -R4 ;  /* 0x000000ffff047224 */ /* 0x000fe400078e0a04 */
[--C-:B------:R-:W-:Y:S01]  /*6280*/  @!P0 IMAD.IADD R84, R84, 0x1, -R7.reuse ;  /* 0x0000000154548824 */ /* 0x100fe200078e0a07 */
[----:B------:R-:W-:Y:S01]  /*6290*/  IABS R86, R10 ;  /* 0x0000000a00567213 */ /* 0x000fe20000000000 */
[C---:B------:R-:W-:Y:S02]  /*62a0*/  IMAD R92, R7.reuse, R4, R92 ;  /* 0x00000004075c7224 */ /* 0x040fe400078e025c */
[----:B------:R-:W-:Y:S01]  /*62b0*/  @!P5 IMAD.IADD R82, R82, 0x1, -R7 ;  /* 0x000000015252d824 */ /* 0x000fe200078e0a07 */
[----:B------:R-:W-:Y:S01]  /*62c0*/  ISETP.GT.U32.AND P0, PT, R7, R84, PT ;  /* 0x000000540700720c */ /* 0x000fe20003f04070 */
[----:B------:R-:W-:Y:S01]  /*62d0*/  IMAD.HI.U32 R4, R9, R86, RZ ;  /* 0x0000005609047227 */ /* 0x000fe200078e00ff */
[----:B------:R-:W-:-:S03]  /*62e0*/  ISETP.GT.U32.AND P5, PT, R7, R92, PT ;  /* 0x0000005c0700720c */ /* 0x000fc60003fa4070 */
[----:B------:R-:W-:Y:S01]  /*62f0*/  @!P4 IMAD.MOV R78, RZ, RZ, -R78 ;  /* 0x000000ffff4ec224 */ /* 0x000fe200078e0a4e */
[----:B------:R-:W-:Y:S01]  /*6300*/  ISETP.GE.AND P4, PT, R12, RZ, PT ;  /* 0x000000ff0c00720c */ /* 0x000fe20003f86270 */
[--C-:B------:R-:W-:Y:S01]  /*6310*/  @!P1 IMAD.IADD R80, R80, 0x1, -R7.reuse ;  /* 0x0000000150509824 */ /* 0x100fe200078e0a07 */
[----:B------:R-:W-:Y:S01]  /*6320*/  ISETP.GE.AND P1, PT, R15, RZ, PT ;  /* 0x000000ff0f00720c */ /* 0x000fe20003f26270 */
[----:B------:R-:W-:Y:S02]  /*6330*/  VIADD R11, R8, 0x148 ;  /* 0x00000148080b7836 */ /* 0x000fe40000000000 */
[----:B------:R-:W-:Y:S02]  /*6340*/  IMAD.MOV R4, RZ, RZ, -R4 ;  /* 0x000000ffff047224 */ /* 0x000fe400078e0a04 */
[----:B------:R-:W-:Y:S01]  /*6350*/  @!P2 IMAD.MOV R80, RZ, RZ, -R80 ;  /* 0x000000ffff50a224 */ /* 0x000fe200078e0a50 */
[C---:B------:R-:W-:Y:S01]  /*6360*/  ISETP.GT.U32.AND P2, PT, R7.reuse, R94, PT ;  /* 0x0000005e0700720c */ /* 0x040fe20003f44070 */
[----:B------:R-:W-:Y:S01]  /*6370*/  IMAD R86, R7, R4, R86 ;  /* 0x0000000407567224 */ /* 0x000fe200078e0256 */
[----:B------:R-:W-:Y:S01]  /*6380*/  IABS R90, R11 ;  /* 0x0000000b005a7213 */ /* 0x000fe20000000000 */
[----:B------:R-:W-:Y:S01]  /*6390*/  @!P6 IMAD.MOV R96, RZ, RZ, -R96 ;  /* 0x000000ffff60e224 */ /* 0x000fe200078e0a60 */
[----:B------:R-:W-:Y:S01]  /*63a0*/  ISETP.GE.AND P6, PT, R13, RZ, PT ;  /* 0x000000ff0d00720c */ /* 0x000fe20003fc6270 */
[----:B------:R-:W-:Y:S01]  /*63b0*/  @!P0 IMAD.IADD R84, R84, 0x1, -R7 ;  /* 0x0000000154548824 */ /* 0x000fe200078e0a07 */
[----:B------:R-:W-:Y:S01]  /*63c0*/  ISETP.GT.U32.AND P0, PT, R7, R86, PT ;  /* 0x000000560700720c */ /* 0x000fe20003f04070 */
[----:B------:R-:W-:-:S02]  /*63d0*/  VIADD R13, R8, 0x140 ;  /* 0x00000140080d7836 */ /* 0x000fc40000000000 */
[----:B------:R-:W-:-:S03]  /*63e0*/  IMAD.HI.U32 R4, R9, R90, RZ ;  /* 0x0000005a09047227 */ /* 0x000fc600078e00ff */
[----:B------:R-:W-:Y:S01]  /*63f0*/  IABS R154, R13 ;  /* 0x0000000d009a7213 */ /* 0x000fe20000000000 */
[--C-:B------:R-:W-:Y:S01]  /*6400*/  @!P5 IMAD.IADD R92, R92, 0x1, -R7.reuse ;  /* 0x000000015c5cd824 */ /* 0x100fe200078e0a07 */
[----:B------:R-:W-:Y:S01]  /*6410*/  ISETP.GE.AND P5, PT, R11, RZ, PT ;  /* 0x000000ff0b00720c */ /* 0x000fe20003fa6270 */
[----:B------:R-:W-:Y:S02]  /*6420*/  IMAD.MOV R4, RZ, RZ, -R4 ;  /* 0x000000ffff047224 */ /* 0x000fe400078e0a04 */
[----:B------:R-:W-:Y:S01]  /*6430*/  @!P4 IMAD.MOV R82, RZ, RZ, -R82 ;  /* 0x000000ffff52c224 */ /* 0x000fe200078e0a52 */
[C---:B------:R-:W-:Y:S01]  /*6440*/  ISETP.GT.U32.AND P4, PT, R7.reuse, R92, PT ;  /* 0x0000005c0700720c */ /* 0x040fe20003f84070 */
[----:B------:R-:W-:Y:S01]  /*6450*/  @!P2 IMAD.IADD R94, R94, 0x1, -R7 ;  /* 0x000000015e5ea824 */ /* 0x000fe200078e0a07 */
[----:B------:R-:W-:Y:S01]  /*6460*/  ISETP.GE.AND P2, PT, R10, RZ, PT ;  /* 0x000000ff0a00720c */ /* 0x000fe20003f46270 */
[----:B------:R-:W-:Y:S02]  /*6470*/  VIADD R12, R8, 0x144 ;  /* 0x00000144080c7836 */ /* 0x000fe40000000000 */
[----:B------:R-:W-:-:S02]  /*6480*/  IMAD R90, R7, R4, R90 ;  /* 0x00000004075a7224 */ /* 0x000fc400078e025a */
[----:B------:R-:W-:Y:S01]  /*6490*/  IMAD.HI.U32 R10, R9, R154, RZ ;  /* 0x0000009a090a7227 */ /* 0x000fe200078e00ff */
[----:B------:R-:W-:-:S03]  /*64a0*/  IABS R88, R12 ;  /* 0x0000000c00587213 */ /* 0x000fc60000000000 */
[----:B------:R-:W-:Y:S02]  /*64b0*/  @!P0 IMAD.IADD R86, R86, 0x1, -R7 ;  /* 0x0000000156568824 */ /* 0x000fe400078e0a07 */
[----:B------:R-:W-:Y:S01]  /*64c0*/  @!P1 IMAD.MOV R94, RZ, RZ, -R94 ;  /* 0x000000ffff5e9224 */ /* 0x000fe200078e0a5e */
[C---:B------:R-:W-:Y:S01]  /*64d0*/  ISETP.GT.U32.AND P1, PT, R7.reuse, R90, PT ;  /* 0x0000005a0700720c */ /* 0x040fe20003f24070 */
[----:B------:R-:W-:Y:S01]  /*64e0*/  IMAD.MOV R10, RZ, RZ, -R10 ;  /* 0x000000ffff0a7224 */ /* 0x000fe200078e0a0a */
[----:B------:R-:W-:Y:S01]  /*64f0*/  ISETP.GT.U32.AND P0, PT, R7, R86, PT ;  /* 0x000000560700720c */ /* 0x000fe20003f04070 */
[----:B------:R-:W-:-:S04]  /*6500*/  IMAD.HI.U32 R4, R9, R88, RZ ;  /* 0x0000005809047227 */ /* 0x000fc800078e00ff */
[--C-:B------:R-:W-:Y:S01]  /*6510*/  @!P4 IMAD.IADD R92, R92, 0x1, -R7.reuse ;  /* 0x000000015c5cc824 */ /* 0x100fe200078e0a07 */
[----:B------:R-:W-:Y:S01]  /*6520*/  ISETP.GE.AND P4, PT, R13, RZ, PT ;  /* 0x000000ff0d00720c */ /* 0x000fe20003f86270 */
[C---:B------:R-:W-:Y:S02]  /*6530*/  IMAD R154, R7.reuse, R10, R154 ;  /* 0x0000000a079a7224 */ /* 0x040fe400078e029a */
[----:B------:R-:W-:Y:S02]  /*6540*/  IMAD.MOV R4, RZ, RZ, -R4 ;  /* 0x000000ffff047224 */ /* 0x000fe400078e0a04 */
[----:B------:R-:W-:Y:S01]  /*6550*/  @!P6 IMAD.MOV R92, RZ, RZ, -R92 ;  /* 0x000000ffff5ce224 */ /* 0x000fe200078e0a5c */
[C---:B------:R-:W-:Y:S01]  /*6560*/  ISETP.GT.U32.AND P6, PT, R7.reuse, R154, PT ;  /* 0x0000009a0700720c */ /* 0x040fe20003fc4070 */
[----:B------:R-:W-:Y:S02]  /*6570*/  IMAD R88, R7, R4, R88 ;  /* 0x0000000407587224 */ /* 0x000fe400078e0258 */
[----:B------:R-:W-:-:S02]  /*6580*/  @!P1 IMAD.IADD R90, R90, 0x1, -R7 ;  /* 0x000000015a5a9824 */ /* 0x000fc400078e0a07 */
[--C-:B------:R-:W-:Y:S01]  /*6590*/  @!P0 IMAD.IADD R86, R86, 0x1, -R7.reuse ;  /* 0x0000000156568824 */ /* 0x100fe200078e0a07 */
[C---:B------:R-:W-:Y:S01]  /*65a0*/  ISETP.GT.U32.AND P0, PT, R7.reuse, R88, PT ;  /* 0x000000580700720c */ /* 0x040fe20003f04070 */
[----:B------:R-:W-:Y:S01]  /*65b0*/  @!P3 IMAD.MOV R84, RZ, RZ, -R84 ;  /* 0x000000ffff54b224 */ /* 0x000fe200078e0a54 */
[C---:B------:R-:W-:Y:S01]  /*65c0*/  ISETP.GT.U32.AND P1, PT, R7.reuse, R90, PT ;  /* 0x0000005a0700720c */ /* 0x040fe20003f24070 */
[----:B------:R-:W-:Y:S01]  /*65d0*/  VIADD R11, R8, 0x13c ;  /* 0x0000013c080b7836 */ /* 0x000fe20000000000 */
[----:B------:R-:W-:Y:S01]  /*65e0*/  ISETP.GE.AND P3, PT, R12, RZ, PT ;  /* 0x000000ff0c00720c */ /* 0x000fe20003f66270 */
[----:B------:R-:W-:Y:S02]  /*65f0*/  VIADD R12, R8, 0x134 ;  /* 0x00000134080c7836 */ /* 0x000fe40000000000 */
[--C-:B------:R-:W-:Y:S01]  /*6600*/  @!P6 IMAD.IADD R154, R154, 0x1, -R7.reuse ;  /* 0x000000019a9ae824 */ /* 0x100fe200078e0a07 */
[----:B------:R-:W-:Y:S01]  /*6610*/  IABS R156, R11 ;  /* 0x0000000b009c7213 */ /* 0x000fe20000000000 */
[----:B------:R-:W-:Y:S01]  /*6620*/  VIADD R10, R8, 0x138 ;  /* 0x00000138080a7836 */ /* 0x000fe20000000000 */
[----:B------:R-:W-:Y:S01]  /*6630*/  IABS R160, R12 ;  /* 0x0000000c00a07213 */ /* 0x000fe20000000000 */
[----:B------:R-:W-:Y:S01]  /*6640*/  @!P2 IMAD.MOV R86, RZ, RZ, -R86 ;  /* 0x000000ffff56a224 */ /* 0x000fe200078e0a56 */
[----:B------:R-:W-:Y:S01]  /*6650*/  ISETP.GT.U32.AND P6, PT, R7, R154, PT ;  /* 0x0000009a0700720c */ /* 0x000fe20003fc4070 */
[--C-:B------:R-:W-:Y:S01]  /*6660*/  @!P0 IMAD.IADD R88, R88, 0x1, -R7.reuse ;  /* 0x0000000158588824 */ /* 0x100fe200078e0a07 */
[----:B------:R-:W-:Y:S01]  /*6670*/  IABS R158, R10 ;  /* 0x0000000a009e7213 */ /* 0x000fe20000000000 */
[----:B------:R-:W-:Y:S01]  /*6680*/  @!P1 IMAD.IADD R90, R90, 0x1, -R7 ;  /* 0x000000015a5a9824 */ /* 0x000fe200078e0a07 */
[----:B------:R-:W-:Y:S01]  /*6690*/  ISETP.GE.AND P1, PT, R10, RZ, PT ;  /* 0x000000ff0a00720c */ /* 0x000fe20003f26270 */
[----:B------:R-:W-:Y:S01]  /*66a0*/  IMAD.HI.U32 R10, R9, R160, RZ ;  /* 0x000000a0090a7227 */ /* 0x000fe200078e00ff */
[----:B------:R-:W-:-:S02]  /*66b0*/  ISETP.GT.U32.AND P0, PT, R7, R88, PT ;  /* 0x000000580700720c */ /* 0x000fc40003f04070 */
[----:B------:R-:W-:Y:S01]  /*66c0*/  ISETP.GE.AND P2, PT, R11, RZ, PT ;  /* 0x000000ff0b00720c */ /* 0x000fe20003f46270 */
[----:B------:R-:W-:-:S04]  /*66d0*/  IMAD.HI.U32 R4, R9, R156, RZ ;  /* 0x0000009c09047227 */ /* 0x000fc800078e00ff */
[----:B------:R-:W-:Y:S02]  /*66e0*/  IMAD.MOV R10, RZ, RZ, -R10 ;  /* 0x000000ffff0a7224 */ /* 0x000fe400078e0a0a */
[----:B------:R-:W-:Y:S02]  /*66f0*/  IMAD.MOV R11, RZ, RZ, -R4 ;  /* 0x000000ffff0b7224 */ /* 0x000fe400078e0a04 */
[C---:B------:R-:W-:Y:S02]  /*6700*/  IMAD R160, R7.reuse, R10, R160 ;  /* 0x0000000a07a07224 */ /* 0x040fe400078e02a0 */
[----:B------:R-:W-:Y:S02]  /*6710*/  @!P6 IMAD.IADD R154, R154, 0x1, -R7 ;  /* 0x000000019a9ae824 */ /* 0x000fe400078e0a07 */
[C---:B------:R-:W-:Y:S02]  /*6720*/  IMAD R156, R7.reuse, R11, R156 ;  /* 0x0000000b079c7224 */ /* 0x040fe400078e029c */
[----:B------:R-:W-:Y:S01]  /*6730*/  @!P4 IMAD.MOV R154, RZ, RZ, -R154 ;  /* 0x000000ffff9ac224 */ /* 0x000fe200078e0a9a */
[----:B------:R-:W-:Y:S01]  /*6740*/  ISETP.GT.U32.AND P4, PT, R7, R160, PT ;  /* 0x000000a00700720c */ /* 0x000fe20003f84070 */
[----:B------:R-:W-:Y:S01]  /*6750*/  @!P5 IMAD.MOV R90, RZ, RZ, -R90 ;  /* 0x000000ffff5ad224 */ /* 0x000fe200078e0a5a */
[----:B------:R-:W-:Y:S01]  /*6760*/  ISETP.GE.AND P5, PT, R12, RZ, PT ;  /* 0x000000ff0c00720c */ /* 0x000fe20003fa6270 */
[----:B------:R-:W-:-:S04]  /*6770*/  IMAD.HI.U32 R4, R9, R158, RZ ;  /* 0x0000009e09047227 */ /* 0x000fc800078e00ff */
[--C-:B------:R-:W-:Y:S01]  /*6780*/  @!P0 IMAD.IADD R88, R88, 0x1, -R7.reuse ;  /* 0x0000000158588824 */ /* 0x100fe200078e0a07 */
[C---:B------:R-:W-:Y:S01]  /*6790*/  ISETP.GT.U32.AND P0, PT, R7.reuse, R156, PT ;  /* 0x0000009c0700720c */ /* 0x040fe20003f04070 */
[C---:B------:R-:W-:Y:S02]  /*67a0*/  VIADD R12, R8.reuse, 0x12c ;  /* 0x0000012c080c7836 */ /* 0x040fe40000000000 */
[----:B------:R-:W-:Y:S02]  /*67b0*/  IMAD.MOV R4, RZ, RZ, -R4 ;  /* 0x000000ffff047224 */ /* 0x000fe400078e0a04 */
[----:B------:R-:W-:Y:S01]  /*67c0*/  VIADD R15, R8, 0x124 ;  /* 0x00000124080f7836 */ /* 0x000fe20000000000 */
[----:B------:R-:W-:Y:S01]  /*67d0*/  IABS R164, R12 ;  /* 0x0000000c00a47213 */ /* 0x000fe20000000000 */
[----:B------:R-:W-:Y:S02]  /*67e0*/  IMAD R158, R7, R4, R158 ;  /* 0x00000004079e7224 */ /* 0x000fe400078e029e */
[----:B------:R-:W-:Y:S01]  /*67f0*/  @!P4 IMAD.IADD R160, R160, 0x1, -R7 ;  /* 0x00000001a0a0c824 */ /* 0x000fe200078e0a07 */
[----:B------:R-:W-:Y:S01]  /*6800*/  IABS R168, R15 ;  /* 0x0000000f00a87213 */ /* 0x000fe20000000000 */
[----:B------:R-:W-:-:S03]  /*6810*/  IMAD.HI.U32 R10, R9, R164, RZ ;  /* 0x000000a4090a7227 */ /* 0x000fc600078e00ff */
[C---:B------:R-:W-:Y:S01]  /*6820*/  ISETP.GT.U32.AND P4, PT, R7.reuse, R160, PT ;  /* 0x000000a00700720c */ /* 0x040fe20003f84070 */
[----:B------:R-:W-:Y:S01]  /*6830*/  @!P3 IMAD.MOV R88, RZ, RZ, -R88 ;  /* 0x000000ffff58b224 */ /* 0x000fe200078e0a58 */
[C---:B------:R-:W-:Y:S01]  /*6840*/  ISETP.GT.U32.AND P3, PT, R7.reuse, R158, PT ;  /* 0x0000009e0700720c */ /* 0x040fe20003f64070 */
[----:B------:R-:W-:Y:S02]  /*6850*/  VIADD R4, R8, 0x130 ;  /* 0x0000013008047836 */ /* 0x000fe40000000000 */
[----:B------:R-:W-:Y:S02]  /*6860*/  @!P0 IMAD.IADD R156, R156, 0x1, -R7 ;  /* 0x000000019c9c8824 */ /* 0x000fe400078e0a07 */
[----:B------:R-:W-:Y:S01]  /*6870*/  IMAD.MOV R10, RZ, RZ, -R10 ;  /* 0x000000ffff0a7224 */ /* 0x000fe200078e0a0a */
[----:B------:R-:W-:Y:S01]  /*6880*/  IABS R162, R4 ;  /* 0x0000000400a27213 */ /* 0x000fe20000000000 */
[----:B------:R-:W-:Y:S01]  /*6890*/  VIADD R13, R8, 0x128 ;  /* 0x00000128080d7836 */ /* 0x000fe20000000000 */
[C---:B------:R-:W-:Y:S01]  /*68a0*/  ISETP.GT.U32.AND P0, PT, R7.reuse, R156, PT ;  /* 0x0000009c0700720c */ /* 0x040fe20003f04070 */
[----:B------:R-:W-:Y:S01]  /*68b0*/  IMAD R164, R7, R10, R164 ;  /* 0x0000000a07a47224 */ /* 0x000fe200078e02a4 */
[----:B------:R-:W-:Y:S01]  /*68c0*/  ISETP.GE.AND P6, PT, R4, RZ, PT ;  /* 0x000000ff0400720c */ /* 0x000fe20003fc6270 */
[----:B------:R-:W-:Y:S01]  /*68d0*/  IMAD.HI.U32 R10, R9, R168, RZ ;  /* 0x000000a8090a7227 */ /* 0x000fe200078e00ff */
[----:B------:R-:W-:-:S03]  /*68e0*/  IABS R166, R13 ;  /* 0x0000000d00a67213 */ /* 0x000fc60000000000 */
[----:B------:R-:W-:-:S04]  /*68f0*/  IMAD.HI.U32 R4, R9, R162, RZ ;  /* 0x000000a209047227 */ /* 0x000fc800078e00ff */
[----:B------:R-:W-:Y:S02]  /*6900*/  IMAD.MOV R10, RZ, RZ, -R10 ;  /* 0x000000ffff0a7224 */ /* 0x000fe400078e0a0a */
[--C-:B------:R-:W-:Y:S02]  /*6910*/  @!P3 IMAD.IADD R158, R158, 0x1, -R7.reuse ;  /* 0x000000019e9eb824 */ /* 0x100fe400078e0a07 */
[----:B------:R-:W-:Y:S02]  /*6920*/  IMAD.MOV R11, RZ, RZ, -R4 ;  /* 0x000000ffff0b7224 */ /* 0x000fe400078e0a04 */
[C---:B------:R-:W-:Y:S01]  /*6930*/  IMAD R168, R7.reuse, R10, R168 ;  /* 0x0000000a07a87224 */ /* 0x040fe200078e02a8 */
[C---:B------:R-:W-:Y:S01]  /*6940*/  ISETP.GT.U32.AND P3, PT, R7.reuse, R158, PT ;  /* 0x0000009e0700720c */ /* 0x040fe20003f64070 */
[--C-:B------:R-:W-:Y:S02]  /*6950*/  @!P4 IMAD.IADD R160, R160, 0x1, -R7.reuse ;  /* 0x00000001a0a0c824 */ /* 0x100fe400078e0a07 */
[----:B------:R-:W-:Y:S01]  /*6960*/  @!P0 IMAD.IADD R156, R156, 0x1, -R7 ;  /* 0x000000019c9c8824 */ /* 0x000fe200078e0a07 */
[----:B------:R-:W-:Y:S01]  /*6970*/  ISETP.GE.AND P0, PT, R12, RZ, PT ;  /* 0x000000ff0c00720c */ /* 0x000fe20003f06270 */
[----:B------:R-:W-:-:S02]  /*6980*/  IMAD R162, R7, R11, R162 ;  /* 0x0000000b07a27224 */ /* 0x000fc400078e02a2 */
[----:B------:R-:W-:Y:S01]  /*6990*/  @!P5 IMAD.MOV R160, RZ, RZ, -R160 ;  /* 0x000000ffffa0d224 */ /* 0x000fe200078e0aa0 */
[----:B------:R-:W-:Y:S01]  /*69a0*/  ISETP.GT.U32.AND P5, PT, R7, R168, PT ;  /* 0x000000a80700720c */ /* 0x000fe20003fa4070 */
[----:B------:R-:W-:Y:S02]  /*69b0*/  VIADD R11, R8, 0x120 ;  /* 0x00000120080b7836 */ /* 0x000fe40000000000 */
[----:B------:R-:W-:-:S03]  /*69c0*/  IMAD.HI.U32 R4, R9, R166, RZ ;  /* 0x000000a609047227 */ /* 0x000fc600078e00ff */
[----:B------:R-:W-:Y:S01]  /*69d0*/  IABS R170, R11 ;  /* 0x0000000b00aa7213 */ /* 0x000fe20000000000 */
[----:B------:R-:W-:Y:S01]  /*69e0*/  @!P2 IMAD.MOV R156, RZ, RZ, -R156 ;  /* 0x000000ffff9ca224 */ /* 0x000fe200078e0a9c */
[C---:B------:R-:W-:Y:S01]  /*69f0*/  ISETP.GT.U32.AND P2, PT, R7.reuse, R164, PT ;  /* 0x000000a40700720c */ /* 0x040fe20003f44070 */
[----:B------:R-:W-:Y:S02]  /*6a00*/  IMAD.MOV R4, RZ, RZ, -R4 ;  /* 0x000000ffff047224 */ /* 0x000fe400078e0a04 */
[----:B------:R-:W-:Y:S02]  /*6a10*/  VIADD R12, R8, 0x11c ;  /* 0x0000011c080c7836 */ /* 0x000fe40000000000 */
[----:B------:R-:W-:Y:S02]  /*6a20*/  IMAD R166, R7, R4, R166 ;  /* 0x0000000407a67224 */ /* 0x000fe400078e02a6 */
[----:B------:R-:W-:Y:S01]  /*6a30*/  IMAD.HI.U32 R4, R9, R170, RZ ;  /* 0x000000aa09047227 */ /* 0x000fe200078e00ff */
[----:B------:R-:W-:-:S02]  /*6a40*/  IABS R172, R12 ;  /* 0x0000000c00ac7213 */ /* 0x000fc40000000000 */
[C---:B------:R-:W-:Y:S01]  /*6a50*/  ISETP.GT.U32.AND P4, PT, R7.reuse, R166, PT ;  /* 0x000000a60700720c */ /* 0x040fe20003f84070 */
[--C-:B------:R-:W-:Y:S01]  /*6a60*/  @!P3 IMAD.IADD R158, R158, 0x1, -R7.reuse ;  /* 0x000000019e9eb824 */ /* 0x100fe200078e0a07 */
[C---:B------:R-:W-:Y:S01]  /*6a70*/  ISETP.GT.U32.AND P3, PT, R7.reuse, R162, PT ;  /* 0x000000a20700720c */ /* 0x040fe20003f64070 */
[--C-:B------:R-:W-:Y:S02]  /*6a80*/  @!P5 IMAD.IADD R168, R168, 0x1, -R7.reuse ;  /* 0x00000001a8a8d824 */ /* 0x100fe400078e0a07 */
[----:B------:R-:W-:Y:S02]  /*6a90*/  IMAD.MOV R4, RZ, RZ, -R4 ;  /* 0x000000ffff047224 */ /* 0x000fe400078e0a04 */
[----:B------:R-:W-:Y:S01]  /*6aa0*/  @!P2 IMAD.IADD R164, R164, 0x1, -R7 ;  /* 0x00000001a4a4a824 */ /* 0x000fe200078e0a07 */
[C---:B------:R-:W-:Y:S01]  /*6ab0*/  ISETP.GT.U32.AND P5, PT, R7.reuse, R168, PT ;  /* 0x000000a80700720c */ /* 0x040fe20003fa4070 */
[----:B------:R-:W-:Y:S02]  /*6ac0*/  IMAD R170, R7, R4, R170 ;  /* 0x0000000407aa7224 */ /* 0x000fe400078e02aa */
[----:B------:R-:W-:Y:S01]  /*6ad0*/  IMAD.HI.U32 R4, R9, R172, RZ ;  /* 0x000000ac09047227 */ /* 0x000fe200078e00ff */
[----:B------:R-:W-:-:S03]  /*6ae0*/  ISETP.GT.U32.AND P2, PT, R7, R164, PT ;  /* 0x000000a40700720c */ /* 0x000fc60003f44070 */
[----:B------:R-:W-:Y:S02]  /*6af0*/  IMAD.MOV R4, RZ, RZ, -R4 ;  /* 0x000000ffff047224 */ /* 0x000fe400078e0a04 */
[--C-:B------:R-:W-:Y:S02]  /*6b00*/  @!P3 IMAD.IADD R162, R162, 0x1, -R7.reuse ;  /* 0x00000001a2a2b824 */ /* 0x100fe400078e0a07 */
[--C-:B------:R-:W-:Y:S02]  /*6b10*/  @!P4 IMAD.IADD R166, R166, 0x1, -R7.reuse ;  /* 0x00000001a6a6c824 */ /* 0x100fe400078e0a07 */
[C---:B------:R-:W-:Y:S01]  /*6b20*/  IMAD R172, R7.reuse, R4, R172 ;  /* 0x0000000407ac7224 */ /* 0x040fe200078e02ac */
[----:B------:R-:W-:Y:S01]  /*6b30*/  ISETP.GT.U32.AND P3, PT, R7, R162, PT ;  /* 0x000000a20700720c */ /* 0x000fe20003f64070 */
[----:B------:R-:W-:Y:S01]  /*6b40*/  @!P1 IMAD.MOV R158, RZ, RZ, -R158 ;  /* 0x000000ffff9e9224 */ /* 0x000fe200078e0a9e */
[----:B------:R-:W-:Y:S01]  /*6b50*/  ISETP.GE.AND P1, PT, R13, RZ, PT ;  /* 0x000000ff0d00720c */ /* 0x000fe20003f26270 */
[----:B------:R-:W-:Y:S01]  /*6b60*/  VIADD R13, R8, 0x118 ;  /* 0x00000118080d7836 */ /* 0x000fe20000000000 */
[C---:B------:R-:W-:Y:S01]  /*6b70*/  ISETP.GT.U32.AND P4, PT, R7.reuse, R166, PT ;  /* 0x000000a60700720c */ /* 0x040fe20003f84070 */
[--C-:B------:R-:W-:Y:S01]  /*6b80*/  @!P5 IMAD.IADD R168, R168, 0x1, -R7.reuse ;  /* 0x00000001a8a8d824 */ /* 0x100fe200078e0a07 */
[C---:B------:R-:W-:Y:S01]  /*6b90*/  ISETP.GT.U32.AND P5, PT, R7.reuse, R172, PT ;  /* 0x000000ac0700720c */ /* 0x040fe20003fa4070 */
[----:B------:R-:W-:Y:S01]  /*6ba0*/  @!P2 IMAD.IADD R164, R164, 0x1, -R7 ;  /* 0x00000001a4a4a824 */ /* 0x000fe200078e0a07 */
[----:B------:R-:W-:Y:S01]  /*6bb0*/  IABS R174, R13 ;  /* 0x0000000d00ae7213 */ /* 0x000fe20000000000 */
[----:B------:R-:W-:Y:S01]  /*6bc0*/  VIADD R4, R8, 0x114 ;  /* 0x0000011408047836 */ /* 0x000fe20000000000 */
[----:B------:R-:W-:Y:S01]  /*6bd0*/  ISETP.GT.U32.AND P2, PT, R7, R170, PT ;  /* 0x000000aa0700720c */ /* 0x000fe20003f44070 */
[----:B------:R-:W-:Y:S01]  /*6be0*/  @!P0 IMAD.MOV R164, RZ, RZ, -R164 ;  /* 0x000000ffffa48224 */ /* 0x000fe200078e0aa4 */
[----:B------:R-:W-:Y:S01]  /*6bf0*/  ISETP.GE.AND P0, PT, R12, RZ, PT ;  /* 0x000000ff0c00720c */ /* 0x000fe20003f06270 */
[----:B------:R-:W-:Y:S01]  /*6c00*/  IMAD.HI.U32 R10, R9, R174, RZ ;  /* 0x000000ae090a7227 */ /* 0x000fe200078e00ff */
[----:B------:R-:W-:-:S03]  /*6c10*/  IABS R176, R4 ;  /* 0x0000000400b07213 */ /* 0x000fc60000000000 */
[--C-:B------:R-:W-:Y:S01]  /*6c20*/  @!P3 IMAD.IADD R162, R162, 0x1, -R7.reuse ;  /* 0x00000001a2a2b824 */ /* 0x100fe200078e0a07 */
[----:B------:R-:W-:Y:S01]  /*6c30*/  ISETP.GE.AND P3, PT, R15, RZ, PT ;  /* 0x000000ff0f00720c */ /* 0x000fe20003f66270 */
[----:B------:R-:W-:Y:S02]  /*6c40*/  IMAD.MOV R10, RZ, RZ, -R10 ;  /* 0x000000ffff0a7224 */ /* 0x000fe400078e0a0a */
[--C-:B------:R-:W-:Y:S01]  /*6c50*/  @!P4 IMAD.IADD R166, R166, 0x1, -R7.reuse ;  /* 0x00000001a6a6c824 */ /* 0x100fe200078e0a07 */
[----:B------:R-:W-:Y:S01]  /*6c60*/  ISETP.GE.AND P4, PT, R13, RZ, PT ;  /* 0x000000ff0d00720c */ /* 0x000fe20003f86270 */
[--C-:B------:R-:W-:Y:S02]  /*6c70*/  @!P5 IMAD.IADD R172, R172, 0x1, -R7.reuse ;  /* 0x00000001acacd824 */ /* 0x100fe400078e0a07 */
[C---:B------:R-:W-:Y:S02]  /*6c80*/  IMAD R174, R7.reuse, R10, R174 ;  /* 0x0000000a07ae7224 */ /* 0x040fe400078e02ae */
[----:B------:R-:W-:Y:S01]  /*6c90*/  @!P2 IMAD.IADD R170, R170, 0x1, -R7 ;  /* 0x00000001aaaaa824 */ /* 0x000fe200078e0a07 */
[----:B------:R-:W-:Y:S01]  /*6ca0*/  ISETP.GT.U32.AND P5, PT, R7, R172, PT ;  /* 0x000000ac0700720c */ /* 0x000fe20003fa4070 */
[----:B------:R-:W-:-:S02]  /*6cb0*/  VIADD R10, R8, 0x110 ;  /* 0x00000110080a7836 */ /* 0x000fc40000000000 */
[----:B------:R-:W-:Y:S01]  /*6cc0*/  @!P1 IMAD.MOV R166, RZ, RZ, -R166 ;  /* 0x000000ffffa69224 */ /* 0x000fe200078e0aa6 */
[----:B------:R-:W-:Y:S01]  /*6cd0*/  ISETP.GE.AND P1, PT, R4, RZ, PT ;  /* 0x000000ff0400720c */ /* 0x000fe20003f26270 */
[----:B------:R-:W-:Y:S01]  /*6ce0*/  IMAD.HI.U32 R4, R9, R176, RZ ;  /* 0x000000b009047227 */ /* 0x000fe200078e00ff */
[----:B------:R-:W-:Y:S02]  /*6cf0*/  ISETP.GT.U32.AND P2, PT, R7, R170, PT ;  /* 0x000000aa0700720c */ /* 0x000fe40003f44070 */
[----:B------:R-:W-:Y:S01]  /*6d00*/  IABS R178, R10 ;  /* 0x0000000a00b27213 */ /* 0x000fe20000000000 */
[----:B------:R-:W-:Y:S02]  /*6d10*/  IMAD.MOV R4, RZ, RZ, -R4 ;  /* 0x000000ffff047224 */ /* 0x000fe400078e0a04 */
[----:B------:R-:W-:Y:S01]  /*6d20*/  @!P6 IMAD.MOV R162, RZ, RZ, -R162 ;  /* 0x000000ffffa2e224 */ /* 0x000fe200078e0aa2 */
[----:B------:R-:W-:Y:S01]  /*6d30*/  ISETP.GE.AND P6, PT, R11, RZ, PT ;  /* 0x000000ff0b00720c */ /* 0x000fe20003fc6270 */
[----:B------:R-:W-:Y:S01]  /*6d40*/  @!P3 IMAD.MOV R168, RZ, RZ, -R168 ;  /* 0x000000ffffa8b224 */ /* 0x000fe200078e0aa8 */
[----:B------:R-:W-:Y:S01]  /*6d50*/  ISETP.GE.AND P3, PT, R10, RZ, PT ;  /* 0x000000ff0a00720c */ /* 0x000fe20003f66270 */
[----:B------:R-:W-:-:S04]  /*6d60*/  IMAD.HI.U32 R10, R9, R178, RZ ;  /* 0x000000b2090a7227 */ /* 0x000fc800078e00ff */
[C---:B------:R-:W-:Y:S02]  /*6d70*/  IMAD R176, R7.reuse, R4, R176 ;  /* 0x0000000407b07224 */ /* 0x040fe400078e02b0 */
[----:B------:R-:W-:Y:S02]  /*6d80*/  IMAD.MOV R10, RZ, RZ, -R10 ;  /* 0x000000ffff0a7224 */ /* 0x000fe400078e0a0a */
[--C-:B------:R-:W-:Y:S01]  /*6d90*/  @!P5 IMAD.IADD R172, R172, 0x1, -R7.reuse ;  /* 0x00000001acacd824 */ /* 0x100fe200078e0a07 */
[C---:B------:R-:W-:Y:S01]  /*6da0*/  ISETP.GT.U32.AND P5, PT, R7.reuse, R176, PT ;  /* 0x000000b00700720c */ /* 0x040fe20003fa4070 */
[----:B------:R-:W-:Y:S01]  /*6db0*/  @!P2 IMAD.IADD R170, R170, 0x1, -R7 ;  /* 0x00000001aaaaa824 */ /* 0x000fe200078e0a07 */
[C---:B------:R-:W-:Y:S01]  /*6dc0*/  ISETP.GT.U32.AND P2, PT, R7.reuse, R174, PT ;  /* 0x000000ae0700720c */ /* 0x040fe20003f44070 */
[----:B------:R-:W-:Y:S02]  /*6dd0*/  IMAD R178, R7, R10, R178 ;  /* 0x0000000a07b27224 */ /* 0x000fe400078e02b2 */
[----:B------:R-:W-:-:S02]  /*6de0*/  @!P6 IMAD.MOV R170, RZ, RZ, -R170 ;  /* 0x000000ffffaae224 */ /* 0x000fc400078e0aaa */
[C---:B------:R-:W-:Y:S01]  /*6df0*/  VIADD R11, R8.reuse, 0x10c ;  /* 0x0000010c080b7836 */ /* 0x040fe20000000000 */
[----:B------:R-:W-:Y:S01]  /*6e00*/  ISETP.GT.U32.AND P6, PT, R7, R178, PT ;  /* 0x000000b20700720c */ /* 0x000fe20003fc4070 */
[C---:B------:R-:W-:Y:S02]  /*6e10*/  VIADD R12, R8.reuse, 0x108 ;  /* 0x00000108080c7836 */ /* 0x040fe40000000000 */
[----:B------:R-:W-:Y:S01]  /*6e20*/  VIADD R13, R8, 0x104 ;  /* 0x00000104080d7836 */ /* 0x000fe20000000000 */
[----:B------:R-:W-:Y:S01]  /*6e30*/  IABS R180, R11 ;  /* 0x0000000b00b47213 */ /* 0x000fe20000000000 */
[--C-:B------:R-:W-:Y:S01]  /*6e40*/  @!P5 IMAD.IADD R176, R176, 0x1, -R7.reuse ;  /* 0x00000001b0b0d824 */ /* 0x100fe200078e0a07 */
[----:B------:R-:W-:Y:S01]  /*6e50*/  IABS R182, R12 ;  /* 0x0000000c00b67213 */ /* 0x000fe20000000000 */
[----:B------:R-:W-:Y:S01]  /*6e60*/  @!P2 IMAD.IADD R174, R174, 0x1, -R7 ;  /* 0x00000001aeaea824 */ /* 0x000fe200078e0a07 */
[----:B------:R-:W-:Y:S01]  /*6e70*/  IABS R184, R13 ;  /* 0x0000000d00b87213 */ /* 0x000fe20000000000 */
[----:B------:R-:W-:Y:S01]  /*6e80*/  IMAD.HI.U32 R4, R9, R180, RZ ;  /* 0x000000b409047227 */ /* 0x000fe200078e00ff */
[----:B------:R-:W-:-:S02]  /*6e90*/  ISETP.GT.U32.AND P5, PT, R7, R176, PT ;  /* 0x000000b00700720c */ /* 0x000fc40003fa4070 */
[----:B------:R-:W-:Y:S01]  /*6ea0*/  ISETP.GT.U32.AND P2, PT, R7, R174, PT ;  /* 0x000000ae0700720c */ /* 0x000fe20003f44070 */
[----:B------:R-:W-:Y:S02]  /*6eb0*/  @!P6 IMAD.IADD R178, R178, 0x1, -R7 ;  /* 0x00000001b2b2e824 */ /* 0x000fe400078e0a07 */
[----:B------:R-:W-:Y:S02]  /*6ec0*/  IMAD.MOV R4, RZ, RZ, -R4 ;  /* 0x000000ffff047224 */ /* 0x000fe400078e0a04 */
[----:B------:R-:W-:Y:S01]  /*6ed0*/  IMAD.HI.U32 R10, R9, R182, RZ ;  /* 0x000000b6090a7227 */ /* 0x000fe200078e00ff */
[----:B------:R-:W-:-:S03]  /*6ee0*/  ISETP.GT.U32.AND P6, PT, R7, R178, PT ;  /* 0x000000b20700720c */ /* 0x000fc60003fc4070 */
[C---:B------:R-:W-:Y:S02]  /*6ef0*/  IMAD R180, R7.reuse, R4, R180 ;  /* 0x0000000407b47224 */ /* 0x040fe400078e02b4 */
[----:B------:R-:W-:Y:S02]  /*6f00*/  IMAD.MOV R10, RZ, RZ, -R10 ;  /* 0x000000ffff0a7224 */ /* 0x000fe400078e0a0a */
[----:B------:R-:W-:Y:S02]  /*6f10*/  VIADD R15, R8, 0x100 ;  /* 0x00000100080f7836 */ /* 0x000fe40000000000 */
[----:B------:R-:W-:Y:S01]  /*6f20*/  @!P5 IMAD.IADD R176, R176, 0x1, -R7 ;  /* 0x00000001b0b0d824 */ /* 0x000fe200078e0a07 */
[----:B------:R-:W-:Y:S01]  /*6f30*/  ISETP.GT.U32.AND P5, PT, R7, R180, PT ;  /* 0x000000b40700720c */ /* 0x000fe20003fa4070 */
[----:B------:R-:W-:Y:S01]  /*6f40*/  IMAD.HI.U32 R4, R9, R184, RZ ;  /* 0x000000b809047227 */ /* 0x000fe200078e00ff */
[----:B------:R-:W-:-:S03]  /*6f50*/  IABS R186, R15 ;  /* 0x0000000f00ba7213 */ /* 0x000fc60000000000 */
[----:B------:R-:W-:Y:S01]  /*6f60*/  @!P0 IMAD.MOV R172, RZ, RZ, -R172 ;  /* 0x000000ffffac8224 */ /* 0x000fe200078e0aac */
[----:B------:R-:W-:Y:S01]  /*6f70*/  ISETP.GE.AND P0, PT, R11, RZ, PT ;  /* 0x000000ff0b00720c */ /* 0x000fe20003f06270 */
[C---:B------:R-:W-:Y:S02]  /*6f80*/  IMAD R182, R7.reuse, R10, R182 ;  /* 0x0000000a07b67224 */ /* 0x040fe400078e02b6 */
[----:B------:R-:W-:Y:S02]  /*6f90*/  IMAD.MOV R11, RZ, RZ, -R4 ;  /* 0x000000ffff0b7224 */ /* 0x000fe400078e0a04 */
[----:B------:R-:W-:Y:S01]  /*6fa0*/  @!P6 IMAD.IADD R178, R178, 0x1, -R7 ;  /* 0x00000001b2b2e824 */ /* 0x000fe200078e0a07 */
[----:B------:R-:W-:Y:S01]  /*6fb0*/  ISETP.GT.U32.AND P6, PT, R7, R182, PT ;  /* 0x000000b60700720c */ /* 0x000fe20003fc4070 */
[----:B------:R-:W-:-:S04]  /*6fc0*/  IMAD.HI.U32 R4, R9, R186, RZ ;  /* 0x000000ba09047227 */ /* 0x000fc800078e00ff */
[C---:B------:R-:W-:Y:S02]  /*6fd0*/  IMAD R184, R7.reuse, R11, R184 ;  /* 0x0000000b07b87224 */ /* 0x040fe400078e02b8 */
[--C-:B------:R-:W-:Y:S01]  /*6fe0*/  @!P2 IMAD.IADD R174, R174, 0x1, -R7.reuse ;  /* 0x00000001aeaea824 */ /* 0x100fe200078e0a07 */
[----:B------:R-:W-:Y:S01]  /*6ff0*/  ISETP.GE.AND P2, PT, R12, RZ, PT ;  /* 0x000000ff0c00720c */ /* 0x000fe20003f46270 */
[----:B------:R-:W-:Y:S02]  /*7000*/  VIADD R16, R8, 0xfc ;  /* 0x000000fc08107836 */ /* 0x000fe40000000000 */
[----:B------:R-:W-:Y:S02]  /*7010*/  IMAD.MOV R12, RZ, RZ, -R4 ;  /* 0x000000ffff0c7224 */ /* 0x000fe400078e0a04 */
[--C-:B------:R-:W-:Y:S01]  /*7020*/  @!P5 IMAD.IADD R180, R180, 0x1, -R7.reuse ;  /* 0x00000001b4b4d824 */ /* 0x100fe200078e0a07 */
[C---:B------:R-:W-:Y:S01]  /*7030*/  ISETP.GT.U32.AND P5, PT, R7.reuse, R184, PT ;  /* 0x000000b80700720c */ /* 0x040fe20003fa4070 */
[----:B------:R-:W-:Y:S01]  /*7040*/  IMAD R186, R7, R12, R186 ;  /* 0x0000000c07ba7224 */ /* 0x000fe200078e02ba */
[----:B------:R-:W-:Y:S01]  /*7050*/  IABS R188, R16 ;  /* 0x0000001000bc7213 */ /* 0x000fe20000000000 */
[----:B------:R-:W-:-:S02]  /*7060*/  @!P6 IMAD.IADD R182, R182, 0x1, -R7 ;  /* 0x00000001b6b6e824 */ /* 0x000fc400078e0a07 */
[C---:B------:R-:W-:Y:S01]  /*7070*/  VIADD R17, R8.reuse, 0xf8 ;  /* 0x000000f808117836 */ /* 0x040fe20000000000 */
[----:B------:R-:W-:Y:S01]  /*7080*/  ISETP.GT.U32.AND P6, PT, R7, R186, PT ;  /* 0x000000ba0700720c */ /* 0x000fe20003fc4070 */
[----:B------:R-:W-:Y:S02]  /*7090*/  VIADD R18, R8, 0xf4 ;  /* 0x000000f408127836 */ /* 0x000fe40000000000 */
[----:B------:R-:W-:Y:S01]  /*70a0*/  IMAD.HI.U32 R10, R9, R188, RZ ;  /* 0x000000bc090a7227 */ /* 0x000fe200078e00ff */
[----:B------:R-:W-:Y:S02]  /*70b0*/  IABS R190, R17 ;  /* 0x0000001100be7213 */ /* 0x000fe40000000000 */
[----:B------:R-:W-:Y:S01]  /*70c0*/  IABS R192, R18 ;  /* 0x0000001200c07213 */ /* 0x000fe20000000000 */
[----:B------:R-:W-:Y:S02]  /*70d0*/  IMAD.MOV R10, RZ, RZ, -R10 ;  /* 0x000000ffff0a7224 */ /* 0x000fe400078e0a0a */
[----:B------:R-:W-:Y:S01]  /*70e0*/  @!P5 IMAD.IADD R184, R184, 0x1, -R7 ;  /* 0x00000001b8b8d824 */ /* 0x000fe200078e0a07 */
[C---:B------:R-:W-:Y:S01]  /*70f0*/  ISETP.GT.U32.AND P5, PT, R7.reuse, R182, PT ;  /* 0x000000b60700720c */ /* 0x040fe20003fa4070 */
[----:B------:R-:W-:-:S02]  /*7100*/  IMAD R188, R7, R10, R188 ;  /* 0x0000000a07bc7224 */ /* 0x000fc400078e02bc */
[----:B------:R-:W-:Y:S01]  /*7110*/  @!P1 IMAD.MOV R176, RZ, RZ, -R176 ;  /* 0x000000ffffb09224 */ /* 0x000fe200078e0ab0 */
[----:B------:R-:W-:Y:S01]  /*7120*/  ISETP.GT.U32.AND P1, PT, R7, R184, PT ;  /* 0x000000b80700720c */ /* 0x000fe20003f24070 */
[----:B------:R-:W-:-:S04]  /*7130*/  IMAD.HI.U32 R11, R9, R190, RZ ;  /* 0x000000be090b7227 */ /* 0x000fc800078e00ff */
[----:B------:R-:W-:-:S04]  /*7140*/  IMAD.HI.U32 R4, R9, R192, RZ ;  /* 0x000000c009047227 */ /* 0x000fc800078e00ff */
[----:B------:R-:W-:Y:S01]  /*7150*/  @!P4 IMAD.MOV R174, RZ, RZ, -R174 ;  /* 0x000000ffffaec224 */ /* 0x000fe200078e0aae */
[C---:B------:R-:W-:Y:S01]  /*7160*/  ISETP.GT.U32.AND P4, PT, R7.reuse, R180, PT ;  /* 0x000000b40700720c */ /* 0x040fe20003f84070 */
[----:B------:R-:W-:Y:S02]  /*7170*/  @!P6 IMAD.IADD R186, R186, 0x1, -R7 ;  /* 0x00000001babae824 */ /* 0x000fe400078e0a07 */
[----:B------:R-:W-:Y:S01]  /*7180*/  @!P3 IMAD.MOV R178, RZ, RZ, -R178 ;  /* 0x000000ffffb2b224 */ /* 0x000fe200078e0ab2 */
[C---:B------:R-:W-:Y:S01]  /*7190*/  ISETP.GT.U32.AND P3, PT, R7.reuse, R188, PT ;  /* 0x000000bc0700720c */ /* 0x040fe20003f64070 */
[----:B------:R-:W-:Y:S01]  /*71a0*/  IMAD.MOV R11, RZ, RZ, -R11 ;  /* 0x000000ffff0b7224 */ /* 0x000fe200078e0a0b */
[C---:B------:R-:W-:Y:S01]  /*71b0*/  ISETP.GT.U32.AND P6, PT, R7.reuse, R186, PT ;  /* 0x000000ba0700720c */ /* 0x040fe20003fc4070 */
[----:B------:R-:W-:Y:S02]  /*71c0*/  IMAD.MOV R4, RZ, RZ, -R4 ;  /* 0x000000ffff047224 */ /* 0x000fe400078e0a04 */
[----:B------:R-:W-:-:S02]  /*71d0*/  IMAD R190, R7, R11, R190 ;  /* 0x0000000b07be7224 */ /* 0x000fc400078e02be */
[C---:B------:R-:W-:Y:S02]  /*71e0*/  VIADD R12, R8.reuse, 0xec ;  /* 0x000000ec080c7836 */ /* 0x040fe40000000000 */
[----:B------:R-:W-:Y:S02]  /*71f0*/  VIADD R11, R8, 0xf0 ;  /* 0x000000f0080b7836 */ /* 0x000fe40000000000 */
[C---:B------:R-:W-:Y:S01]  /*7200*/  IMAD R192, R7.reuse, R4, R192 ;  /* 0x0000000407c07224 */ /* 0x040fe200078e02c0 */
[----:B------:R-:W-:Y:S01]  /*7210*/  IABS R196, R12 ;  /* 0x0000000c00c47213 */ /* 0x000fe20000000000 */
[--C-:B------:R-:W-:Y:S01]  /*7220*/  @!P1 IMAD.IADD R184, R184, 0x1, -R7.reuse ;  /* 0x00000001b8b89824 */ /* 0x100fe200078e0a07 */
[----:B------:R-:W-:Y:S01]  /*7230*/  IABS R194, R11 ;  /* 0x0000000b00c27213 */ /* 0x000fe20000000000 */
[--C-:B------:R-:W-:Y:S01]  /*7240*/  @!P4 IMAD.IADD R180, R180, 0x1, -R7.reuse ;  /* 0x00000001b4b4c824 */ /* 0x100fe200078e0a07 */
[----:B------:R-:W-:Y:S01]  /*7250*/  ISETP.GT.U32.AND P1, PT, R7, R192, PT ;  /* 0x000000c00700720c */ /* 0x000fe20003f24070 */
[--C-:B------:R-:W-:Y:S01]  /*7260*/  @!P5 IMAD.IADD R182, R182, 0x1, -R7.reuse ;  /* 0x00000001b6b6d824 */ /* 0x100fe200078e0a07 */
[----:B------:R-:W-:Y:S01]  /*7270*/  ISETP.GE.AND P5, PT, R13, RZ, PT ;  /* 0x000000ff0d00720c */ /* 0x000fe20003fa6270 */
[----:B------:R-:W-:Y:S01]  /*7280*/  @!P3 IMAD.IADD R188, R188, 0x1, -R7 ;  /* 0x00000001bcbcb824 */ /* 0x000fe200078e0a07 */
[----:B------:R-:W-:Y:S01]  /*7290*/  ISETP.GT.U32.AND P4, PT, R7, R190, PT ;  /* 0x000000be0700720c */ /* 0x000fe20003f84070 */
[----:B------:R-:W-:Y:S01]  /*72a0*/  IMAD.HI.U32 R10, R9, R196, RZ ;  /* 0x000000c4090a7227 */ /* 0x000fe200078e00ff */
[----:B------:R-:W-:-:S03]  /*72b0*/  ISETP.GE.AND P3, PT, R16, RZ, PT ;  /* 0x000000ff1000720c */ /* 0x000fc60003f66270 */
[----:B------:R-:W-:-:S04]  /*72c0*/  IMAD.HI.U32 R4, R9, R194, RZ ;  /* 0x000000c209047227 */ /* 0x000fc800078e00ff */
[----:B------:R-:W-:Y:S01]  /*72d0*/  @!P6 IMAD.IADD R186, R186, 0x1, -R7 ;  /* 0x00000001babae824 */ /* 0x000fe200078e0a07 */
[----:B------:R-:W-:Y:S01]  /*72e0*/  ISETP.GE.AND P6, PT, R15, RZ, PT ;  /* 0x000000ff0f00720c */ /* 0x000fe20003fc6270 */
[----:B------:R-:W-:Y:S01]  /*72f0*/  @!P0 IMAD.MOV R180, RZ, RZ, -R180 ;  /* 0x000000ffffb48224 */ /* 0x000fe200078e0ab4 */
[C---:B------:R-:W-:Y:S01]  /*7300*/  ISETP.GT.U32.AND P0, PT, R7.reuse, R188, PT ;  /* 0x000000bc0700720c */ /* 0x040fe20003f04070 */
[----:B------:R-:W-:Y:S02]  /*7310*/  IMAD.MOV R10, RZ, RZ, -R10 ;  /* 0x000000ffff0a7224 */ /* 0x000fe400078e0a0a */
[----:B------:R-:W-:Y:S02]  /*7320*/  IMAD.MOV R4, RZ, RZ, -R4 ;  /* 0x000000ffff047224 */ /* 0x000fe400078e0a04 */
[C---:B------:R-:W-:Y:S02]  /*7330*/  IMAD R196, R7.reuse, R10, R196 ;  /* 0x0000000a07c47224 */ /* 0x040fe400078e02c4 */
[----:B------:R-:W-:-:S02]  /*7340*/  IMAD R194, R7, R4, R194 ;  /* 0x0000000407c27224 */ /* 0x000fc400078e02c2 */
[----:B------:R-:W-:Y:S02]  /*7350*/  VIADD R10, R8, 0xe8 ;  /* 0x000000e8080a7836 */ /* 0x000fe40000000000 */
[--C-:B------:R-:W-:Y:S02]  /*7360*/  @!P1 IMAD.IADD R192, R192, 0x1, -R7.reuse ;  /* 0x00000001c0c09824 */ /* 0x100fe400078e0a07 */
[----:B------:R-:W-:Y:S01]  /*7370*/  @!P5 IMAD.MOV R184, RZ, RZ, -R184 ;  /* 0x000000ffffb8d224 */ /* 0x000fe200078e0ab8 */
[C---:B------:R-:W-:Y:S01]  /*7380*/  ISETP.GT.U32.AND P5, PT, R7.reuse, R194, PT ;  /* 0x000000c20700720c */ /* 0x040fe20003fa4070 */
[--C-:B------:R-:W-:Y:S01]  /*7390*/  @!P4 IMAD.IADD R190, R190, 0x1, -R7.reuse ;  /* 0x00000001bebec824 */ /* 0x100fe200078e0a07 */
[C---:B------:R-:W-:Y:S01]  /*73a0*/  ISETP.GT.U32.AND P1, PT, R7.reuse, R192, PT ;  /* 0x000000c00700720c */ /* 0x040fe20003f24070 */
[----:B------:R-:W-:Y:S01]  /*73b0*/  @!P6 IMAD.MOV R186, RZ, RZ, -R186 ;  /* 0x000000ffffbae224 */ /* 0x000fe200078e0aba */
[----:B------:R-:W-:Y:S01]  /*73c0*/  IABS R198, R10 ;  /* 0x0000000a00c67213 */ /* 0x000fe20000000000 */
[----:B------:R-:W-:Y:S01]  /*73d0*/  @!P0 IMAD.IADD R188, R188, 0x1, -R7 ;  /* 0x00000001bcbc8824 */ /* 0x000fe200078e0a07 */
[----:B------:R-:W-:Y:S01]  /*73e0*/  ISETP.GE.AND P6, PT, R18, RZ, PT ;  /* 0x000000ff1200720c */ /* 0x000fe20003fc6270 */
[----:B------:R-:W-:Y:S01]  /*73f0*/  @!P2 IMAD.MOV R182, RZ, RZ, -R182 ;  /* 0x000000ffffb6a224 */ /* 0x000fe200078e0ab6 */
[----:B------:R-:W-:Y:S01]  /*7400*/  ISETP.GT.U32.AND P0, PT, R7, R196, PT ;  /* 0x000000c40700720c */ /* 0x000fe20003f04070 */
[----:B------:R-:W-:Y:S01]  /*7410*/  IMAD.HI.U32 R4, R9, R198, RZ ;  /* 0x000000c609047227 */ /* 0x000fe200078e00ff */
[----:B------:R-:W-:-:S02]  /*7420*/  ISETP.GT.U32.AND P2, PT, R7, R190, PT ;  /* 0x000000be0700720c */ /* 0x000fc40003f44070 */
[----:B------:R-:W-:Y:S01]  /*7430*/  ISETP.GE.AND P4, PT, R17, RZ, PT ;  /* 0x000000ff1100720c */ /* 0x000fe20003f86270 */
[----:B------:R-:W-:Y:S02]  /*7440*/  IMAD.MOV R4, RZ, RZ, -R4 ;  /* 0x000000ffff047224 */ /* 0x000fe400078e0a04 */
[--C-:B------:R-:W-:Y:S01]  /*7450*/  @!P1 IMAD.IADD R192, R192, 0x1, -R7.reuse ;  /* 0x00000001c0c09824 */ /* 0x100fe200078e0a07 */
[----:B------:R-:W-:Y:S01]  /*7460*/  ISETP.GE.AND P1, PT, R12, RZ, PT ;  /* 0x000000ff0c00720c */ /* 0x000fe20003f26270 */
[--C-:B------:R-:W-:Y:S01]  /*7470*/  @!P5 IMAD.IADD R194, R194, 0x1, -R7.reuse ;  /* 0x00000001c2c2d824 */ /* 0x100fe200078e0a07 */
[----:B------:R-:W-:Y:S01]  /*7480*/  ISETP.GE.AND P5, PT, R10, RZ, PT ;  /* 0x000000ff0a00720c */ /* 0x000fe20003fa6270 */
[C---:B------:R-:W-:Y:S02]  /*7490*/  IMAD R198, R7.reuse, R4, R198 ;  /* 0x0000000407c67224 */ /* 0x040fe400078e02c6 */
[----:B------:R-:W-:Y:S01]  /*74a0*/  @!P0 IMAD.IADD R196, R196, 0x1, -R7 ;  /* 0x00000001c4c48824 */ /* 0x000fe200078e0a07 */
[C---:B------:R-:W-:Y:S01]  /*74b0*/  ISETP.GT.U32.AND P0, PT, R7.reuse, R194, PT ;  /* 0x000000c20700720c */ /* 0x040fe20003f04070 */
[----:B------:R-:W-:Y:S01]  /*74c0*/  @!P6 IMAD.MOV R192, RZ, RZ, -R192 ;  /* 0x000000ffffc0e224 */ /* 0x000fe200078e0ac0 */
[----:B------:R-:W-:Y:S01]  /*74d0*/  ISETP.GT.U32.AND P6, PT, R7, R198, PT ;  /* 0x000000c60700720c */ /* 0x000fe20003fc4070 */
[----:B------:R-:W-:-:S02]  /*74e0*/  VIADD R13, R8, 0xe4 ;  /* 0x000000e4080d7836 */ /* 0x000fc40000000000 */
[----:B------:R-:W-:Y:S01]  /*74f0*/  @!P2 IMAD.IADD R190, R190, 0x1, -R7 ;  /* 0x00000001bebea824 */ /* 0x000fe200078e0a07 */
[----:B------:R-:W-:Y:S01]  /*7500*/  ISETP.GE.AND P2, PT, R11, RZ, PT ;  /* 0x000000ff0b00720c */ /* 0x000fe20003f46270 */
[C---:B------:R-:W-:Y:S01]  /*7510*/  VIADD R4, R8.reuse, 0xe0 ;  /* 0x000000e008047836 */ /* 0x040fe20000000000 */
[----:B------:R-:W-:Y:S01]  /*7520*/  IABS R200, R13 ;  /* 0x0000000d00c87213 */ /* 0x000fe20000000000 */
[----:B------:R-:W-:Y:S01]  /*7530*/  @!P4 IMAD.MOV R190, RZ, RZ, -R190 ;  /* 0x000000ffffbec224 */ /* 0x000fe200078e0abe */
[----:B------:R-:W-:Y:S01]  /*7540*/  ISETP.GT.U32.AND P4, PT, R7, R196, PT ;  /* 0x000000c40700720c */ /* 0x000fe20003f84070 */
[----:B------:R-:W-:Y:S01]  /*7550*/  VIADD R12, R8, 0xd8 ;  /* 0x000000d8080c7836 */ /* 0x000fe20000000000 */
[----:B------:R-:W-:Y:S01]  /*7560*/  IABS R202, R4 ;  /* 0x0000000400ca7213 */ /* 0x000fe20000000000 */
[----:B------:R-:W-:-:S03]  /*7570*/  IMAD.HI.U32 R10, R9, R200, RZ ;  /* 0x000000c8090a7227 */ /* 0x000fc600078e00ff */
[----:B------:R-:W-:Y:S01]  /*7580*/  IABS R206, R12 ;  /* 0x0000000c00ce7213 */ /* 0x000fe20000000000 */
[--C-:B------:R-:W-:Y:S01]  /*7590*/  @!P0 IMAD.IADD R194, R194, 0x1, -R7.reuse ;  /* 0x00000001c2c28824 */ /* 0x100fe200078e0a07 */
[----:B------:R-:W-:Y:S01]  /*75a0*/  ISETP.GE.AND P0, PT, R4, RZ, PT ;  /* 0x000000ff0400720c */ /* 0x000fe20003f06270 */
[----:B------:R-:W-:Y:S02]  /*75b0*/  @!P6 IMAD.IADD R198, R198, 0x1, -R7 ;  /* 0x00000001c6c6e824 */ /* 0x000fe400078e0a07 */
[----:B------:R-:W-:Y:S02]  /*75c0*/  IMAD.MOV R10, RZ, RZ, -R10 ;  /* 0x000000ffff0a7224 */ /* 0x000fe400078e0a0a */
[----:B------:R-:W-:Y:S01]  /*75d0*/  @!P2 IMAD.MOV R194, RZ, RZ, -R194 ;  /* 0x000000ffffc2a224 */ /* 0x000fe200078e0ac2 */
[----:B------:R-:W-:Y:S01]  /*75e0*/  ISETP.GT.U32.AND P2, PT, R7, R198, PT ;  /* 0x000000c60700720c */ /* 0x000fe20003f44070 */
[----:B------:R-:W-:-:S04]  /*75f0*/  IMAD.HI.U32 R4, R9, R202, RZ ;  /* 0x000000ca09047227 */ /* 0x000fc800078e00ff */
[C---:B------:R-:W-:Y:S02]  /*7600*/  IMAD R200, R7.reuse, R10, R200 ;  /* 0x0000000a07c87224 */ /* 0x040fe400078e02c8 */
[----:B------:R-:W-:Y:S02]  /*7610*/  VIADD R10, R8, 0xdc ;  /* 0x000000dc080a7836 */ /* 0x000fe40000000000 */
[----:B------:R-:W-:Y:S02]  /*7620*/  IMAD.MOV R4, RZ, RZ, -R4 ;  /* 0x000000ffff047224 */ /* 0x000fe400078e0a04 */
[--C-:B------:R-:W-:Y:S01]  /*7630*/  @!P4 IMAD.IADD R196, R196, 0x1, -R7.reuse ;  /* 0x00000001c4c4c824 */ /* 0x100fe200078e0a07 */
[----:B------:R-:W-:Y:S01]  /*7640*/  IABS R204, R10 ;  /* 0x0000000a00cc7213 */ /* 0x000fe20000000000 */
[C---:B------:R-:W-:Y:S01]  /*7650*/  IMAD R202, R7.reuse, R4, R202 ;  /* 0x0000000407ca7224 */ /* 0x040fe200078e02ca */
[----:B------:R-:W-:Y:S01]  /*7660*/  ISETP.GE.AND P6, PT, R10, RZ, PT ;  /* 0x000000ff0a00720c */ /* 0x000fe20003fc6270 */
[----:B------:R-:W-:Y:S01]  /*7670*/  @!P2 IMAD.IADD R198, R198, 0x1, -R7 ;  /* 0x00000001c6c6a824 */ /* 0x000fe200078e0a07 */
[----:B------:R-:W-:Y:S01]  /*7680*/  ISETP.GT.U32.AND P4, PT, R7, R200, PT ;  /* 0x000000c80700720c */ /* 0x000fe20003f84070 */
[----:B------:R-:W-:Y:S01]  /*7690*/  IMAD.HI.U32 R10, R9, R204, RZ ;  /* 0x000000cc090a7227 */ /* 0x000fe200078e00ff */
[----:B------:R-:W-:-:S03]  /*76a0*/  ISETP.GT.U32.AND P2, PT, R7, R202, PT ;  /* 0x000000ca0700720c */ /* 0x000fc60003f44070 */
[----:B------:R-:W-:Y:S02]  /*76b0*/  IMAD.MOV R10, RZ, RZ, -R10 ;  /* 0x000000ffff0a7224 */ /* 0x000fe400078e0a0a */
[----:B------:R-:W-:-:S04]  /*76c0*/  IMAD.HI.U32 R11, R9, R206, RZ ;  /* 0x000000ce090b7227 */ /* 0x000fc800078e00ff */
[C---:B------:R-:W-:Y:S02]  /*76d0*/  IMAD R204, R7.reuse, R10, R204 ;  /* 0x0000000a07cc7224 */ /* 0x040fe400078e02cc */
[----:B------:R-:W-:Y:S02]  /*76e0*/  IMAD.MOV R11, RZ, RZ, -R11 ;  /* 0x000000ffff0b7224 */ /* 0x000fe400078e0a0b */
[----:B------:R-:W-:Y:S02]  /*76f0*/  VIADD R10, R8, 0xd4 ;  /* 0x000000d4080a7836 */ /* 0x000fe40000000000 */
[--C-:B------:R-:W-:Y:S02]  /*7700*/  @!P4 IMAD.IADD R200, R200, 0x1, -R7.reuse ;  /* 0x00000001c8c8c824 */ /* 0x100fe400078e0a07 */
[C---:B------:R-:W-:Y:S01]  /*7710*/  IMAD R206, R7.reuse, R11, R206 ;  /* 0x0000000b07ce7224 */ /* 0x040fe200078e02ce */
[----:B------:R-:W-:Y:S01]  /*7720*/  IABS R208, R10 ;  /* 0x0000000a00d07213 */ /* 0x000fe20000000000 */
[----:B------:R-:W-:Y:S01]  /*7730*/  @!P2 IMAD.IADD R202, R202, 0x1, -R7 ;  /* 0x00000001cacaa824 */ /* 0x000fe200078e0a07 */
[C---:B------:R-:W-:Y:S01]  /*7740*/  ISETP.GT.U32.AND P4, PT, R7.reuse, R200, PT ;  /* 0x000000c80700720c */ /* 0x040fe20003f84070 */
[----:B------:R-:W-:Y:S01]  /*7750*/  @!P5 IMAD.MOV R198, RZ, RZ, -R198 ;  /* 0x000000ffffc6d224 */ /* 0x000fe200078e0ac6 */
[----:B------:R-:W-:Y:S01]  /*7760*/  ISETP.GT.U32.AND P2, PT, R7, R206, PT ;  /* 0x000000ce0700720c */ /* 0x000fe20003f44070 */
[----:B------:R-:W-:Y:S01]  /*7770*/  IMAD.HI.U32 R4, R9, R208, RZ ;  /* 0x000000d009047227 */ /* 0x000fe200078e00ff */
[----:B------:R-:W-:-:S03]  /*7780*/  ISETP.GT.U32.AND P5, PT, R7, R202, PT ;  /* 0x000000ca0700720c */ /* 0x000fc60003fa4070 */
[----:B------:R-:W-:Y:S01]  /*7790*/  @!P3 IMAD.MOV R188, RZ, RZ, -R188 ;  /* 0x000000ffffbcb224 */ /* 0x000fe200078e0abc */
[----:B------:R-:W-:Y:S01]  /*77a0*/  ISETP.GE.AND P3, PT, R13, RZ, PT ;  /* 0x000000ff0d00720c */ /* 0x000fe20003f66270 */
[----:B------:R-:W-:Y:S02]  /*77b0*/  IMAD.MOV R4, RZ, RZ, -R4 ;  /* 0x000000ffff047224 */ /* 0x000fe400078e0a04 */
[----:B------:R-:W-:Y:S02]  /*77c0*/  VIADD R13, R8, 0xcc ;  /* 0x000000cc080d7836 */ /* 0x000fe40000000000 */
[C---:B------:R-:W-:Y:S02]  /*77d0*/  IMAD R208, R7.reuse, R4, R208 ;  /* 0x0000000407d07224 */ /* 0x040fe400078e02d0 */
[--C-:B------:R-:W-:Y:S01]  /*77e0*/  @!P4 IMAD.IADD R200, R200, 0x1, -R7.reuse ;  /* 0x00000001c8c8c824 */ /* 0x100fe200078e0a07 */
[----:B------:R-:W-:Y:S01]  /*77f0*/  IABS R212, R13 ;  /* 0x0000000d00d47213 */ /* 0x000fe20000000000 */
[--C-:B------:R-:W-:Y:S01]  /*7800*/  @!P5 IMAD.IADD R202, R202, 0x1, -R7.reuse ;  /* 0x00000001cacad824 */ /* 0x100fe200078e0a07 */
[C---:B------:R-:W-:Y:S01]  /*7810*/  ISETP.GT.U32.AND P5, PT, R7.reuse, R208, PT ;  /* 0x000000d00700720c */ /* 0x040fe20003fa4070 */
[----:B------:R-:W-:Y:S01]  /*7820*/  @!P2 IMAD.IADD R206, R206, 0x1, -R7 ;  /* 0x00000001cecea824 */ /* 0x000fe200078e0a07 */
[----:B------:R-:W-:Y:S01]  /*7830*/  ISETP.GT.U32.AND P4, PT, R7, R204, PT ;  /* 0x000000cc0700720c */ /* 0x000fe20003f84070 */
[----:B------:R-:W-:Y:S01]  /*7840*/  @!P3 IMAD.MOV R200, RZ, RZ, -R200 ;  /* 0x000000ffffc8b224 */ /* 0x000fe200078e0ac8 */
[----:B------:R-:W-:Y:S01]  /*7850*/  ISETP.GE.AND P3, PT, R10, RZ, PT ;  /* 0x000000ff0a00720c */ /* 0x000fe20003f66270 */
[----:B------:R-:W-:Y:S01]  /*7860*/  IMAD.HI.U32 R10, R9, R212, RZ ;  /* 0x000000d4090a7227 */ /* 0x000fe200078e00ff */
[----:B------:R-:W-:-:S03]  /*7870*/  ISETP.GT.U32.AND P2, PT, R7, R206, PT ;  /* 0x000000ce0700720c */ /* 0x000fc60003f44070 */
[----:B------:R-:W-:Y:S01]  /*7880*/  @!P1 IMAD.MOV R196, RZ, RZ, -R196 ;  /* 0x000000ffffc49224 */ /* 0x000fe200078e0ac4 */
[----:B------:R-:W-:Y:S01]  /*7890*/  ISETP.GE.AND P1, PT, R12, RZ, PT ;  /* 0x000000ff0c00720c */ /* 0x000fe20003f26270 */
[C---:B------:R-:W-:Y:S02]  /*78a0*/  VIADD R15, R8.reuse, 0xc8 ;  /* 0x000000c8080f7836 */ /* 0x040fe40000000000 */
[----:B------:R-:W-:Y:S02]  /*78b0*/  VIADD R12, R8, 0xd0 ;  /* 0x000000d0080c7836 */ /* 0x000fe40000000000 */
[----:B------:R-:W-:Y:S01]  /*78c0*/  IMAD.MOV R10, RZ, RZ, -R10 ;  /* 0x000000ffff0a7224 */ /* 0x000fe200078e0a0a */
[----:B------:R-:W-:Y:S01]  /*78d0*/  IABS R214, R15 ;  /* 0x0000000f00d67213 */ /* 0x000fe20000000000 */
[----:B------:R-:W-:Y:S01]  /*78e0*/  @!P5 IMAD.IADD R208, R208, 0x1, -R7 ;  /* 0x00000001d0d0d824 */ /* 0x000fe200078e0a07 */
[----:B------:R-:W-:Y:S01]  /*78f0*/  IABS R210, R12 ;  /* 0x0000000c00d27213 */ /* 0x000fe20000000000 */
[----:B------:R-:W-:-:S02]  /*7900*/  IMAD R212, R7, R10, R212 ;  /* 0x0000000a07d47224 */ /* 0x000fc400078e02d4 */
[----:B------:R-:W-:Y:S01]  /*7910*/  @!P2 IMAD.IADD R206, R206, 0x1, -R7 ;  /* 0x00000001cecea824 */ /* 0x000fe200078e0a07 */
[----:B------:R-:W-:Y:S01]  /*7920*/  ISETP.GT.U32.AND P5, PT, R7, R208, PT ;  /* 0x000000d00700720c */ /* 0x000fe20003fa4070 */
[----:B------:R-:W-:Y:S01]  /*7930*/  IMAD.HI.U32 R11, R9, R214, RZ ;  /* 0x000000d6090b7227 */ /* 0x000fe200078e00ff */
[----:B------:R-:W-:-:S03]  /*7940*/  ISETP.GT.U32.AND P2, PT, R7, R212, PT ;  /* 0x000000d40700720c */ /* 0x000fc60003f44070 */
[----:B------:R-:W-:Y:S02]  /*7950*/  VIADD R10, R8, 0xc4 ;  /* 0x000000c4080a7836 */ /* 0x000fe40000000000 */
[----:B------:R-:W-:-:S03]  /*7960*/  IMAD.HI.U32 R4, R9, R210, RZ ;  /* 0x000000d209047227 */ /* 0x000fc600078e00ff */
[----:B------:R-:W-:Y:S01]  /*7970*/  IABS R216, R10 ;  /* 0x0000000a00d87213 */ /* 0x000fe20000000000 */
[----:B------:R-:W-:Y:S02]  /*7980*/  IMAD.MOV R11, RZ, RZ, -R11 ;  /* 0x000000ffff0b7224 */ /* 0x000fe400078e0a0b */
[----:B------:R-:W-:Y:S02]  /*7990*/  IMAD.MOV R4, RZ, RZ, -R4 ;  /* 0x000000ffff047224 */ /* 0x000fe400078e0a04 */
[----:B------:R-:W-:Y:S02]  /*79a0*/  @!P4 IMAD.IADD R204, R204, 0x1, -R7 ;  /* 0x00000001ccccc824 */ /* 0x000fe400078e0a07 */
[C---:B------:R-:W-:Y:S02]  /*79b0*/  IMAD R214, R7.reuse, R11, R214 ;  /* 0x0000000b07d67224 */ /* 0x040fe400078e02d6 */
[C---:B------:R-:W-:Y:S01]  /*79c0*/  IMAD R210, R7.reuse, R4, R210 ;  /* 0x0000000407d27224 */ /* 0x040fe200078e02d2 */
[----:B------:R-:W-:Y:S01]  /*79d0*/  ISETP.GT.U32.AND P4, PT, R7, R204, PT ;  /* 0x000000cc0700720c */ /* 0x000fe20003f84070 */
[----:B------:R-:W-:-:S02]  /*79e0*/  VIADD R11, R8, 0xc0 ;  /* 0x000000c0080b7836 */ /* 0x000fc40000000000 */
[----:B------:R-:W-:-:S03]  /*79f0*/  IMAD.HI.U32 R4, R9, R216, RZ ;  /* 0x000000d809047227 */ /* 0x000fc600078e00ff */
[----:B------:R-:W-:Y:S01]  /*7a00*/  IABS R218, R11 ;  /* 0x0000000b00da7213 */ /* 0x000fe20000000000 */
[--C-:B------:R-:W-:Y:S01]  /*7a10*/  @!P5 IMAD.IADD R208, R208, 0x1, -R7.reuse ;  /* 0x00000001d0d0d824 */ /* 0x100fe200078e0a07 */
[----:B------:R-:W-:Y:S01]  /*7a20*/  ISETP.GE.AND P5, PT, R15, RZ, PT ;  /* 0x000000ff0f00720c */ /* 0x000fe20003fa6270 */
[----:B------:R-:W-:Y:S02]  /*7a30*/  @!P2 IMAD.IADD R212, R212, 0x1, -R7 ;  /* 0x00000001d4d4a824 */ /* 0x000fe400078e0a07 */
[----:B------:R-:W-:Y:S02]  /*7a40*/  IMAD.MOV R4, RZ, RZ, -R4 ;  /* 0x000000ffff047224 */ /* 0x000fe400078e0a04 */
[----:B------:R-:W-:Y:S01]  /*7a50*/  @!P1 IMAD.MOV R206, RZ, RZ, -R206 ;  /* 0x000000ffffce9224 */ /* 0x000fe200078e0ace */
[C---:B------:R-:W-:Y:S01]  /*7a60*/  ISETP.GT.U32.AND P1, PT, R7.reuse, R214, PT ;  /* 0x000000d60700720c */ /* 0x040fe20003f24070 */
[----:B------:R-:W-:Y:S01]  /*7a70*/  @!P3 IMAD.MOV R208, RZ, RZ, -R208 ;  /* 0x000000ffffd0b224 */ /* 0x000fe200078e0ad0 */
[C---:B------:R-:W-:Y:S01]  /*7a80*/  ISETP.GT.U32.AND P3, PT, R7.reuse, R212, PT ;  /* 0x000000d40700720c */ /* 0x040fe20003f64070 */
[----:B------:R-:W-:-:S02]  /*7a90*/  IMAD R216, R7, R4, R216 ;  /* 0x0000000407d87224 */ /* 0x000fc400078e02d8 */
[----:B------:R-:W-:-:S04]  /*7aa0*/  IMAD.HI.U32 R4, R9, R218, RZ ;  /* 0x000000da09047227 */ /* 0x000fc800078e00ff */
[----:B------:R-:W-:Y:S01]  /*7ab0*/  @!P0 IMAD.MOV R202, RZ, RZ, -R202 ;  /* 0x000000ffffca8224 */ /* 0x000fe200078e0aca */
[C---:B------:R-:W-:Y:S01]  /*7ac0*/  ISETP.GT.U32.AND P0, PT, R7.reuse, R210, PT ;  /* 0x000000d20700720c */ /* 0x040fe20003f04070 */
[----:B------:R-:W-:Y:S02]  /*7ad0*/  IMAD.MOV R4, RZ, RZ, -R4 ;  /* 0x000000ffff047224 */ /* 0x000fe400078e0a04 */
[--C-:B------:R-:W-:Y:S01]  /*7ae0*/  @!P4 IMAD.IADD R204, R204, 0x1, -R7.reuse ;  /* 0x00000001ccccc824 */ /* 0x100fe200078e0a07 */
[----:B------:R-:W-:Y:S01]  /*7af0*/  ISETP.GE.AND P4, PT, R12, RZ, PT ;  /* 0x000000ff0c00720c */ /* 0x000fe20003f86270 */
[----:B------:R-:W-:Y:S02]  /*7b00*/  VIADD R12, R8, 0xbc ;  /* 0x000000bc080c7836 */ /* 0x000fe40000000000 */
[----:B------:R-:W-:Y:S02]  /*7b10*/  IMAD R218, R7, R4, R218 ;  /* 0x0000000407da7224 */ /* 0x000fe400078e02da */
[----:B------:R-:W-:Y:S01]  /*7b20*/  @!P6 IMAD.MOV R204, RZ, RZ, -R204 ;  /* 0x000000ffffcce224 */ /* 0x000fe200078e0acc */
[----:B------:R-:W-:Y:S01]  /*7b30*/  ISETP.GE.AND P6, PT, R13, RZ, PT ;  /* 0x000000ff0d00720c */ /* 0x000fe20003fc6270 */
[----:B------:R-:W-:Y:S01]  /*7b40*/  @!P1 IMAD.IADD R214, R214, 0x1, -R7 ;  /* 0x00000001d6d69824 */ /* 0x000fe200078e0a07 */
[----:B------:R-:W-:Y:S01]  /*7b50*/  IABS R220, R12 ;  /* 0x0000000c00dc7213 */ /* 0x000fe20000000000 */
[----:B------:R-:W-:-:S02]  /*7b60*/  VIADD R13, R8, 0xb8 ;  /* 0x000000b8080d7836 */ /* 0x000fc40000000000 */
[--C-:B------:R-:W-:Y:S01]  /*7b70*/  @!P3 IMAD.IADD R212, R212, 0x1, -R7.reuse ;  /* 0x00000001d4d4b824 */ /* 0x100fe200078e0a07 */
[C---:B------:R-:W-:Y:S01]  /*7b80*/  ISETP.GT.U32.AND P3, PT, R7.reuse, R218, PT ;  /* 0x000000da0700720c */ /* 0x040fe20003f64070 */
[----:B------:R-:W-:Y:S01]  /*7b90*/  @!P0 IMAD.IADD R210, R210, 0x1, -R7 ;  /* 0x00000001d2d28824 */ /* 0x000fe200078e0a07 */
[----:B------:R-:W-:Y:S01]  /*7ba0*/  ISETP.GT.U32.AND P1, PT, R7, R214, PT ;  /* 0x000000d60700720c */ /* 0x000fe20003f24070 */
[----:B------:R-:W-:Y:S01]  /*7bb0*/  IMAD.HI.U32 R4, R9, R220, RZ ;  /* 0x000000dc09047227 */ /* 0x000fe200078e00ff */
[----:B------:R-:W-:Y:S02]  /*7bc0*/  IABS R222, R13 ;  /* 0x0000000d00de7213 */ /* 0x000fe40000000000 */
[----:B------:R-:W-:Y:S01]  /*7bd0*/  ISETP.GT.U32.AND P2, PT, R7, R210, PT ;  /* 0x000000d20700720c */ /* 0x000fe20003f44070 */
[----:B------:R-:W-:Y:S01]  /*7be0*/  VIADD R15, R8, 0xb4 ;  /* 0x000000b4080f7836 */ /* 0x000fe20000000000 */
[----:B------:R-:W-:Y:S01]  /*7bf0*/  ISETP.GE.AND P0, PT, R10, RZ, PT ;  /* 0x000000ff0a00720c */ /* 0x000fe20003f06270 */
[----:B------:R-:W-:-:S03]  /*7c00*/  IMAD.HI.U32 R10, R9, R222, RZ ;  /* 0x000000de090a7227 */ /* 0x000fc600078e00ff */
[----:B------:R-:W-:Y:S01]  /*7c10*/  IABS R224, R15 ;  /* 0x0000000f00e07213 */ /* 0x000fe20000000000 */
[----:B------:R-:W-:Y:S02]  /*7c20*/  IMAD.MOV R4, RZ, RZ, -R4 ;  /* 0x000000ffff047224 */ /* 0x000fe400078e0a04 */
[----:B------:R-:W-:Y:S02]  /*7c30*/  IMAD.MOV R10, RZ, RZ, -R10 ;  /* 0x000000ffff0a7224 */ /* 0x000fe400078e0a0a */
[--C-:B------:R-:W-:Y:S02]  /*7c40*/  @!P3 IMAD.IADD R218, R218, 0x1, -R7.reuse ;  /* 0x00000001dadab824 */ /* 0x100fe400078e0a07 */
[----:B------:R-:W-:Y:S02]  /*7c50*/  IMAD R220, R7, R4, R220 ;  /* 0x0000000407dc7224 */ /* 0x000fe400078e02dc */
[----:B------:R-:W-:Y:S01]  /*7c60*/  @!P1 IMAD.IADD R214, R214, 0x1, -R7 ;  /* 0x00000001d6d69824 */ /* 0x000fe200078e0a07 */
[----:B------:R-:W-:Y:S01]  /*7c70*/  ISETP.GE.AND P1, PT, R11, RZ, PT ;  /* 0x000000ff0b00720c */ /* 0x000fe20003f26270 */
[C---:B------:R-:W-:Y:S01]  /*7c80*/  IMAD R222, R7.reuse, R10, R222 ;  /* 0x0000000a07de7224 */ /* 0x040fe200078e02de */
[C---:B------:R-:W-:Y:S01]  /*7c90*/  ISETP.GT.U32.AND P3, PT, R7.reuse, R218, PT ;  /* 0x000000da0700720c */ /* 0x040fe20003f64070 */
[----:B------:R-:W-:Y:S01]  /*7ca0*/  @!P6 IMAD.MOV R212, RZ, RZ, -R212 ;  /* 0x000000ffffd4e224 */ /* 0x000fe200078e0ad4 */
[----:B------:R-:W-:Y:S01]  /*7cb0*/  ISETP.GT.U32.AND P6, PT, R7, R220, PT ;  /* 0x000000dc0700720c */ /* 0x000fe20003fc4070 */
[----:B------:R-:W-:-:S04]  /*7cc0*/  IMAD.HI.U32 R11, R9, R224, RZ ;  /* 0x000000e0090b7227 */ /* 0x000fc800078e00ff */
[----:B------:R-:W-:Y:S01]  /*7cd0*/  @!P2 IMAD.IADD R210, R210, 0x1, -R7 ;  /* 0x00000001d2d2a824 */ /* 0x000fe200078e0a07 */
[C---:B------:R-:W-:Y:S01]  /*7ce0*/  ISETP.GT.U32.AND P2, PT, R7.reuse, R216, PT ;  /* 0x000000d80700720c */ /* 0x040fe20003f44070 */
[----:B------:R-:W-:Y:S01]  /*7cf0*/  @!P5 IMAD.MOV R214, RZ, RZ, -R214 ;  /* 0x000000ffffd6d224 */ /* 0x000fe200078e0ad6 */
[C---:B------:R-:W-:Y:S01]  /*7d00*/  ISETP.GT.U32.AND P5, PT, R7.reuse, R222, PT ;  /* 0x000000de0700720c */ /* 0x040fe20003fa4070 */
[----:B------:R-:W-:Y:S02]  /*7d10*/  IMAD.MOV R11, RZ, RZ, -R11 ;  /* 0x000000ffff0b7224 */ /* 0x000fe400078e0a0b */
[----:B------:R-:W-:Y:S02]  /*7d20*/  @!P3 IMAD.IADD R218, R218, 0x1, -R7 ;  /* 0x00000001dadab824 */ /* 0x000fe400078e0a07 */
[----:B------:R-:W-:Y:S02]  /*7d30*/  IMAD R224, R7, R11, R224 ;  /* 0x0000000b07e07224 */ /* 0x000fe400078e02e0 */
[----:B------:R-:W-:-:S02]  /*7d40*/  VIADD R11, R8, 0xb0 ;  /* 0x000000b0080b7836 */ /* 0x000fc40000000000 */
[--C-:B------:R-:W-:Y:S01]  /*7d50*/  @!P6 IMAD.IADD R220, R220, 0x1, -R7.reuse ;  /* 0x00000001dcdce824 */ /* 0x100fe200078e0a07 */
[C---:B------:R-:W-:Y:S01]  /*7d60*/  ISETP.GT.U32.AND P3, PT, R7.reuse, R224, PT ;  /* 0x000000e00700720c */ /* 0x040fe20003f64070 */
[--C-:B------:R-:W-:Y:S01]  /*7d70*/  @!P2 IMAD.IADD R216, R216, 0x1, -R7.reuse ;  /* 0x00000001d8d8a824 */ /* 0x100fe200078e0a07 */
[----:B------:R-:W-:Y:S01]  /*7d80*/  IABS R226, R11 ;  /* 0x0000000b00e27213 */ /* 0x000fe20000000000 */
[----:B------:R-:W-:Y:S01]  /*7d90*/  @!P5 IMAD.IADD R222, R222, 0x1, -R7 ;  /* 0x00000001deded824 */ /* 0x000fe200078e0a07 */
[----:B------:R-:W-:Y:S01]  /*7da0*/  ISETP.GE.AND P2, PT, R12, RZ, PT ;  /* 0x000000ff0c00720c */ /* 0x000fe20003f46270 */
[----:B------:R-:W-:Y:S01]  /*7db0*/  VIADD R12, R8, 0xac ;  /* 0x000000ac080c7836 */ /* 0x000fe20000000000 */
[----:B------:R-:W-:Y:S01]  /*7dc0*/  ISETP.GT.U32.AND P5, PT, R7, R220, PT ;  /* 0x000000dc0700720c */ /* 0x000fe20003fa4070 */
[----:B------:R-:W-:Y:S01]  /*7dd0*/  IMAD.HI.U32 R4, R9, R226, RZ ;  /* 0x000000e209047227 */ /* 0x000fe200078e00ff */
[----:B------:R-:W-:Y:S02]  /*7de0*/  ISETP.GE.AND P6, PT, R15, RZ, PT ;  /* 0x000000ff0f00720c */ /* 0x000fe40003fc6270 */
[----:B------:R-:W-:Y:S01]  /*7df0*/  IABS R228, R12 ;  /* 0x0000000c00e47213 */ /* 0x000fe20000000000 */
[----:B------:R-:W-:Y:S01]  /*7e00*/  @!P4 IMAD.MOV R210, RZ, RZ, -R210 ;  /* 0x000000ffffd2c224 */ /* 0x000fe200078e0ad2 */
[----:B------:R-:W-:Y:S01]  /*7e10*/  ISETP.GT.U32.AND P4, PT, R7, R216, PT ;  /* 0x000000d80700720c */ /* 0x000fe20003f84070 */
[----:B------:R-:W-:-:S02]  /*7e20*/  IMAD.MOV R10, RZ, RZ, -R4 ;  /* 0x000000ffff0a7224 */ /* 0x000fc400078e0a04 */
[----:B------:R-:W-:Y:S01]  /*7e30*/  @!P3 IMAD.IADD R224, R224, 0x1, -R7 ;  /* 0x00000001e0e0b824 */ /* 0x000fe200078e0a07 */
[C---:B------:R-:W-:Y:S01]  /*7e40*/  ISETP.GT.U32.AND P3, PT, R7.reuse, R222, PT ;  /* 0x000000de0700720c */ /* 0x040fe20003f64070 */
[----:B------:R-:W-:Y:S02]  /*7e50*/  IMAD R226, R7, R10, R226 ;  /* 0x0000000a07e27224 */ /* 0x000fe400078e02e2 */
[----:B------:R-:W-:-:S04]  /*7e60*/  IMAD.HI.U32 R4, R9, R228, RZ ;  /* 0x000000e409047227 */ /* 0x000fc800078e00ff */
[--C-:B------:R-:W-:Y:S01]  /*7e70*/  @!P5 IMAD.IADD R220, R220, 0x1, -R7.reuse ;  /* 0x00000001dcdcd824 */ /* 0x100fe200078e0a07 */
[----:B------:R-:W-:Y:S01]  /*7e80*/  ISETP.GT.U32.AND P5, PT, R7, R226, PT ;  /* 0x000000e20700720c */ /* 0x000fe20003fa4070 */
[----:B------:R-:W-:Y:S02]  /*7e90*/  IMAD.MOV R4, RZ, RZ, -R4 ;  /* 0x000000ffff047224 */ /* 0x000fe400078e0a04 */
[--C-:B------:R-:W-:Y:S01]  /*7ea0*/  @!P4 IMAD.IADD R216, R216, 0x1, -R7.reuse ;  /* 0x00000001d8d8c824 */ /* 0x100fe200078e0a07 */
[----:B------:R-:W-:Y:S01]  /*7eb0*/  ISETP.GE.AND P4, PT, R13, RZ, PT ;  /* 0x000000ff0d00720c */ /* 0x000fe20003f86270 */
[C---:B------:R-:W-:Y:S02]  /*7ec0*/  VIADD R13, R8.reuse, 0xa8 ;  /* 0x000000a8080d7836 */ /* 0x040fe40000000000 */
[C---:B------:R-:W-:Y:S02]  /*7ed0*/  IMAD R228, R7.reuse, R4, R228 ;  /* 0x0000000407e47224 */ /* 0x040fe400078e02e4 */
[----:B------:R-:W-:Y:S01]  /*7ee0*/  VIADD R15, R8, 0xa4 ;  /* 0x000000a4080f7836 */ /* 0x000fe20000000000 */
[----:B------:R-:W-:Y:S01]  /*7ef0*/  IABS R230, R13 ;  /* 0x0000000d00e67213 */ /* 0x000fe20000000000 */
[--C-:B------:R-:W-:Y:S01]  /*7f00*/  @!P3 IMAD.IADD R222, R222, 0x1, -R7.reuse ;  /* 0x00000001dedeb824 */ /* 0x100fe200078e0a07 */
[----:B------:R-:W-:Y:S01]  /*7f10*/  ISETP.GT.U32.AND P3, PT, R7, R228, PT ;  /* 0x000000e40700720c */ /* 0x000fe20003f64070 */
[----:B------:R-:W-:Y:S01]  /*7f20*/  @!P5 IMAD.IADD R226, R226, 0x1, -R7 ;  /* 0x00000001e2e2d824 */ /* 0x000fe200078e0a07 */
[----:B------:R-:W-:Y:S01]  /*7f30*/  IABS R232, R15 ;  /* 0x0000000f00e87213 */ /* 0x000fe20000000000 */
[----:B------:R-:W-:Y:S01]  /*7f40*/  IMAD.HI.U32 R4, R9, R230, RZ ;  /* 0x000000e609047227 */ /* 0x000fe200078e00ff */
[----:B------:R-:W-:-:S03]  /*7f50*/  ISETP.GE.AND P5, PT, R12, RZ, PT ;  /* 0x000000ff0c00720c */ /* 0x000fc60003fa6270 */
[----:B------:R-:W-:Y:S01]  /*7f60*/  @!P1 IMAD.MOV R218, RZ, RZ, -R218 ;  /* 0x000000ffffda9224 */ /* 0x000fe200078e0ada */
[----:B------:R-:W-:Y:S01]  /*7f70*/  ISETP.GT.U32.AND P1, PT, R7, R226, PT ;  /* 0x000000e20700720c */ /* 0x000fe20003f24070 */
[----:B------:R-:W-:Y:S02]  /*7f80*/  IMAD.MOV R10, RZ, RZ, -R4 ;  /* 0x000000ffff0a7224 */ /* 0x000fe400078e0a04 */
[----:B------:R-:W-:-:S04]  /*7f90*/  IMAD.HI.U32 R4, R9, R232, RZ ;  /* 0x000000e809047227 */ /* 0x000fc800078e00ff */
[----:B------:R-:W-:Y:S01]  /*7fa0*/  @!P0 IMAD.MOV R216, RZ, RZ, -R216 ;  /* 0x000000ffffd88224 */ /* 0x000fe200078e0ad8 */
[C---:B------:R-:W-:Y:S01]  /*7fb0*/  ISETP.GT.U32.AND P0, PT, R7.reuse, R224, PT ;  /* 0x000000e00700720c */ /* 0x040fe20003f04070 */
[C---:B------:R-:W-:Y:S02]  /*7fc0*/  IMAD R230, R7.reuse, R10, R230 ;  /* 0x0000000a07e67224 */ /* 0x040fe400078e02e6 */
[----:B------:R-:W-:Y:S02]  /*7fd0*/  VIADD R16, R8, 0xa0 ;  /* 0x000000a008107836 */ /* 0x000fe40000000000 */
[----:B------:R-:W-:Y:S02]  /*7fe0*/  IMAD.MOV R10, RZ, RZ, -R4 ;  /* 0x000000ffff0a7224 */ /* 0x000fe400078e0a04 */
[--C-:B------:R-:W-:Y:S01]  /*7ff0*/  @!P3 IMAD.IADD R228, R228, 0x1, -R7.reuse ;  /* 0x00000001e4e4b824 */ /* 0x100fe200078e0a07 */
[----:B------:R-:W-:Y:S01]  /*8000*/  IABS R234, R16 ;  /* 0x0000001000ea7213 */ /* 0x000fe20000000000 */
[----:B------:R-:W-:Y:S01]  /*8010*/  @!P2 IMAD.MOV R220, RZ, RZ, -R220 ;  /* 0x000000ffffdca224 */ /* 0x000fe200078e0adc */
[C---:B------:R-:W-:Y:S01]  /*8020*/  ISETP.GT.U32.AND P3, PT, R7.reuse, R230, PT ;  /* 0x000000e60700720c */ /* 0x040fe20003f64070 */
[C---:B------:R-:W-:Y:S01]  /*8030*/  IMAD R232, R7.reuse, R10, R232 ;  /* 0x0000000a07e87224 */ /* 0x040fe200078e02e8 */
[----:B------:R-:W-:Y:S01]  /*8040*/  ISETP.GT.U32.AND P2, PT, R7, R228, PT ;  /* 0x000000e40700720c */ /* 0x000fe20003f44070 */
[----:B------:R-:W-:-:S02]  /*8050*/  @!P1 IMAD.IADD R226, R226, 0x1, -R7 ;  /* 0x00000001e2e29824 */ /* 0x000fc400078e0a07 */
[----:B------:R-:W-:Y:S01]  /*8060*/  IMAD.HI.U32 R4, R9, R234, RZ ;  /* 0x000000ea09047227 */ /* 0x000fe200078e00ff */
[----:B------:R-:W-:-:S03]  /*8070*/  ISETP.GT.U32.AND P1, PT, R7, R232, PT ;  /* 0x000000e80700720c */ /* 0x000fc60003f24070 */
[--C-:B------:R-:W-:Y:S01]  /*8080*/  @!P0 IMAD.IADD R224, R224, 0x1, -R7.reuse ;  /* 0x00000001e0e08824 */ /* 0x100fe200078e0a07 */
[----:B------:R-:W-:Y:S01]  /*8090*/  ISETP.GE.AND P0, PT, R11, RZ, PT ;  /* 0x000000ff0b00720c */ /* 0x000fe20003f06270 */
[----:B------:R-:W-:Y:S02]  /*80a0*/  IMAD.MOV R4, RZ, RZ, -R4 ;  /* 0x000000ffff047224 */ /* 0x000fe400078e0a04 */
[--C-:B------:R-:W-:Y:S02]  /*80b0*/  @!P3 IMAD.IADD R230, R230, 0x1, -R7.reuse ;  /* 0x00000001e6e6b824 */ /* 0x100fe400078e0a07 */
[----:B------:R-:W-:Y:S01]  /*80c0*/  @!P2 IMAD.IADD R228, R228, 0x1, -R7 ;  /* 0x00000001e4e4a824 */ /* 0x000fe200078e0a07 */
[----:B------:R-:W-:Y:S01]  /*80d0*/  ISETP.GE.AND P2, PT, R16, RZ, PT ;  /* 0x000000ff1000720c */ /* 0x000fe20003f46270 */
[----:B------:R-:W-:Y:S02]  /*80e0*/  IMAD R234, R7, R4, R234 ;  /* 0x0000000407ea7224 */ /* 0x000fe400078e02ea */
[----:B------:R-:W-:-:S02]  /*80f0*/  VIADD R10, R8, 0x9c ;  /* 0x0000009c080a7836 */ /* 0x000fc40000000000 */
[----:B------:R-:W-:Y:S01]  /*8100*/  @!P1 IMAD.IADD R232, R232, 0x1, -R7 ;  /* 0x00000001e8e89824 */ /* 0x000fe200078e0a07 */
[C---:B------:R-:W-:Y:S01]  /*8110*/  ISETP.GT.U32.AND P1, PT, R7.reuse, R230, PT ;  /* 0x000000e60700720c */ /* 0x040fe20003f24070 */
[----:B------:R-:W-:Y:S01]  /*8120*/  @!P5 IMAD.MOV R228, RZ, RZ, -R228 ;  /* 0x000000ffffe4d224 */ /* 0x000fe200078e0ae4 */
[----:B------:R-:W-:Y:S01]  /*8130*/  ISETP.GT.U32.AND P5, PT, R7, R234, PT ;  /* 0x000000ea0700720c */ /* 0x000fe20003fa4070 */
[----:B------:R-:W-:Y:S01]  /*8140*/  @!P4 IMAD.MOV R222, RZ, RZ, -R222 ;  /* 0x000000ffffdec224 */ /* 0x000fe200078e0ade */
[----:B------:R-:W-:Y:S01]  /*8150*/  IABS R236, R10 ;  /* 0x0000000a00ec7213 */ /* 0x000fe20000000000 */
[----:B------:R-:W-:Y:S01]  /*8160*/  @!P0 IMAD.MOV R226, RZ, RZ, -R226 ;  /* 0x000000ffffe28224 */ /* 0x000fe200078e0ae2 */
[----:B------:R-:W-:Y:S01]  /*8170*/  ISETP.GE.AND P4, PT, R13, RZ, PT ;  /* 0x000000ff0d00720c */ /* 0x000fe20003f86270 */
[----:B------:R-:W-:Y:S01]  /*8180*/  VIADD R11, R8, 0x98 ;  /* 0x00000098080b7836 */ /* 0x000fe20000000000 */
[----:B------:R-:W-:Y:S01]  /*8190*/  ISETP.GT.U32.AND P0, PT, R7, R232, PT ;  /* 0x000000e80700720c */ /* 0x000fe20003f04070 */
[----:B------:R-:W-:Y:S01]  /*81a0*/  IMAD.HI.U32 R4, R9, R236, RZ ;  /* 0x000000ec09047227 */ /* 0x000fe200078e00ff */
[----:B------:R-:W-:-:S02]  /*81b0*/  ISETP.GE.AND P3, PT, R10, RZ, PT ;  /* 0x000000ff0a00720c */ /* 0x000fc40003f66270 */
[----:B------:R-:W-:Y:S01]  /*81c0*/  IABS R238, R11 ;  /* 0x0000000b00ee7213 */ /* 0x000fe20000000000 */
[----:B------:R-:W-:Y:S02]  /*81d0*/  VIADD R12, R8, 0x94 ;  /* 0x00000094080c7836 */ /* 0x000fe40000000000 */
[----:B------:R-:W-:Y:S02]  /*81e0*/  IMAD.MOV R4, RZ, RZ, -R4 ;  /* 0x000000ffff047224 */ /* 0x000fe400078e0a04 */
[--C-:B------:R-:W-:Y:S01]  /*81f0*/  @!P1 IMAD.IADD R230, R230, 0x1, -R7.reuse ;  /* 0x00000001e6e69824 */ /* 0x100fe200078e0a07 */
[----:B------:R-:W-:Y:S01]  /*8200*/  IABS R240, R12 ;  /* 0x0000000c00f07213 */ /* 0x000fe20000000000 */
[----:B------:R-:W-:Y:S01]  /*8210*/  @!P5 IMAD.IADD R234, R234, 0x1, -R7 ;  /* 0x00000001eaead824 */ /* 0x000fe200078e0a07 */
[----:B------:R-:W-:Y:S01]  /*8220*/  ISETP.GE.AND P5, PT, R12, RZ, PT ;  /* 0x000000ff0c00720c */ /* 0x000fe20003fa6270 */
[----:B------:R-:W-:Y:S01]  /*8230*/  @!P6 IMAD.MOV R224, RZ, RZ, -R224 ;  /* 0x000000ffffe0e224 */ /* 0x000fe200078e0ae0 */
[----:B------:R-:W-:Y:S01]  /*8240*/  ISETP.GE.AND P6, PT, R15, RZ, PT ;  /* 0x000000ff0f00720c */ /* 0x000fe20003fc6270 */
[----:B------:R-:W-:-:S02]  /*8250*/  IMAD R236, R7, R4, R236 ;  /* 0x0000000407ec7224 */ /* 0x000fc400078e02ec */
[----:B------:R-:W-:-:S03]  /*8260*/  IMAD.HI.U32 R4, R9, R238, RZ ;  /* 0x000000ee09047227 */ /* 0x000fc600078e00ff */
[C---:B------:R-:W-:Y:S01]  /*8270*/  ISETP.GT.U32.AND P1, PT, R7.reuse, R236, PT ;  /* 0x000000ec0700720c */ /* 0x040fe20003f24070 */
[----:B------:R-:W-:Y:S01]  /*8280*/  @!P4 IMAD.MOV R230, RZ, RZ, -R230 ;  /* 0x000000ffffe6c224 */ /* 0x000fe200078e0ae6 */
[----:B------:R-:W-:Y:S01]  /*8290*/  ISETP.GT.U32.AND P4, PT, R7, R234, PT ;  /* 0x000000ea0700720c */ /* 0x000fe20003f84070 */
[----:B------:R-:W-:Y:S01]  /*82a0*/  @!P0 IMAD.IADD R232, R232, 0x1, -R7 ;  /* 0x00000001e8e88824 */ /* 0x000fe200078e0a07 */
[----:B------:R-:W-:Y:S01]  /*82b0*/  ISETP.GE.AND P0, PT, R11, RZ, PT ;  /* 0x000000ff0b00720c */ /* 0x000fe20003f06270 */
[----:B------:R-:W-:-:S04]  /*82c0*/  IMAD.HI.U32 R10, R9, R240, RZ ;  /* 0x000000f0090a7227 */ /* 0x000fc800078e00ff */
[----:B------:R-:W-:Y:S02]  /*82d0*/  IMAD.MOV R11, RZ, RZ, -R4 ;  /* 0x000000ffff0b7224 */ /* 0x000fe400078e0a04 */
[----:B------:R-:W-:Y:S02]  /*82e0*/  IMAD.MOV R10, RZ, RZ, -R10 ;  /* 0x000000ffff0a7224 */ /* 0x000fe400078e0a0a */
[C---:B------:R-:W-:Y:S02]  /*82f0*/  IMAD R238, R7.reuse, R11, R238 ;  /* 0x0000000b07ee7224 */ /* 0x040fe400078e02ee */
[C---:B------:R-:W-:Y:S02]  /*8300*/  IMAD R240, R7.reuse, R10, R240 ;  /* 0x0000000a07f07224 */ /* 0x040fe400078e02f0 */
[----:B------:R-:W-:Y:S01]  /*8310*/  @!P6 IMAD.MOV R232, RZ, RZ, -R232 ;  /* 0x000000ffffe8e224 */ /* 0x000fe200078e0ae8 */
[----:B------:R-:W-:Y:S01]  /*8320*/  ISETP.GT.U32.AND P6, PT, R7, R238, PT ;  /* 0x000000ee0700720c */ /* 0x000fe20003fc4070 */
[----:B------:R-:W-:-:S02]  /*8330*/  VIADD R13, R8, 0x90 ;  /* 0x00000090080d7836 */ /* 0x000fc40000000000 */
[--C-:B------:R-:W-:Y:S01]  /*8340*/  @!P4 IMAD.IADD R234, R234, 0x1, -R7.reuse ;  /* 0x00000001eaeac824 */ /* 0x100fe200078e0a07 */
[C---:B------:R-:W-:Y:S01]  /*8350*/  ISETP.GT.U32.AND P4, PT, R7.reuse, R240, PT ;  /* 0x000000f00700720c */ /* 0x040fe20003f84070 */
[--C-:B------:R-:W-:Y:S01]  /*8360*/  @!P1 IMAD.IADD R236, R236, 0x1, -R7.reuse ;  /* 0x00000001ecec9824 */ /* 0x100fe200078e0a07 */
[----:B------:R-:W-:Y:S01]  /*8370*/  IABS R242, R13 ;  /* 0x0000000d00f27213 */ /* 0x000fe20000000000 */
[C---:B------:R-:W-:Y:S02]  /*8380*/  VIADD R12, R8.reuse, 0x8c ;  /* 0x0000008c080c7836 */ /* 0x040fe40000000000 */
[----:B------:R-:W-:Y:S01]  /*8390*/  VIADD R15, R8, 0x88 ;  /* 0x00000088080f7836 */ /* 0x000fe20000000000 */
[----:B------:R-:W-:Y:S01]  /*83a0*/  ISETP.GT.U32.AND P1, PT, R7, R236, PT ;  /* 0x000000ec0700720c */ /* 0x000fe20003f24070 */
[----:B------:R-:W-:Y:S01]  /*83b0*/  IMAD.HI.U32 R4, R9, R242, RZ ;  /* 0x000000f209047227 */ /* 0x000fe200078e00ff */
[----:B------:R-:W-:Y:S02]  /*83c0*/  IABS R244, R12 ;  /* 0x0000000c00f47213 */ /* 0x000fe40000000000 */
[----:B------:R-:W-:Y:S01]  /*83d0*/  IABS R246, R15 ;  /* 0x0000000f00f67213 */ /* 0x000fe20000000000 */
[----:B------:R-:W-:Y:S01]  /*83e0*/  @!P6 IMAD.IADD R238, R238, 0x1, -R7 ;  /* 0x00000001eeeee824 */ /* 0x000fe200078e0a07 */
[----:B------:R-:W-:Y:S01]  /*83f0*/  ISETP.GE.AND P6, PT, R13, RZ, PT ;  /* 0x000000ff0d00720c */ /* 0x000fe20003fc6270 */
[----:B------:R-:W-:-:S02]  /*8400*/  IMAD.MOV R4, RZ, RZ, -R4 ;  /* 0x000000ffff047224 */ /* 0x000fc400078e0a04 */
[----:B------:R-:W-:Y:S01]  /*8410*/  @!P4 IMAD.IADD R240, R240, 0x1, -R7 ;  /* 0x00000001f0f0c824 */ /* 0x000fe200078e0a07 */
[C---:B------:R-:W-:Y:S01]  /*8420*/  ISETP.GT.U32.AND P4, PT, R7.reuse, R238, PT ;  /* 0x000000ee0700720c */ /* 0x040fe20003f84070 */
[----:B------:R-:W-:Y:S02]  /*8430*/  IMAD R242, R7, R4, R242 ;  /* 0x0000000407f27224 */ /* 0x000fe400078e02f2 */
[----:B------:R-:W-:-:S04]  /*8440*/  IMAD.HI.U32 R4, R9, R244, RZ ;  /* 0x000000f409047227 */ /* 0x000fc800078e00ff */
[----:B------:R-:W-:Y:S01]  /*8450*/  @!P2 IMAD.MOV R234, RZ, RZ, -R234 ;  /* 0x000000ffffeaa224 */ /* 0x000fe200078e0aea */
[----:B------:R-:W-:Y:S01]  /*8460*/  ISETP.GT.U32.AND P2, PT, R7, R240, PT ;  /* 0x000000f00700720c */ /* 0x000fe20003f44070 */
[----:B------:R-:W-:-:S04]  /*8470*/  IMAD.HI.U32 R10, R9, R246, RZ ;  /* 0x000000f6090a7227 */ /* 0x000fc800078e00ff */
[----:B------:R-:W-:Y:S02]  /*8480*/  VIADD R16, R8, 0x84 ;  /* 0x0000008408107836 */ /* 0x000fe40000000000 */
[----:B------:R-:W-:Y:S02]  /*8490*/  IMAD.MOV R4, RZ, RZ, -R4 ;  /* 0x000000ffff047224 */ /* 0x000fe400078e0a04 */
[----:B------:R-:W-:Y:S01]  /*84a0*/  @!P1 IMAD.IADD R236, R236, 0x1, -R7 ;  /* 0x00000001ecec9824 */ /* 0x000fe200078e0a07 */
[C---:B------:R-:W-:Y:S01]  /*84b0*/  ISETP.GT.U32.AND P1, PT, R7.reuse, R242, PT ;  /* 0x000000f20700720c */ /* 0x040fe20003f24070 */
[----:B------:R-:W-:Y:S01]  /*84c0*/  IMAD.MOV R11, RZ, RZ, -R10 ;  /* 0x000000ffff0b7224 */ /* 0x000fe200078e0a0a */
[----:B------:R-:W-:Y:S01]  /*84d0*/  IABS R248, R16 ;  /* 0x0000001000f87213 */ /* 0x000fe20000000000 */
[C---:B------:R-:W-:Y:S02]  /*84e0*/  IMAD R244, R7.reuse, R4, R244 ;  /* 0x0000000407f47224 */ /* 0x040fe400078e02f4 */
[----:B------:R-:W-:-:S02]  /*84f0*/  IMAD R246, R7, R11, R246 ;  /* 0x0000000b07f67224 */ /* 0x000fc400078e02f6 */
[----:B------:R-:W-:Y:S01]  /*8500*/  @!P4 IMAD.IADD R238, R238, 0x1, -R7 ;  /* 0x00000001eeeec824 */ /* 0x000fe200078e0a07 */
[----:B------:R-:W-:Y:S01]  /*8510*/  ISETP.GT.U32.AND P4, PT, R7, R244, PT ;  /* 0x000000f40700720c */ /* 0x000fe20003f84070 */
[----:B------:R-:W-:Y:S02]  /*8520*/  VIADD R17, R8, 0x80 ;  /* 0x0000008008117836 */ /* 0x000fe40000000000 */
[----:B------:R-:W-:-:S03]  /*8530*/  IMAD.HI.U32 R4, R9, R248, RZ ;  /* 0x000000f809047227 */ /* 0x000fc600078e00ff */
[----:B------:R-:W-:Y:S01]  /*8540*/  IABS R250, R17 ;  /* 0x0000001100fa7213 */ /* 0x000fe20000000000 */
[--C-:B------:R-:W-:Y:S01]  /*8550*/  @!P2 IMAD.IADD R240, R240, 0x1, -R7.reuse ;  /* 0x00000001f0f0a824 */ /* 0x100fe200078e0a07 */
[C---:B------:R-:W-:Y:S01]  /*8560*/  ISETP.GT.U32.AND P2, PT, R7.reuse, R246, PT ;  /* 0x000000f60700720c */ /* 0x040fe20003f44070 */
[----:B------:R-:W-:Y:S02]  /*8570*/  IMAD.MOV R4, RZ, RZ, -R4 ;  /* 0x000000ffff047224 */ /* 0x000fe400078e0a04 */
[----:B------:R-:W-:Y:S02]  /*8580*/  @!P1 IMAD.IADD R242, R242, 0x1, -R7 ;  /* 0x00000001f2f29824 */ /* 0x000fe400078e0a07 */
[----:B------:R-:W-:Y:S02]  /*8590*/  IMAD R248, R7, R4, R248 ;  /* 0x0000000407f87224 */ /* 0x000fe400078e02f8 */
[----:B------:R-:W-:Y:S01]  /*85a0*/  IMAD.HI.U32 R10, R9, R250, RZ ;  /* 0x000000fa090a7227 */ /* 0x000fe200078e00ff */
[----:B------:R-:W-:-:S03]  /*85b0*/  ISETP.GT.U32.AND P1, PT, R7, R242, PT ;  /* 0x000000f20700720c */ /* 0x000fc60003f24070 */
[--C-:B------:R-:W-:Y:S01]  /*85c0*/  @!P4 IMAD.IADD R244, R244, 0x1, -R7.reuse ;  /* 0x00000001f4f4c824 */ /* 0x100fe200078e0a07 */
[C---:B------:R-:W-:Y:S01]  /*85d0*/  ISETP.GT.U32.AND P4, PT, R7.reuse, R248, PT ;  /* 0x000000f80700720c */ /* 0x040fe20003f84070 */
[----:B------:R-:W-:Y:S02]  /*85e0*/  IMAD.MOV R10, RZ, RZ, -R10 ;  /* 0x000000ffff0a7224 */ /* 0x000fe400078e0a0a */
[----:B------:R-:W-:Y:S01]  /*85f0*/  @!P2 IMAD.IADD R246, R246, 0x1, -R7 ;  /* 0x00000001f6f6a824 */ /* 0x000fe200078e0a07 */
[C---:B------:R-:W-:Y:S01]  /*8600*/  ISETP.GT.U32.AND P2, PT, R7.reuse, R244, PT ;  /* 0x000000f40700720c */ /* 0x040fe20003f44070 */
[C---:B------:R-:W-:Y:S02]  /*8610*/  VIADD R13, R8.reuse, 0x78 ;  /* 0x00000078080d7836 */ /* 0x040fe40000000000 */
[----:B------:R-:W-:Y:S02]  /*8620*/  IMAD R250, R7, R10, R250 ;  /* 0x0000000a07fa7224 */ /* 0x000fe400078e02fa */
[----:B------:R-:W-:-:S02]  /*8630*/  VIADD R11, R8, 0x7c ;  /* 0x0000007c080b7836 */ /* 0x000fc40000000000 */
[----:B------:R-:W-:Y:S01]  /*8640*/  @!P0 IMAD.MOV R238, RZ, RZ, -R238 ;  /* 0x000000ffffee8224 */ /* 0x000fe200078e0aee */
[C---:B------:R-:W-:Y:S01]  /*8650*/  ISETP.GT.U32.AND P0, PT, R7.reuse, R246, PT ;  /* 0x000000f60700720c */ /* 0x040fe20003f04070 */
[----:B------:R-:W-:Y:S01]  /*8660*/  @!P3 IMAD.MOV R236, RZ, RZ, -R236 ;  /* 0x000000ffffecb224 */ /* 0x000fe200078e0aec */
[----:B------:R-:W-:Y:S01]  /*8670*/  ISETP.GE.AND P3, PT, R12, RZ, PT ;  /* 0x000000ff0c00720c */ /* 0x000fe20003f66270 */
[----:B------:R-:W-:Y:S01]  /*8680*/  @!P5 IMAD.MOV R240, RZ, RZ, -R240 ;  /* 0x000000fffff0d224 */ /* 0x000fe200078e0af0 */
[----:B------:R-:W-:Y:S01]  /*8690*/  IABS R12, R13 ;  /* 0x0000000d000c7213 */ /* 0x000fe20000000000 */
[--C-:B------:R-:W-:Y:S01]  /*86a0*/  @!P1 IMAD.IADD R242, R242, 0x1, -R7.reuse ;  /* 0x00000001f2f29824 */ /* 0x100fe200078e0a07 */
[----:B------:R-:W-:Y:S01]  /*86b0*/  ISETP.GT.U32.AND P5, PT, R7, R250, PT ;  /* 0x000000fa0700720c */ /* 0x000fe20003fa4070 */
[----:B------:R-:W-:Y:S01]  /*86c0*/  @!P4 IMAD.IADD R248, R248, 0x1, -R7 ;  /* 0x00000001f8f8c824 */ /* 0x000fe200078e0a07 */
[----:B------:R-:W-:Y:S01]  /*86d0*/  IABS R252, R11 ;  /* 0x0000000b00fc7213 */ /* 0x000fe20000000000 */
[----:B------:R-:W-:Y:S01]  /*86e0*/  IMAD.HI.U32 R10, R9, R12, RZ ;  /* 0x0000000c090a7227 */ /* 0x000fe200078e00ff */
[----:B------:R-:W-:-:S02]  /*86f0*/  ISETP.GE.AND P1, PT, R15, RZ, PT ;  /* 0x000000ff0f00720c */ /* 0x000fc40003f26270 */
[----:B------:R-:W-:Y:S01]  /*8700*/  ISETP.GT.U32.AND P4, PT, R7, R248, PT ;  /* 0x000000f80700720c */ /* 0x000fe20003f84070 */
[----:B------:R-:W-:-:S04]  /*8710*/  IMAD.HI.U32 R4, R9, R252, RZ ;  /* 0x000000fc09047227 */ /* 0x000fc800078e00ff */
[----:B------:R-:W-:Y:S02]  /*8720*/  IMAD.MOV R10, RZ, RZ, -R10 ;  /* 0x000000ffff0a7224 */ /* 0x000fe400078e0a0a */
[----:B------:R-:W-:Y:S02]  /*8730*/  IMAD.MOV R4, RZ, RZ, -R4 ;  /* 0x000000ffff047224 */ /* 0x000fe400078e0a04 */
[--C-:B------:R-:W-:Y:S01]  /*8740*/  @!P0 IMAD.IADD R246, R246, 0x1, -R7.reuse ;  /* 0x00000001f6f68824 */ /* 0x100fe200078e0a07 */
[----:B------:R-:W-:Y:S01]  /*8750*/  ISETP.GE.AND P0, PT, R11, RZ, PT ;  /* 0x000000ff0b00720c */ /* 0x000fe20003f06270 */
[----:B------:R-:W-:Y:S01]  /*8760*/  @!P6 IMAD.MOV R242, RZ, RZ, -R242 ;  /* 0x000000fffff2e224 */ /* 0x000fe200078e0af2 */
[----:B------:R-:W-:Y:S01]  /*8770*/  ISETP.GE.AND P6, PT, R16, RZ, PT ;  /* 0x000000ff1000720c */ /* 0x000fe20003fc6270 */
[----:B------:R-:W-:Y:S02]  /*8780*/  IMAD R11, R7, R10, R12 ;  /* 0x0000000a070b7224 */ /* 0x000fe400078e020c */
[----:B------:R-:W-:-:S02]  /*8790*/  @!P5 IMAD.IADD R250, R250, 0x1, -R7 ;  /* 0x00000001fafad824 */ /* 0x000fc400078e0a07 */
[--C-:B------:R-:W-:Y:S01]  /*87a0*/  @!P2 IMAD.IADD R244, R244, 0x1, -R7.reuse ;  /* 0x00000001f4f4a824 */ /* 0x100fe200078e0a07 */
[----:B------:R-:W-:Y:S01]  /*87b0*/  ISETP.GE.AND P2, PT, R17, RZ, PT ;  /* 0x000000ff1100720c */ /* 0x000fe20003f46270 */
[C---:B------:R-:W-:Y:S01]  /*87c0*/  IMAD R252, R7.reuse, R4, R252 ;  /* 0x0000000407fc7224 */ /* 0x040fe200078e02fc */
[C---:B------:R-:W-:Y:S01]  /*87d0*/  ISETP.GT.U32.AND P5, PT, R7.reuse, R250, PT ;  /* 0x000000fa0700720c */ /* 0x040fe20003fa4070 */
[----:B------:R-:W-:Y:S01]  /*87e0*/  @!P1 IMAD.MOV R246, RZ, RZ, -R246 ;  /* 0x000000fffff69224 */ /* 0x000fe200078e0af6 */
[C---:B------:R-:W-:Y:S01]  /*87f0*/  ISETP.GT.U32.AND P1, PT, R7.reuse, R11, PT ;  /* 0x0000000b0700720c */ /* 0x040fe20003f24070 */
[----:B------:R-:W-:Y:S01]  /*8800*/  @!P3 IMAD.MOV R244, RZ, RZ, -R244 ;  /* 0x000000fffff4b224 */ /* 0x000fe200078e0af4 */
[----:B------:R-:W-:Y:S01]  /*8810*/  ISETP.GT.U32.AND P3, PT, R7, R252, PT ;  /* 0x000000fc0700720c */ /* 0x000fe20003f64070 */
[----:B------:R-:W-:Y:S02]  /*8820*/  VIADD R4, R8, 0x74 ;  /* 0x0000007408047836 */ /* 0x000fe40000000000 */
[--C-:B------:R-:W-:Y:S01]  /*8830*/  @!P4 IMAD.IADD R248, R248, 0x1, -R7.reuse ;  /* 0x00000001f8f8c824 */ /* 0x100fe200078e0a07 */
[----:B------:R-:W-:Y:S01]  /*8840*/  ISETP.GE.AND P4, PT, R13, RZ, PT ;  /* 0x000000ff0d00720c */ /* 0x000fe20003f86270 */
[----:B------:R-:W-:Y:S01]  /*8850*/  VIADD R13, R8, 0x6c ;  /* 0x0000006c080d7836 */ /* 0x000fe20000000000 */
[----:B------:R-:W-:Y:S01]  /*8860*/  IABS R10, R4 ;  /* 0x00000004000a7213 */ /* 0x000fe20000000000 */
[----:B------:R-:W-:Y:S01]  /*8870*/  @!P6 IMAD.MOV R248, RZ, RZ, -R248 ;  /* 0x000000fffff8e224 */ /* 0x000fe200078e0af8 */
[----:B------:R-:W-:Y:S01]  /*8880*/  ISETP.GE.AND P6, PT, R4, RZ, PT ;  /* 0x000000ff0400720c */ /* 0x000fe20003fc6270 */
[----:B------:R-:W-:Y:S01]  /*8890*/  VIADD R4, R8, 0x70 ;  /* 0x0000007008047836 */ /* 0x000fe20000000000 */
[----:B------:R-:W-:Y:S01]  /*88a0*/  IABS R16, R13 ;  /* 0x0000000d00107213 */ /* 0x000fe20000000000 */
[----:B------:R-:W-:-:S02]  /*88b0*/  @!P1 IMAD.IADD R11, R11, 0x1, -R7 ;  /* 0x000000010b0b9824 */ /* 0x000fc400078e0a07 */
[--C-:B------:R-:W-:Y:S01]  /*88c0*/  @!P5 IMAD.IADD R250, R250, 0x1, -R7.reuse ;  /* 0x00000001fafad824 */ /* 0x100fe200078e0a07 */
[----:B------:R-:W-:Y:S01]  /*88d0*/  ISETP.GE.AND P5, PT, R4, RZ, PT ;  /* 0x000000ff0400720c */ /* 0x000fe20003fa6270 */
[----:B------:R-:W-:Y:S01]  /*88e0*/  @!P3 IMAD.IADD R252, R252, 0x1, -R7 ;  /* 0x00000001fcfcb824 */ /* 0x000fe200078e0a07 */
[----:B------:R-:W-:Y:S01]  /*88f0*/  IABS R12, R4 ;  /* 0x00000004000c7213 */ /* 0x000fe20000000000 */
[----:B------:R-:W-:Y:S01]  /*8900*/  IMAD.HI.U32 R4, R9, R10, RZ ;  /* 0x0000000a09047227 */ /* 0x000fe200078e00ff */
[C---:B------:R-:W-:Y:S02]  /*8910*/  ISETP.GT.U32.AND P1, PT, R7.reuse, R11, PT ;  /* 0x0000000b0700720c */ /* 0x040fe40003f24070 */
[----:B------:R-:W-:Y:S01]  /*8920*/  ISETP.GT.U32.AND P3, PT, R7, R252, PT ;  /* 0x000000fc0700720c */ /* 0x000fe20003f64070 */
[----:B------:R-:W-:Y:S02]  /*8930*/  IMAD.MOV R4, RZ, RZ, -R4 ;  /* 0x000000ffff047224 */ /* 0x000fe400078e0a04 */
[----:B------:R-:W-:Y:S01]  /*8940*/  @!P2 IMAD.MOV R250, RZ, RZ, -R250 ;  /* 0x000000fffffaa224 */ /* 0x000fe200078e0afa */
[----:B------:R-:W-:Y:S01]  /*8950*/  ISETP.GE.AND P2, PT, R13, RZ, PT ;  /* 0x000000ff0d00720c */ /* 0x000fe20003f46270 */
[----:B------:R-:W-:-:S02]  /*8960*/  IMAD R37, R7, R4, R10 ;  /* 0x0000000407257224 */ /* 0x000fc400078e020a */
[----:B------:R-:W-:-:S04]  /*8970*/  IMAD.HI.U32 R4, R9, R12, RZ ;  /* 0x0000000c09047227 */ /* 0x000fc800078e00ff */
[----:B------:R-:W-:Y:S02]  /*8980*/  VIADD R13, R8, 0x68 ;  /* 0x00000068080d7836 */ /* 0x000fe40000000000 */
[----:B------:R-:W-:Y:S02]  /*8990*/  IMAD.MOV R4, RZ, RZ, -R4 ;  /* 0x000000ffff047224 */ /* 0x000fe400078e0a04 */
[--C-:B------:R-:W-:Y:S01]  /*89a0*/  @!P1 IMAD.IADD R11, R11, 0x1, -R7.reuse ;  /* 0x000000010b0b9824 */ /* 0x100fe200078e0a07 */
[----:B------:R-:W-:Y:S01]  /*89b0*/  IABS R15, R13 ;  /* 0x0000000d000f7213 */ /* 0x000fe20000000000 */
[----:B------:R-:W-:Y:S01]  /*89c0*/  @!P3 IMAD.IADD R252, R252, 0x1, -R7 ;  /* 0x00000001fcfcb824 */ /* 0x000fe200078e0a07 */
[----:B------:R-:W-:Y:S01]  /*89d0*/  ISETP.GE.AND P1, PT, R13, RZ, PT ;  /* 0x000000ff0d00720c */ /* 0x000fe20003f26270 */
[C---:B------:R-:W-:Y:S01]  /*89e0*/  IMAD R13, R7.reuse, R4, R12 ;  /* 0x00000004070d7224 */ /* 0x040fe200078e020c */
[----:B------:R-:W-:Y:S01]  /*89f0*/  ISETP.GT.U32.AND P3, PT, R7, R37, PT ;  /* 0x000000250700720c */ /* 0x000fe20003f64070 */
[----:B------:R-:W-:-:S04]  /*8a00*/  IMAD.HI.U32 R10, R9, R16, RZ ;  /* 0x00000010090a7227 */ /* 0x000fc800078e00ff */
[----:B------:R-:W-:Y:S01]  /*8a10*/  @!P4 IMAD.MOV R11, RZ, RZ, -R11 ;  /* 0x000000ffff0bc224 */ /* 0x000fe200078e0a0b */
[C---:B------:R-:W-:Y:S01]  /*8a20*/  ISETP.GT.U32.AND P4, PT, R7.reuse, R13, PT ;  /* 0x0000000d0700720c */ /* 0x040fe20003f84070 */
[----:B------:R-:W-:Y:S02]  /*8a30*/  IMAD.MOV R10, RZ, RZ, -R10 ;  /* 0x000000ffff0a7224 */ /* 0x000fe400078e0a0a */
[----:B------:R-:W-:Y:S02]  /*8a40*/  IMAD.MOV.U32 R12, RZ, RZ, R15 ;  /* 0x000000ffff0c7224 */ /* 0x000fe400078e000f */
[----:B------:R-:W-:Y:S02]  /*8a50*/  IMAD R35, R7, R10, R16 ;  /* 0x0000000a07237224 */ /* 0x000fe400078e0210 */
[----:B------:R-:W-:Y:S02]  /*8a60*/  VIADD R10, R8, 0x64 ;  /* 0x00000064080a7836 */ /* 0x000fe40000000000 */
[----:B------:R-:W-:-:S02]  /*8a70*/  @!P3 IMAD.IADD R37, R37, 0x1, -R7 ;  /* 0x000000012525b824 */ /* 0x000fc400078e0a07 */
[----:B------:R-:W-:-:S03]  /*8a80*/  IMAD.HI.U32 R4, R9, R12, RZ ;  /* 0x0000000c09047227 */ /* 0x000fc600078e00ff */
[----:B------:R-:W-:Y:S01]  /*8a90*/  ISETP.GT.U32.AND P3, PT, R7, R37, PT ;  /* 0x000000250700720c */ /* 0x000fe20003f64070 */
[----:B------:R-:W-:Y:S01]  /*8aa0*/  @!P0 IMAD.MOV R252, RZ, RZ, -R252 ;  /* 0x000000fffffc8224 */ /* 0x000fe200078e0afc */
[----:B------:R-:W-:Y:S01]  /*8ab0*/  ISETP.GE.AND P0, PT, R10, RZ, PT ;  /* 0x000000ff0a00720c */ /* 0x000fe20003f06270 */
[--C-:B------:R-:W-:Y:S01]  /*8ac0*/  @!P4 IMAD.IADD R13, R13, 0x1, -R7.reuse ;  /* 0x000000010d0dc824 */ /* 0x100fe200078e0a07 */
[----:B------:R-:W-:Y:S01]  /*8ad0*/  IABS R10, R10 ;  /* 0x0000000a000a7213 */ /* 0x000fe20000000000 */
[----:B------:R-:W-:Y:S02]  /*8ae0*/  IMAD.MOV R4, RZ, RZ, -R4 ;  /* 0x000000ffff047224 */ /* 0x000fe400078e0a04 */
[----:B------:R-:W-:Y:S01]  /*8af0*/  VIADD R17, R8, 0x60 ;  /* 0x0000006008117836 */ /* 0x000fe20000000000 */
[C---:B------:R-:W-:Y:S01]  /*8b00*/  ISETP.GT.U32.AND P4, PT, R7.reuse, R13, PT ;  /* 0x0000000d0700720c */ /* 0x040fe20003f84070 */
[----:B------:R-:W-:Y:S02]  /*8b10*/  IMAD R15, R7, R4, R12 ;  /* 0x00000004070f7224 */ /* 0x000fe400078e020c */
[----:B------:R-:W-:Y:S01]  /*8b20*/  IMAD.MOV.U32 R12, RZ, RZ, R10 ;  /* 0x000000ffff0c7224 */ /* 0x000fe200078e000a */
[----:B------:R-:W-:Y:S01]  /*8b30*/  IABS R16, R17 ;  /* 0x0000001100107213 */ /* 0x000fe20000000000 */
[----:B------:R-:W-:Y:S01]  /*8b40*/  @!P3 IMAD.IADD R37, R37, 0x1, -R7 ;  /* 0x000000012525b824 */ /* 0x000fe200078e0a07 */
[----:B------:R-:W-:Y:S01]  /*8b50*/  ISETP.GT.U32.AND P3, PT, R7, R35, PT ;  /* 0x000000230700720c */ /* 0x000fe20003f64070 */
[----:B------:R-:W-:-:S04]  /*8b60*/  IMAD.HI.U32 R4, R9, R12, RZ ;  /* 0x0000000c09047227 */ /* 0x000fc800078e00ff */
[----:B------:R-:W-:Y:S02]  /*8b70*/  IMAD.MOV R4, RZ, RZ, -R4 ;  /* 0x000000ffff047224 */ /* 0x000fe400078e0a04 */
[----:B------:R-:W-:Y:S01]  /*8b80*/  @!P4 IMAD.IADD R13, R13, 0x1, -R7 ;  /* 0x000000010d0dc824 */ /* 0x000fe200078e0a07 */
[C---:B------:R-:W-:Y:S01]  /*8b90*/  ISETP.GT.U32.AND P4, PT, R7.reuse, R15, PT ;  /* 0x0000000f0700720c */ /* 0x040fe20003f84070 */
[----:B------:R-:W-:Y:S02]  /*8ba0*/  IMAD R33, R7, R4, R12 ;  /* 0x0000000407217224 */ /* 0x000fe400078e020c */
[----:B------:R-:W-:-:S04]  /*8bb0*/  IMAD.HI.U32 R10, R9, R16, RZ ;  /* 0x00000010090a7227 */ /* 0x000fc800078e00ff */
[----:B------:R-:W-:Y:S01]  /*8bc0*/  @!P6 IMAD.MOV R37, RZ, RZ, -R37 ;  /* 0x000000ffff25e224 */ /* 0x000fe200078e0a25 */
        /* <DEDUP_REMOVED lines=8> */
[----:B------:R-:W-:Y:S01]  /*8c50*/  @!P5 IMAD.MOV R13, RZ, RZ, -R13 ;  /* 0x000000ffff0dd224 */ /* 0x000fe200078e0a0d */
[----:B------:R-:W-:Y:S01]  /*8c60*/  ISETP.GT.U32.AND P5, PT, R7, R19, PT ;  /* 0x000000130700720c */ /* 0x000fe20003fa4070 */
[----:B------:R-:W-:Y:S01]  /*8c70*/  @!P4 IMAD.IADD R15, R15, 0x1, -R7 ;  /* 0x000000010f0fc824 */ /* 0x000fe200078e0a07 */
[----:B------:R-:W-:Y:S01]  /*8c80*/  ISETP.GT.U32.AND P3, PT, R7, R35, PT ;  /* 0x000000230700720c */ /* 0x000fe20003f64070 */
[----:B------:R-:W-:-:S04]  /*8c90*/  IMAD.HI.U32 R4, R9, R150, RZ ;  /* 0x0000009609047227 */ /* 0x000fc800078e00ff */
[----:B------:R-:W-:Y:S01]  /*8ca0*/  @!P6 IMAD.IADD R33, R33, 0x1, -R7 ;  /* 0x000000012121e824 */ /* 0x000fe200078e0a07 */
[----:B------:R-:W-:Y:S01]  /*8cb0*/  ISETP.GT.U32.AND P6, PT, R7, R15, PT ;  /* 0x0000000f0700720c */ /* 0x000fe20003fc4070 */
[----:B------:R-:W-:Y:S02]  /*8cc0*/  IMAD.MOV R10, RZ, RZ, -R4 ;  /* 0x000000ffff0a7224 */ /* 0x000fe400078e0a04 */
[C---:B------:R-:W-:Y:S02]  /*8cd0*/  VIADD R12, R8.reuse, 0x50 ;  /* 0x00000050080c7836 */ /* 0x040fe40000000000 */
[----:B------:R-:W-:Y:S02]  /*8ce0*/  VIADD R21, R8, 0x54 ;  /* 0x0000005408157836 */ /* 0x000fe40000000000 */
[----:B------:R-:W-:Y:S01]  /*8cf0*/  IMAD.HI.U32 R4, R9, R30, RZ ;  /* 0x0000001e09047227 */ /* 0x000fe200078e00ff */
[----:B------:R-:W-:Y:S02]  /*8d00*/  IABS R28, R12 ;  /* 0x0000000c001c7213 */ /* 0x000fe40000000000 */
[----:B------:R-:W-:Y:S01]  /*8d10*/  IABS R148, R21 ;  /* 0x0000001500947213 */ /* 0x000fe20000000000 */
[----:B------:R-:W-:-:S02]  /*8d20*/  IMAD.MOV R4, RZ, RZ, -R4 ;  /* 0x000000ffff047224 */ /* 0x000fc400078e0a04 */
[--C-:B------:R-:W-:Y:S01]  /*8d30*/  @!P3 IMAD.IADD R35, R35, 0x1, -R7.reuse ;  /* 0x000000012323b824 */ /* 0x100fe200078e0a07 */
[----:B------:R-:W-:Y:S01]  /*8d40*/  ISETP.GE.AND P3, PT, R17, RZ, PT ;  /* 0x000000ff1100720c */ /* 0x000fe20003f66270 */
[----:B------:R-:W-:Y:S02]  /*8d50*/  IMAD R30, R7, R4, R30 ;  /* 0x00000004071e7224 */ /* 0x000fe400078e021e */
[----:B------:R-:W-:Y:S02]  /*8d60*/  VIADD R16, R8, 0x4c ;  /* 0x0000004c08107836 */ /* 0x000fe40000000000 */
[----:B------:R-:W-:Y:S01]  /*8d70*/  @!P5 IMAD.IADD R19, R19, 0x1, -R7 ;  /* 0x000000011313d824 */ /* 0x000fe200078e0a07 */
[C---:B------:R-:W-:Y:S01]  /*8d80*/  ISETP.GT.U32.AND P5, PT, R7.reuse, R33, PT ;  /* 0x000000210700720c */ /* 0x040fe20003fa4070 */
[----:B------:R-:W-:Y:S01]  /*8d90*/  IMAD R150, R7, R10, R150 ;  /* 0x0000000a07967224 */ /* 0x000fe200078e0296 */
[----:B------:R-:W-:Y:S01]  /*8da0*/  IABS R26, R16 ;  /* 0x00000010001a7213 */ /* 0x000fe20000000000 */
[----:B------:R-:W-:-:S03]  /*8db0*/  IMAD.HI.U32 R4, R9, R28, RZ ;  /* 0x0000001c09047227 */ /* 0x000fc600078e00ff */
[----:B------:R-:W-:Y:S01]  /*8dc0*/  ISETP.GT.U32.AND P4, PT, R7, R150, PT ;  /* 0x000000960700720c */ /* 0x000fe20003f84070 */
[----:B------:R-:W-:-:S04]  /*8dd0*/  IMAD.HI.U32 R10, R9, R148, RZ ;  /* 0x00000094090a7227 */ /* 0x000fc800078e00ff */
[----:B------:R-:W-:Y:S01]  /*8de0*/  @!P2 IMAD.MOV R35, RZ, RZ, -R35 ;  /* 0x000000ffff23a224 */ /* 0x000fe200078e0a23 */
[----:B------:R-:W-:Y:S01]  /*8df0*/  ISETP.GT.U32.AND P2, PT, R7, R19, PT ;  /* 0x000000130700720c */ /* 0x000fe20003f44070 */
[----:B------:R-:W-:Y:S01]  /*8e00*/  @!P6 IMAD.IADD R15, R15, 0x1, -R7 ;  /* 0x000000010f0fe824 */ /* 0x000fe200078e0a07 */
[C---:B------:R-:W-:Y:S01]  /*8e10*/  ISETP.GT.U32.AND P6, PT, R7.reuse, R30, PT ;  /* 0x0000001e0700720c */ /* 0x040fe20003fc4070 */
[----:B------:R-:W-:Y:S02]  /*8e20*/  IMAD.MOV R4, RZ, RZ, -R4 ;  /* 0x000000ffff047224 */ /* 0x000fe400078e0a04 */
[----:B------:R-:W-:Y:S02]  /*8e30*/  IMAD.MOV R10, RZ, RZ, -R10 ;  /* 0x000000ffff0a7224 */ /* 0x000fe400078e0a0a */
[C---:B------:R-:W-:Y:S02]  /*8e40*/  IMAD R28, R7.reuse, R4, R28 ;  /* 0x00000004071c7224 */ /* 0x040fe400078e021c */
[----:B------:R-:W-:-:S02]  /*8e50*/  IMAD R148, R7, R10, R148 ;  /* 0x0000000a07947224 */ /* 0x000fc400078e0294 */
[----:B------:R-:W-:-:S04]  /*8e60*/  IMAD.HI.U32 R4, R9, R26, RZ ;  /* 0x0000001a09047227 */ /* 0x000fc800078e00ff */
[----:B------:R-:W-:Y:S02]  /*8e70*/  VIADD R17, R8, 0x48 ;  /* 0x0000004808117836 */ /* 0x000fe40000000000 */
[--C-:B------:R-:W-:Y:S01]  /*8e80*/  @!P5 IMAD.IADD R33, R33, 0x1, -R7.reuse ;  /* 0x000000012121d824 */ /* 0x100fe200078e0a07 */
[----:B------:R-:W-:Y:S01]  /*8e90*/  ISETP.GT.U32.AND P5, PT, R7, R148, PT ;  /* 0x000000940700720c */ /* 0x000fe20003fa4070 */
[----:B------:R-:W-:Y:S01]  /*8ea0*/  IMAD.MOV R4, RZ, RZ, -R4 ;  /* 0x000000ffff047224 */ /* 0x000fe200078e0a04 */
[----:B------:R-:W-:Y:S01]  /*8eb0*/  IABS R24, R17 ;  /* 0x0000001100187213 */ /* 0x000fe20000000000 */
        /* <DEDUP_REMOVED lines=8> */
[----:B------:R-:W-:Y:S01]  /*8f40*/  ISETP.GT.U32.AND P3, PT, R7, R26, PT ;  /* 0x0000001a0700720c */ /* 0x000fe20003f64070 */
[----:B------:R-:W-:-:S04]  /*8f50*/  IMAD.HI.U32 R10, R9, R24, RZ ;  /* 0x00000018090a7227 */ /* 0x000fc800078e00ff */
[----:B------:R-:W-:Y:S02]  /*8f60*/  VIADD R18, R8, 0x44 ;  /* 0x0000004408127836 */ /* 0x000fe40000000000 */
[----:B------:R-:W-:Y:S02]  /*8f70*/  IMAD.MOV R10, RZ, RZ, -R10 ;  /* 0x000000ffff0a7224 */ /* 0x000fe400078e0a0a */
[----:B------:R-:W-:Y:S01]  /*8f80*/  @!P5 IMAD.IADD R148, R148, 0x1, -R7 ;  /* 0x000000019494d824 */ /* 0x000fe200078e0a07 */
[----:B------:R-:W-:Y:S01]  /*8f90*/  IABS R22, R18 ;  /* 0x0000001200167213 */ /* 0x000fe20000000000 */
[----:B------:R-:W-:Y:S01]  /*8fa0*/  IMAD R24, R7, R10, R24 ;  /* 0x0000000a07187224 */ /* 0x000fe200078e0218 */
[----:B------:R-:W-:Y:S01]  /*8fb0*/  ISETP.GE.AND P5, PT, R21, RZ, PT ;  /* 0x000000ff1500720c */ /* 0x000fe20003fa6270 */
[----:B------:R-:W-:Y:S01]  /*8fc0*/  @!P0 IMAD.MOV R33, RZ, RZ, -R33 ;  /* 0x000000ffff218224 */ /* 0x000fe200078e0a21 */
[----:B------:R-:W-:Y:S01]  /*8fd0*/  ISETP.GT.U32.AND P0, PT, R7, R148, PT ;  /* 0x000000940700720c */ /* 0x000fe20003f04070 */
[----:B------:R-:W-:-:S02]  /*8fe0*/  VIADD R10, R8, 0x40 ;  /* 0x00000040080a7836 */ /* 0x000fc40000000000 */
[----:B------:R-:W-:-:S03]  /*8ff0*/  IMAD.HI.U32 R4, R9, R22, RZ ;  /* 0x0000001609047227 */ /* 0x000fc600078e00ff */
[----:B------:R-:W-:Y:S01]  /*9000*/  IABS R20, R10 ;  /* 0x0000000a00147213 */ /* 0x000fe20000000000 */
[--C-:B------:R-:W-:Y:S02]  /*9010*/  @!P4 IMAD.IADD R150, R150, 0x1, -R7.reuse ;  /* 0x000000019696c824 */ /* 0x100fe400078e0a07 */
[--C-:B------:R-:W-:Y:S01]  /*9020*/  @!P1 IMAD.IADD R30, R30, 0x1, -R7.reuse ;  /* 0x000000011e1e9824 */ /* 0x100fe200078e0a07 */
[C---:B------:R-:W-:Y:S01]  /*9030*/  ISETP.GT.U32.AND P1, PT, R7.reuse, R24, PT ;  /* 0x000000180700720c */ /* 0x040fe20003f24070 */
[----:B------:R-:W-:Y:S01]  /*9040*/  @!P3 IMAD.IADD R26, R26, 0x1, -R7 ;  /* 0x000000011a1ab824 */ /* 0x000fe200078e0a07 */
[C---:B------:R-:W-:Y:S01]  /*9050*/  ISETP.GT.U32.AND P4, PT, R7.reuse, R150, PT ;  /* 0x000000960700720c */ /* 0x040fe20003f84070 */
[----:B------:R-:W-:Y:S01]  /*9060*/  IMAD.MOV R4, RZ, RZ, -R4 ;  /* 0x000000ffff047224 */ /* 0x000fe200078e0a04 */
[----:B------:R-:W-:Y:S01]  /*9070*/  ISETP.GE.AND P3, PT, R18, RZ, PT ;  /* 0x000000ff1200720c */ /* 0x000fe20003f66270 */
[----:B------:R-:W-:Y:S01]  /*9080*/  @!P6 IMAD.MOV R30, RZ, RZ, -R30 ;  /* 0x000000ffff1ee224 */ /* 0x000fe200078e0a1e */
[C---:B------:R-:W-:Y:S01]  /*9090*/  ISETP.GT.U32.AND P6, PT, R7.reuse, R26, PT ;  /* 0x0000001a0700720c */ /* 0x040fe20003fc4070 */
[----:B------:R-:W-:-:S02]  /*90a0*/  IMAD R22, R7, R4, R22 ;  /* 0x0000000407167224 */ /* 0x000fc400078e0216 */
[----:B------:R-:W-:-:S04]  /*90b0*/  IMAD.HI.U32 R4, R9, R20, RZ ;  /* 0x0000001409047227 */ /* 0x000fc800078e00ff */
[--C-:B------:R-:W-:Y:S01]  /*90c0*/  @!P0 IMAD.IADD R148, R148, 0x1, -R7.reuse ;  /* 0x0000000194948824 */ /* 0x100fe200078e0a07 */
[----:B------:R-:W-:Y:S01]  /*90d0*/  ISETP.GE.AND P0, PT, R16, RZ, PT ;  /* 0x000000ff1000720c */ /* 0x000fe20003f06270 */
[----:B------:R-:W-:Y:S02]  /*90e0*/  IMAD.MOV R4, RZ, RZ, -R4 ;  /* 0x000000ffff047224 */ /* 0x000fe400078e0a04 */
[--C-:B------:R-:W-:Y:S02]  /*90f0*/  @!P1 IMAD.IADD R24, R24, 0x1, -R7.reuse ;  /* 0x0000000118189824 */ /* 0x100fe400078e0a07 */
[----:B------:R-:W-:Y:S01]  /*9100*/  @!P5 IMAD.MOV R148, RZ, RZ, -R148 ;  /* 0x000000ffff94d224 */ /* 0x000fe200078e0a94 */
[C---:B------:R-:W-:Y:S01]  /*9110*/  ISETP.GT.U32.AND P5, PT, R7.reuse, R22, PT ;  /* 0x000000160700720c */ /* 0x040fe20003fa4070 */
[C---:B------:R-:W-:Y:S01]  /*9120*/  IMAD R20, R7.reuse, R4, R20 ;  /* 0x0000000407147224 */ /* 0x040fe200078e0214 */
[C---:B------:R-:W-:Y:S01]  /*9130*/  ISETP.GT.U32.AND P1, PT, R7.reuse, R24, PT ;  /* 0x000000180700720c */ /* 0x040fe20003f24070 */
[--C-:B------:R-:W-:Y:S01]  /*9140*/  @!P4 IMAD.IADD R150, R150, 0x1, -R7.reuse ;  /* 0x000000019696c824 */ /* 0x100fe200078e0a07 */
[C---:B------:R-:W-:Y:S01]  /*9150*/  ISETP.GT.U32.AND P4, PT, R7.reuse, R28, PT ;  /* 0x0000001c0700720c */ /* 0x040fe20003f84070 */
[----:B------:R-:W-:Y:S01]  /*9160*/  @!P6 IMAD.IADD R26, R26, 0x1, -R7 ;  /* 0x000000011a1ae824 */ /* 0x000fe200078e0a07 */
[----:B------:R-:W-:Y:S01]  /*9170*/  ISETP.GT.U32.AND P6, PT, R7, R20, PT ;  /* 0x000000140700720c */ /* 0x000fe20003fc4070 */
[----:B------:R-:W-:-:S02]  /*9180*/  VIADD R4, R8, 0x3c ;  /* 0x0000003c08047836 */ /* 0x000fc40000000000 */
[----:B------:R-:W-:Y:S01]  /*9190*/  @!P2 IMAD.MOV R150, RZ, RZ, -R150 ;  /* 0x000000ffff96a224 */ /* 0x000fe200078e0a96 */
[----:B------:R-:W-:Y:S01]  /*91a0*/  ISETP.GE.AND P2, PT, R12, RZ, PT ;  /* 0x000000ff0c00720c */ /* 0x000fe20003f46270 */
[----:B------:R-:W-:Y:S01]  /*91b0*/  VIADD R21, R8, 0x30 ;  /* 0x0000003008157836 */ /* 0x000fe20000000000 */
[----:B------:R-:W-:Y:S01]  /*91c0*/  IABS R18, R4 ;  /* 0x0000000400127213 */ /* 0x000fe20000000000 */
[--C-:B------:R-:W-:Y:S02]  /*91d0*/  @!P5 IMAD.IADD R22, R22, 0x1, -R7.reuse ;  /* 0x000000011616d824 */ /* 0x100fe400078e0a07 */
[--C-:B------:R-:W-:Y:S01]  /*91e0*/  @!P1 IMAD.IADD R24, R24, 0x1, -R7.reuse ;  /* 0x0000000118189824 */ /* 0x100fe200078e0a07 */
[----:B------:R-:W-:Y:S01]  /*91f0*/  ISETP.GE.AND P1, PT, R4, RZ, PT ;  /* 0x000000ff0400720c */ /* 0x000fe20003f26270 */
[--C-:B------:R-:W-:Y:S01]  /*9200*/  @!P4 IMAD.IADD R28, R28, 0x1, -R7.reuse ;  /* 0x000000011c1cc824 */ /* 0x100fe200078e0a07 */
[----:B------:R-:W-:Y:S01]  /*9210*/  IABS R146, R21 ;  /* 0x0000001500927213 */ /* 0x000fe20000000000 */
[----:B------:R-:W-:Y:S01]  /*9220*/  @!P6 IMAD.IADD R20, R20, 0x1, -R7 ;  /* 0x000000011414e824 */ /* 0x000fe200078e0a07 */
[----:B------:R-:W-:Y:S01]  /*9230*/  ISETP.GT.U32.AND P6, PT, R7, R22, PT ;  /* 0x000000160700720c */ /* 0x000fe20003fc4070 */
[----:B------:R-:W-:Y:S01]  /*9240*/  IMAD.HI.U32 R4, R9, R18, RZ ;  /* 0x0000001209047227 */ /* 0x000fe200078e00ff */
[----:B------:R-:W-:-:S03]  /*9250*/  ISETP.GT.U32.AND P4, PT, R7, R28, PT ;  /* 0x0000001c0700720c */ /* 0x000fc60003f84070 */
[----:B------:R-:W-:Y:S02]  /*9260*/  IMAD.MOV R12, RZ, RZ, -R4 ;  /* 0x000000ffff0c7224 */ /* 0x000fe400078e0a04 */
[----:B------:R-:W-:Y:S01]  /*9270*/  @!P0 IMAD.MOV R26, RZ, RZ, -R26 ;  /* 0x000000ffff1a8224 */ /* 0x000fe200078e0a1a */
[C---:B------:R-:W-:Y:S01]  /*9280*/  ISETP.GT.U32.AND P0, PT, R7.reuse, R20, PT ;  /* 0x000000140700720c */ /* 0x040fe20003f04070 */
[----:B------:R-:W-:Y:S02]  /*9290*/  IMAD R18, R7, R12, R18 ;  /* 0x0000000c07127224 */ /* 0x000fe400078e0212 */
[----:B------:R-:W-:-:S04]  /*92a0*/  IMAD.HI.U32 R12, R9, R146, RZ ;  /* 0x00000092090c7227 */ /* 0x000fc800078e00ff */
[--C-:B------:R-:W-:Y:S01]  /*92b0*/  @!P6 IMAD.IADD R22, R22, 0x1, -R7.reuse ;  /* 0x000000011616e824 */ /* 0x100fe200078e0a07 */
[----:B------:R-:W-:Y:S01]  /*92c0*/  ISETP.GT.U32.AND P6, PT, R7, R18, PT ;  /* 0x000000120700720c */ /* 0x000fe20003fc4070 */
[----:B------:R-:W-:Y:S01]  /*92d0*/  @!P4 IMAD.IADD R28, R28, 0x1, -R7 ;  /* 0x000000011c1cc824 */ /* 0x000fe200078e0a07 */
[----:B------:R-:W-:Y:S01]  /*92e0*/  ISETP.GE.AND P4, PT, R17, RZ, PT ;  /* 0x000000ff1100720c */ /* 0x000fe20003f86270 */
[----:B------:R-:W-:Y:S02]  /*92f0*/  VIADD R17, R8, 0x34 ;  /* 0x0000003408117836 */ /* 0x000fe40000000000 */
[----:B------:R-:W-:Y:S01]  /*9300*/  @!P2 IMAD.MOV R28, RZ, RZ, -R28 ;  /* 0x000000ffff1ca224 */ /* 0x000fe200078e0a1c */
[----:B------:R-:W-:Y:S01]  /*9310*/  ISETP.GE.AND P2, PT, R10, RZ, PT ;  /* 0x000000ff0a00720c */ /* 0x000fe20003f46270 */
[----:B------:R-:W-:Y:S01]  /*9320*/  VIADD R10, R8, 0x38 ;  /* 0x00000038080a7836 */ /* 0x000fe20000000000 */
[----:B------:R-:W-:Y:S01]  /*9330*/  IABS R144, R17 ;  /* 0x0000001100907213 */ /* 0x000fe20000000000 */
[----:B------:R-:W-:-:S02]  /*9340*/  @!P3 IMAD.MOV R22, RZ, RZ, -R22 ;  /* 0x000000ffff16b224 */ /* 0x000fc400078e0a16 */
[----:B------:R-:W-:Y:S01]  /*9350*/  IMAD.MOV R12, RZ, RZ, -R12 ;  /* 0x000000ffff0c7224 */ /* 0x000fe200078e0a0c */
[----:B------:R-:W-:Y:S01]  /*9360*/  IABS R16, R10 ;  /* 0x0000000a00107213 */ /* 0x000fe20000000000 */
[----:B------:R-:W-:Y:S01]  /*9370*/  @!P6 IMAD.IADD R18, R18, 0x1, -R7 ;  /* 0x000000011212e824 */ /* 0x000fe200078e0a07 */
[----:B------:R-:W-:Y:S01]  /*9380*/  ISETP.GE.AND P5, PT, R10, RZ, PT ;  /* 0x000000ff0a00720c */ /* 0x000fe20003fa6270 */
[----:B------:R-:W-:-:S03]  /*9390*/  IMAD.HI.U32 R10, R9, R144, RZ ;  /* 0x00000090090a7227 */ /* 0x000fc600078e00ff */
        /* <DEDUP_REMOVED lines=9> */
[----:B------:R-:W-:Y:S01]  /*9430*/  @!P1 IMAD.MOV R18, RZ, RZ, -R18 ;  /* 0x000000ffff129224 */ /* 0x000fe200078e0a12 */
[C---:B------:R-:W-:Y:S01]  /*9440*/  ISETP.GT.U32.AND P1, PT, R7.reuse, R144, PT ;  /* 0x000000900700720c */ /* 0x040fe20003f24070 */
[----:B------:R-:W-:Y:S01]  /*9450*/  IMAD R146, R7, R12, R146 ;  /* 0x0000000c07927224 */ /* 0x000fe200078e0292 */
[----:B------:R-:W-:Y:S01]  /*9460*/  IABS R140, R4 ;  /* 0x00000004008c7213 */ /* 0x000fe20000000000 */
[----:B------:R-:W-:Y:S01]  /*9470*/  VIADD R10, R8, 0x28 ;  /* 0x00000028080a7836 */ /* 0x000fe20000000000 */
[----:B------:R-:W-:Y:S01]  /*9480*/  ISETP.GE.AND P3, PT, R4, RZ, PT ;  /* 0x000000ff0400720c */ /* 0x000fe20003f66270 */
[----:B------:R-:W-:Y:S02]  /*9490*/  VIADD R29, R8, 0x20 ;  /* 0x00000020081d7836 */ /* 0x000fe40000000000 */
[----:B------:R-:W-:Y:S01]  /*94a0*/  IMAD.HI.U32 R4, R9, R140, RZ ;  /* 0x0000008c09047227 */ /* 0x000fe200078e00ff */
[----:B------:R-:W-:Y:S02]  /*94b0*/  IABS R142, R10 ;  /* 0x0000000a008e7213 */ /* 0x000fe40000000000 */
[----:B------:R-:W-:Y:S01]  /*94c0*/  IABS R128, R29 ;  /* 0x0000001d00807213 */ /* 0x000fe20000000000 */
[----:B------:R-:W-:-:S02]  /*94d0*/  @!P6 IMAD.IADD R16, R16, 0x1, -R7 ;  /* 0x000000011010e824 */ /* 0x000fc400078e0a07 */
[--C-:B------:R-:W-:Y:S02]  /*94e0*/  @!P1 IMAD.IADD R144, R144, 0x1, -R7.reuse ;  /* 0x0000000190909824 */ /* 0x100fe400078e0a07 */
[----:B------:R-:W-:Y:S01]  /*94f0*/  IMAD.MOV R4, RZ, RZ, -R4 ;  /* 0x000000ffff047224 */ /* 0x000fe200078e0a04 */
[C---:B------:R-:W-:Y:S01]  /*9500*/  ISETP.GT.U32.AND P6, PT, R7.reuse, R16, PT ;  /* 0x000000100700720c */ /* 0x040fe20003fc4070 */
[--C-:B------:R-:W-:Y:S01]  /*9510*/  @!P0 IMAD.IADD R20, R20, 0x1, -R7.reuse ;  /* 0x0000000114148824 */ /* 0x100fe200078e0a07 */
[C---:B------:R-:W-:Y:S01]  /*9520*/  ISETP.GT.U32.AND P1, PT, R7.reuse, R144, PT ;  /* 0x000000900700720c */ /* 0x040fe20003f24070 */
[----:B------:R-:W-:Y:S01]  /*9530*/  IMAD R140, R7, R4, R140 ;  /* 0x00000004078c7224 */ /* 0x000fe200078e028c */
[----:B------:R-:W-:Y:S01]  /*9540*/  ISETP.GE.AND P0, PT, R21, RZ, PT ;  /* 0x000000ff1500720c */ /* 0x000fe20003f06270 */
[----:B------:R-:W-:Y:S02]  /*9550*/  VIADD R23, R8, 0x24 ;  /* 0x0000002408177836 */ /* 0x000fe40000000000 */
[----:B------:R-:W-:Y:S01]  /*9560*/  @!P4 IMAD.MOV R24, RZ, RZ, -R24 ;  /* 0x000000ffff18c224 */ /* 0x000fe200078e0a18 */
[----:B------:R-:W-:Y:S01]  /*9570*/  ISETP.GE.AND P4, PT, R17, RZ, PT ;  /* 0x000000ff1100720c */ /* 0x000fe20003f86270 */
[----:B------:R-:W-:Y:S01]  /*9580*/  @!P2 IMAD.MOV R20, RZ, RZ, -R20 ;  /* 0x000000ffff14a224 */ /* 0x000fe200078e0a14 */
[----:B------:R-:W-:Y:S01]  /*9590*/  ISETP.GE.AND P2, PT, R10, RZ, PT ;  /* 0x000000ff0a00720c */ /* 0x000fe20003f46270 */
[----:B------:R-:W-:Y:S01]  /*95a0*/  VIADD R31, R8, 0x1c ;  /* 0x0000001c081f7836 */ /* 0x000fe20000000000 */
[----:B------:R-:W-:Y:S01]  /*95b0*/  IABS R138, R23 ;  /* 0x00000017008a7213 */ /* 0x000fe20000000000 */
[--C-:B------:R-:W-:Y:S01]  /*95c0*/  @!P6 IMAD.IADD R16, R16, 0x1, -R7.reuse ;  /* 0x000000011010e824 */ /* 0x100fe200078e0a07 */
[C---:B------:R-:W-:Y:S01]  /*95d0*/  ISETP.GT.U32.AND P6, PT, R7.reuse, R146, PT ;  /* 0x000000920700720c */ /* 0x040fe20003fc4070 */
[----:B------:R-:W-:Y:S01]  /*95e0*/  @!P1 IMAD.IADD R144, R144, 0x1, -R7 ;  /* 0x0000000190909824 */ /* 0x000fe200078e0a07 */
[----:B------:R-:W-:Y:S01]  /*95f0*/  ISETP.GT.U32.AND P1, PT, R7, R140, PT ;  /* 0x0000008c0700720c */ /* 0x000fe20003f24070 */
[----:B------:R-:W-:Y:S01]  /*9600*/  IMAD.HI.U32 R10, R9, R142, RZ ;  /* 0x0000008e090a7227 */ /* 0x000fe200078e00ff */
[----:B------:R-:W-:-:S03]  /*9610*/  IABS R130, R31 ;  /* 0x0000001f00827213 */ /* 0x000fc60000000000 */
[----:B------:R-:W-:-:S04]  /*9620*/  IMAD.HI.U32 R17, R9, R128, RZ ;  /* 0x0000008009117227 */ /* 0x000fc800078e00ff */
[----:B------:R-:W-:Y:S02]  /*9630*/  IMAD.MOV R10, RZ, RZ, -R10 ;  /* 0x000000ffff0a7224 */ /* 0x000fe400078e0a0a */
[----:B------:R-:W-:Y:S02]  /*9640*/  @!P6 IMAD.IADD R146, R146, 0x1, -R7 ;  /* 0x000000019292e824 */ /* 0x000fe400078e0a07 */
[----:B------:R-:W-:Y:S02]  /*9650*/  IMAD.MOV R17, RZ, RZ, -R17 ;  /* 0x000000ffff117224 */ /* 0x000fe400078e0a11 */
[----:B------:R-:W-:Y:S01]  /*9660*/  VIADD R39, R8, 0x18 ;  /* 0x0000001808277836 */ /* 0x000fe20000000000 */
[----:B------:R-:W-:Y:S01]  /*9670*/  ISETP.GT.U32.AND P6, PT, R7, R146, PT ;  /* 0x000000920700720c */ /* 0x000fe20003fc4070 */
[----:B------:R-:W-:Y:S02]  /*9680*/  @!P1 IMAD.IADD R140, R140, 0x1, -R7 ;  /* 0x000000018c8c9824 */ /* 0x000fe400078e0a07 */
[----:B------:R-:W-:-:S03]  /*9690*/  IMAD.HI.U32 R12, R9, R138, RZ ;  /* 0x0000008a090c7227 */ /* 0x000fc600078e00ff */
[C---:B------:R-:W-:Y:S01]  /*96a0*/  ISETP.GT.U32.AND P1, PT, R7.reuse, R140, PT ;  /* 0x0000008c0700720c */ /* 0x040fe20003f24070 */
[C---:B------:R-:W-:Y:S02]  /*96b0*/  IMAD R142, R7.reuse, R10, R142 ;  /* 0x0000000a078e7224 */ /* 0x040fe400078e028e */
[----:B------:R-:W-:Y:S01]  /*96c0*/  IMAD R4, R7, R17, R128 ;  /* 0x0000001107047224 */ /* 0x000fe200078e0280 */
[----:B------:R-:W-:Y:S01]  /*96d0*/  IABS R128, R39 ;  /* 0x0000002700807213 */ /* 0x000fe20000000000 */
[----:B------:R-:W-:Y:S02]  /*96e0*/  IMAD.MOV R12, RZ, RZ, -R12 ;  /* 0x000000ffff0c7224 */ /* 0x000fe400078e0a0c */
[----:B------:R-:W-:-:S04]  /*96f0*/  IMAD.HI.U32 R10, R9, R130, RZ ;  /* 0x00000082090a7227 */ /* 0x000fc800078e00ff */
[----:B------:R-:W-:Y:S02]  /*9700*/  VIADD R41, R8, 0x14 ;  /* 0x0000001408297836 */ /* 0x000fe40000000000 */
[----:B------:R-:W-:Y:S01]  /*9710*/  @!P5 IMAD.MOV R16, RZ, RZ, -R16 ;  /* 0x000000ffff10d224 */ /* 0x000fe200078e0a10 */
[C---:B------:R-:W-:Y:S01]  /*9720*/  ISETP.GT.U32.AND P5, PT, R7.reuse, R142, PT ;  /* 0x0000008e0700720c */ /* 0x040fe20003fa4070 */
[----:B------:R-:W-:Y:S01]  /*9730*/  IMAD R138, R7, R12, R138 ;  /* 0x0000000c078a7224 */ /* 0x000fe200078e028a */
[----:B------:R-:W-:Y:S01]  /*9740*/  IABS R136, R41 ;  /* 0x0000002900887213 */ /* 0x000fe20000000000 */
[----:B------:R-:W-:Y:S02]  /*9750*/  IMAD.MOV R10, RZ, RZ, -R10 ;  /* 0x000000ffff0a7224 */ /* 0x000fe400078e0a0a */
[----:B------:R-:W-:-:S04]  /*9760*/  IMAD.HI.U32 R12, R9, R128, RZ ;  /* 0x00000080090c7227 */ /* 0x000fc800078e00ff */
[----:B------:R-:W-:Y:S01]  /*9770*/  @!P4 IMAD.MOV R144, RZ, RZ, -R144 ;  /* 0x000000ffff90c224 */ /* 0x000fe200078e0a90 */
[C---:B------:R-:W-:Y:S01]  /*9780*/  ISETP.GT.U32.AND P4, PT, R7.reuse, R138, PT ;  /* 0x0000008a0700720c */ /* 0x040fe20003f84070 */
[C---:B------:R-:W-:Y:S02]  /*9790*/  IMAD R10, R7.reuse, R10, R130 ;  /* 0x0000000a070a7224 */ /* 0x040fe400078e0282 */
[----:B------:R-:W-:Y:S02]  /*97a0*/  IMAD.MOV R12, RZ, RZ, -R12 ;  /* 0x000000ffff0c7224 */ /* 0x000fe400078e0a0c */
[----:B------:R-:W-:Y:S01]  /*97b0*/  @!P6 IMAD.IADD R146, R146, 0x1, -R7 ;  /* 0x000000019292e824 */ /* 0x000fe200078e0a07 */
[----:B------:R-:W-:Y:S01]  /*97c0*/  ISETP.GT.U32.AND P6, PT, R7, R4, PT ;  /* 0x000000040700720c */ /* 0x000fe20003fc4070 */
[C---:B------:R-:W-:Y:S02]  /*97d0*/  VIADD R43, R8.reuse, 0x10 ;  /* 0x00000010082b7836 */ /* 0x040fe40000000000 */
[----:B------:R-:W-:-:S02]  /*97e0*/  VIADD R45, R8, 0xc ;  /* 0x0000000c082d7836 */ /* 0x000fc40000000000 */
[----:B------:R-:W-:Y:S01]  /*97f0*/  IMAD.HI.U32 R17, R9, R136, RZ ;  /* 0x0000008809117227 */ /* 0x000fe200078e00ff */
[----:B------:R-:W-:Y:S02]  /*9800*/  IABS R134, R43 ;  /* 0x0000002b00867213 */ /* 0x000fe40000000000 */
[----:B------:R-:W-:Y:S01]  /*9810*/  IABS R132, R45 ;  /* 0x0000002d00847213 */ /* 0x000fe20000000000 */
[C---:B------:R-:W-:Y:S02]  /*9820*/  IMAD R12, R7.reuse, R12, R128 ;  /* 0x0000000c070c7224 */ /* 0x040fe400078e0280 */
[----:B------:R-:W-:Y:S01]  /*9830*/  @!P1 IMAD.IADD R140, R140, 0x1, -R7 ;  /* 0x000000018c8c9824 */ /* 0x000fe200078e0a07 */
[C---:B------:R-:W-:Y:S01]  /*9840*/  ISETP.GT.U32.AND P1, PT, R7.reuse, R10, PT ;  /* 0x0000000a0700720c */ /* 0x040fe20003f24070 */
[----:B------:R-:W-:Y:S02]  /*9850*/  IMAD.MOV R17, RZ, RZ, -R17 ;  /* 0x000000ffff117224 */ /* 0x000fe400078e0a11 */
[----:B------:R-:W-:Y:S01]  /*9860*/  @!P5 IMAD.IADD R142, R142, 0x1, -R7 ;  /* 0x000000018e8ed824 */ /* 0x000fe200078e0a07 */
[----:B------:R-:W-:Y:S01]  /*9870*/  ISETP.GT.U32.AND P5, PT, R7, R12, PT ;  /* 0x0000000c0700720c */ /* 0x000fe20003fa4070 */
[----:B------:R-:W-:-:S02]  /*9880*/  VIADD R47, R8, 0x8 ;  /* 0x00000008082f7836 */ /* 0x000fc40000000000 */
[----:B------:R-:W-:Y:S02]  /*9890*/  IMAD R136, R7, R17, R136 ;  /* 0x0000001107887224 */ /* 0x000fe400078e0288 */
[----:B------:R-:W-:Y:S01]  /*98a0*/  IMAD.HI.U32 R17, R9, R134, RZ ;  /* 0x0000008609117227 */ /* 0x000fe200078e00ff */
[----:B------:R-:W-:-:S03]  /*98b0*/  IABS R130, R47 ;  /* 0x0000002f00827213 */ /* 0x000fc60000000000 */
[----:B------:R-:W-:-:S04]  /*98c0*/  IMAD.HI.U32 R21, R9, R132, RZ ;  /* 0x0000008409157227 */ /* 0x000fc800078e00ff */
[--C-:B------:R-:W-:Y:S01]  /*98d0*/  @!P4 IMAD.IADD R138, R138, 0x1, -R7.reuse ;  /* 0x000000018a8ac824 */ /* 0x100fe200078e0a07 */
[C---:B------:R-:W-:Y:S01]  /*98e0*/  ISETP.GT.U32.AND P4, PT, R7.reuse, R136, PT ;  /* 0x000000880700720c */ /* 0x040fe20003f84070 */
[----:B------:R-:W-:Y:S01]  /*98f0*/  @!P6 IMAD.IADD R4, R4, 0x1, -R7 ;  /* 0x000000010404e824 */ /* 0x000fe200078e0a07 */
[C---:B------:R-:W-:Y:S01]  /*9900*/  ISETP.GT.U32.AND P6, PT, R7.reuse, R142, PT ;  /* 0x0000008e0700720c */ /* 0x040fe20003fc4070 */
[----:B------:R-:W-:Y:S02]  /*9910*/  IMAD.MOV R17, RZ, RZ, -R17 ;  /* 0x000000ffff117224 */ /* 0x000fe400078e0a11 */
[----:B------:R-:W-:Y:S02]  /*9920*/  IMAD.MOV R21, RZ, RZ, -R21 ;  /* 0x000000ffff157224 */ /* 0x000fe400078e0a15 */
[----:B------:R-:W-:Y:S01]  /*9930*/  @!P0 IMAD.MOV R146, RZ, RZ, -R146 ;  /* 0x000000ffff928224 */ /* 0x000fe200078e0a92 */
[C---:B------:R-:W-:Y:S01]  /*9940*/  ISETP.GT.U32.AND P0, PT, R7.reuse, R138, PT ;  /* 0x0000008a0700720c */ /* 0x040fe20003f04070 */
[----:B------:R-:W-:Y:S01]  /*9950*/  @!P1 IMAD.IADD R10, R10, 0x1, -R7 ;  /* 0x000000010a0a9824 */ /* 0x000fe200078e0a07 */
[C---:B------:R-:W-:Y:S01]  /*9960*/  ISETP.GT.U32.AND P1, PT, R7.reuse, R4, PT ;  /* 0x000000040700720c */ /* 0x040fe20003f24070 */
[----:B------:R-:W-:-:S02]  /*9970*/  IMAD R134, R7, R17, R134 ;  /* 0x0000001107867224 */ /* 0x000fc400078e0286 */
[----:B------:R-:W-:Y:S02]  /*9980*/  IMAD R132, R7, R21, R132 ;  /* 0x0000001507847224 */ /* 0x000fe400078e0284 */
[----:B------:R-:W-:-:S04]  /*9990*/  IMAD.HI.U32 R17, R9, R130, RZ ;  /* 0x0000008209117227 */ /* 0x000fc800078e00ff */
[----:B------:R-:W-:Y:S02]  /*99a0*/  VIADD R21, R8, 0x4 ;  /* 0x0000000408157836 */ /* 0x000fe40000000000 */
[----:B------:R-:W-:Y:S01]  /*99b0*/  @!P5 IMAD.IADD R12, R12, 0x1, -R7 ;  /* 0x000000010c0cd824 */ /* 0x000fe200078e0a07 */
[C---:B------:R-:W-:Y:S01]  /*99c0*/  ISETP.GT.U32.AND P5, PT, R7.reuse, R10, PT ;  /* 0x0000000a0700720c */ /* 0x040fe20003fa4070 */
[----:B------:R-:W-:Y:S01]  /*99d0*/  IMAD.MOV R17, RZ, RZ, -R17 ;  /* 0x000000ffff117224 */ /* 0x000fe200078e0a11 */
[----:B------:R-:W-:Y:S01]  /*99e0*/  IABS R128, R21 ;  /* 0x0000001500807213 */ /* 0x000fe20000000000 */
[----:B------:R-:W-:Y:S01]  /*99f0*/  @!P6 IMAD.IADD R142, R142, 0x1, -R7 ;  /* 0x000000018e8ee824 */ /* 0x000fe200078e0a07 */
[C---:B------:R-:W-:Y:S01]  /*9a00*/  ISETP.GT.U32.AND P6, PT, R7.reuse, R134, PT ;  /* 0x000000860700720c */ /* 0x040fe20003fc4070 */
[----:B------:R-:W-:Y:S02]  /*9a10*/  IMAD R130, R7, R17, R130 ;  /* 0x0000001107827224 */ /* 0x000fe400078e0282 */
[----:B------:R-:W-:-:S04]  /*9a20*/  IMAD.HI.U32 R9, R9, R128, RZ ;  /* 0x0000008009097227 */ /* 0x000fc800078e00ff */
[--C-:B------:R-:W-:Y:S02]  /*9a30*/  @!P4 IMAD.IADD R136, R136, 0x1, -R7.reuse ;  /* 0x000000018888c824 */ /* 0x100fe400078e0a07 */
[--C-:B------:R-:W-:Y:S01]  /*9a40*/  @!P0 IMAD.IADD R138, R138, 0x1, -R7.reuse ;  /* 0x000000018a8a8824 */ /* 0x100fe200078e0a07 */
[C---:B------:R-:W-:Y:S01]  /*9a50*/  ISETP.GT.U32.AND P0, PT, R7.reuse, R132, PT ;  /* 0x000000840700720c */ /* 0x040fe20003f04070 */
[----:B------:R-:W-:Y:S01]  /*9a60*/  @!P1 IMAD.IADD R4, R4, 0x1, -R7 ;  /* 0x0000000104049824 */ /* 0x000fe200078e0a07 */
[C---:B------:R-:W-:Y:S01]  /*9a70*/  ISETP.GT.U32.AND P1, PT, R7.reuse, R130, PT ;  /* 0x000000820700720c */ /* 0x040fe20003f24070 */
[----:B------:R-:W-:Y:S01]  /*9a80*/  IMAD.MOV R9, RZ, RZ, -R9 ;  /* 0x000000ffff097224 */ /* 0x000fe200078e0a09 */
[C---:B------:R-:W-:Y:S01]  /*9a90*/  ISETP.GT.U32.AND P4, PT, R7.reuse, R136, PT ;  /* 0x000000880700720c */ /* 0x040fe20003f84070 */
[----:B------:R-:W-:Y:S01]  /*9aa0*/  @!P3 IMAD.MOV R140, RZ, RZ, -R140 ;  /* 0x000000ffff8cb224 */ /* 0x000fe200078e0a8c */
[----:B------:R-:W-:Y:S01]  /*9ab0*/  ISETP.GT.U32.AND P3, PT, R7, R12, PT ;  /* 0x0000000c0700720c */ /* 0x000fe20003f64070 */
[--C-:B------:R-:W-:Y:S01]  /*9ac0*/  @!P5 IMAD.IADD R10, R10, 0x1, -R7.reuse ;  /* 0x000000010a0ad824 */ /* 0x100fe200078e0a07 */
[----:B------:R-:W-:Y:S01]  /*9ad0*/  ISETP.GE.AND P5, PT, R23, RZ, PT ;  /* 0x000000ff1700720c */ /* 0x000fe20003fa6270 */
[C---:B------:R-:W-:Y:S01]  /*9ae0*/  IMAD R128, R7.reuse, R9, R128 ;  /* 0x0000000907807224 */ /* 0x040fe200078e0280 */
[----:B------:R-:W-:Y:S01]  /*9af0*/  SHF.R.S32.HI R9, RZ, 0x2, R6 ;  /* 0x00000002ff097819 */ /* 0x000fe20000011406 */
[--C-:B------:R-:W-:Y:S01]  /*9b00*/  @!P6 IMAD.IADD R134, R134, 0x1, -R7.reuse ;  /* 0x000000018686e824 */ /* 0x100fe200078e0a07 */
[----:B------:R-:W-:Y:S01]  /*9b10*/  LOP3.LUT R23, RZ, R5, RZ, 0x33, !PT ;  /* 0x00000005ff177212 */ /* 0x000fe200078e33ff */
[--C-:B------:R-:W-:Y:S01]  /*9b20*/  @!P0 IMAD.IADD R132, R132, 0x1, -R7.reuse ;  /* 0x0000000184848824 */ /* 0x100fe200078e0a07 */
[C---:B------:R-:W-:Y:S01]  /*9b30*/  ISETP.GT.U32.AND P6, PT, R7.reuse, R128, PT ;  /* 0x000000800700720c */ /* 0x040fe20003fc4070 */
[--C-:B------:R-:W-:Y:S01]  /*9b40*/  @!P1 IMAD.IADD R130, R130, 0x1, -R7.reuse ;  /* 0x0000000182829824 */ /* 0x100fe200078e0a07 */
[----:B------:R-:W-:Y:S01]  /*9b50*/  ISETP.GT.U32.AND P1, PT, R7, R134, PT ;  /* 0x000000860700720c */ /* 0x000fe20003f24070 */
[--C-:B------:R-:W-:Y:S01]  /*9b60*/  @!P4 IMAD.IADD R136, R136, 0x1, -R7.reuse ;  /* 0x000000018888c824 */ /* 0x100fe200078e0a07 */
[----:B------:R-:W-:Y:S01]  /*9b70*/  ISETP.GE.AND P4, PT, R31, RZ, PT ;  /* 0x000000ff1f00720c */ /* 0x000fe20003f86270 */
[--C-:B------:R-:W-:Y:S01]  /*9b80*/  @!P3 IMAD.IADD R12, R12, 0x1, -R7.reuse ;  /* 0x000000010c0cb824 */ /* 0x100fe200078e0a07 */
[----:B------:R-:W-:Y:S01]  /*9b90*/  ISETP.GE.AND P3, PT, R29, RZ, PT ;  /* 0x000000ff1d00720c */ /* 0x000fe20003f66270 */
[----:B------:R-:W-:Y:S01]  /*9ba0*/  @!P2 IMAD.MOV R142, RZ, RZ, -R142 ;  /* 0x000000ffff8ea224 */ /* 0x000fe200078e0a8e */
[C---:B------:R-:W-:Y:S01]  /*9bb0*/  ISETP.GT.U32.AND P2, PT, R7.reuse, R132, PT ;  /* 0x000000840700720c */ /* 0x040fe20003f44070 */
[----:B------:R-:W-:Y:S01]  /*9bc0*/  @!P5 IMAD.MOV R138, RZ, RZ, -R138 ;  /* 0x000000ffff8ad224 */ /* 0x000fe200078e0a8a */
[----:B------:R-:W-:Y:S01]  /*9bd0*/  ISETP.GT.U32.AND P5, PT, R7, R130, PT ;  /* 0x000000820700720c */ /* 0x000fe20003fa4070 */
[----:B------:R-:W-:Y:S01]  /*9be0*/  IMAD.MOV.U32 R8, RZ, RZ, R4 ;  /* 0x000000ffff087224 */ /* 0x000fe200078e0004 */
[----:B------:R-:W-:Y:S01]  /*9bf0*/  ISETP.GE.AND P0, PT, R39, RZ, PT ;  /* 0x000000ff2700720c */ /* 0x000fe20003f06270 */
[--C-:B------:R-:W-:Y:S01]  /*9c00*/  @!P6 IMAD.IADD R128, R128, 0x1, -R7.reuse ;  /* 0x000000018080e824 */ /* 0x100fe200078e0a07 */
[----:B------:R-:W-:Y:S01]  /*9c10*/  SGXT R9, R9, 0x1 ;  /* 0x000000010909781a */ /* 0x000fe20000000200 */
[--C-:B------:R-:W-:Y:S01]  /*9c20*/  @!P1 IMAD.IADD R134, R134, 0x1, -R7.reuse ;  /* 0x0000000186869824 */ /* 0x100fe200078e0a07 */
[----:B------:R-:W-:Y:S01]  /*9c30*/  ISETP.GE.AND P1, PT, R45, RZ, PT ;  /* 0x000000ff2d00720c */ /* 0x000fe20003f26270 */
[----:B------:R-:W-:Y:S01]  /*9c40*/  @!P4 IMAD.MOV R10, RZ, RZ, -R10 ;  /* 0x000000ffff0ac224 */ /* 0x000fe200078e0a0a */
[----:B------:R-:W-:Y:S01]  /*9c50*/  ISETP.GT.U32.AND P6, PT, R7, R128, PT ;  /* 0x000000800700720c */ /* 0x000fe20003fc4070 */
[----:B------:R-:W-:Y:S01]  /*9c60*/  @!P3 IMAD.MOV R8, RZ, RZ, -R8 ;  /* 0x000000ffff08b224 */ /* 0x000fe200078e0a08 */
[----:B------:R-:W-:Y:S01]  /*9c70*/  ISETP.GE.AND P3, PT, R41, RZ, PT ;  /* 0x000000ff2900720c */ /* 0x000fe20003f66270 */
[--C-:B------:R-:W-:Y:S01]  /*9c80*/  @!P2 IMAD.IADD R132, R132, 0x1, -R7.reuse ;  /* 0x000000018484a824 */ /* 0x100fe200078e0a07 */
[----:B------:R-:W-:Y:S01]  /*9c90*/  ISETP.GE.AND P4, PT, R43, RZ, PT ;  /* 0x000000ff2b00720c */ /* 0x000fe20003f86270 */
[--C-:B------:R-:W-:Y:S01]  /*9ca0*/  @!P5 IMAD.IADD R130, R130, 0x1, -R7.reuse ;  /* 0x000000018282d824 */ /* 0x100fe200078e0a07 */
[----:B------:R-:W-:Y:S01]  /*9cb0*/  ISETP.GE.AND P2, PT, R47, RZ, PT ;  /* 0x000000ff2f00720c */ /* 0x000fe20003f46270 */
[----:B------:R-:W-:Y:S01]  /*9cc0*/  IMAD.SHL.U32 R4, R6, 0x20, RZ ;  /* 0x0000002006047824 */ /* 0x000fe200078e00ff */
[----:B------:R-:W-:Y:S01]  /*9cd0*/  ISETP.GE.AND P5, PT, R21, RZ, PT ;  /* 0x000000ff1500720c */ /* 0x000fe20003fa6270 */
[----:B------:R-:W-:Y:S01]  /*9ce0*/  @!P0 IMAD.MOV R12, RZ, RZ, -R12 ;  /* 0x000000ffff0c8224 */ /* 0x000fe200078e0a0c */
[----:B------:R-:W-:Y:S01]  /*9cf0*/  LOP3.LUT R9, R9, 0x90, RZ, 0xc0, !PT ;  /* 0x0000009009097812 */ /* 0x000fe200078ec0ff */
[----:B------:R-:W-:Y:S01]  /*9d00*/  @!P1 IMAD.MOV R132, RZ, RZ, -R132 ;  /* 0x000000ffff849224 */ /* 0x000fe200078e0a84 */
[----:B------:R-:W-:Y:S01]  /*9d10*/  ISETP.NE.AND P0, PT, R5, RZ, PT ;  /* 0x000000ff0500720c */ /* 0x000fe20003f05270 */
[----:B------:R-:W-:Y:S01]  /*9d20*/  @!P6 IMAD.IADD R128, R128, 0x1, -R7 ;  /* 0x000000018080e824 */ /* 0x000fe200078e0a07 */
[----:B------:R-:W-:Y:S01]  /*9d30*/  LOP3.LUT R153, R9, 0xf60, R4, 0xf8, !PT ;  /* 0x00000f6009997812 */ /* 0x000fe200078ef804 */
[----:B------:R-:W-:Y:S01]  /*9d40*/  @!P3 IMAD.MOV R136, RZ, RZ, -R136 ;  /* 0x000000ffff88b224 */ /* 0x000fe200078e0a88 */
[C---:B------:R-:W-:Y:S01]  /*9d50*/  SEL R17, R23.reuse, R32, !P0 ;  /* 0x0000002017117207 */ /* 0x040fe20004000000 */
[----:B------:R-:W-:Y:S01]  /*9d60*/  @!P4 IMAD.MOV R134, RZ, RZ, -R134 ;  /* 0x000000ffff86c224 */ /* 0x000fe200078e0a86 */
[C---:B------:R-:W-:Y:S01]  /*9d70*/  SEL R237, R23.reuse, R38, !P0 ;  /* 0x0000002617ed7207 */ /* 0x040fe20004000000 */
[----:B------:R-:W-:Y:S01]  /*9d80*/  @!P2 IMAD.MOV R130, RZ, RZ, -R130 ;  /* 0x000000ffff82a224 */ /* 0x000fe200078e0a82 */
[C---:B------:R-:W-:Y:S01]  /*9d90*/  SEL R239, R23.reuse, R36, !P0 ;  /* 0x0000002417ef7207 */ /* 0x040fe20004000000 */
[----:B------:R-:W-:Y:S01]  /*9da0*/  @!P5 IMAD.MOV R128, RZ, RZ, -R128 ;  /* 0x000000ffff80d224 */ /* 0x000fe200078e0a80 */
[----:B------:R-:W-:Y:S01]  /*9db0*/  SEL R241, R23, R34, !P0 ;  /* 0x0000002217f17207 */ /* 0x000fe20004000000 */
[----:B------:R-:W-:Y:S01]  /*9dc0*/  IMAD R4, R49, UR8, RZ ;  /* 0x0000000831047c24 */ /* 0x000fe2000f8e02ff */
[----:B------:R-:W-:Y:S01]  /*9dd0*/  SEL R235, R23, R40, !P0 ;  /* 0x0000002817eb7207 */ /* 0x000fe20004000000 */
[----:B------:R-:W-:Y:S01]  /*9de0*/  IMAD R239, R239, UR5, RZ ;  /* 0x00000005efef7c24 */ /* 0x000fe2000f8e02ff */
[C---:B------:R-:W-:Y:S01]  /*9df0*/  SEL R243, R23.reuse, R42, !P0 ;  /* 0x0000002a17f37207 */ /* 0x040fe20004000000 */
[----:B------:R-:W-:Y:S01]  /*9e00*/  STL [R1+0x13a8], R153 ;  /* 0x0013a89901007387 */ /* 0x000fe20000100800 */
[----:B------:R-:W-:Y:S01]  /*9e10*/  SEL R245, R23, R46, !P0 ;  /* 0x0000002e17f57207 */ /* 0x000fe20004000000 */
[----:B------:R-:W-:Y:S01]  /*9e20*/  IMAD R241, R241, UR5, RZ ;  /* 0x00000005f1f17c24 */ /* 0x000fe2000f8e02ff */
        /* <DEDUP_REMOVED lines=52> */
[C---:B------:R-:W-:Y:S01]  /*a170*/  SEL R126, R23.reuse, R126, !P0 ;  /* 0x0000007e177e7207 */ /* 0x040fe20004000000 */
        /* <DEDUP_REMOVED lines=43> */
[----:B------:R-:W-:Y:S01]  /*a430*/  SEL R85, R23, R160, !P0 ;  /* 0x000000a017557207 */ /* 0x000fe20004000000 */
        /* <DEDUP_REMOVED lines=145> */
[----:B------:R-:W-:Y:S01]  /*ad50*/  IADD3 R5, P6, R4, UR6, RZ ;  /* 0x0000000604057c10 */ /* 0x000fe2000ffde0ff */
[----:B------:R-:W-:Y:S01]  /*ad60*/  IMAD R17, R127, UR5, RZ ;  /* 0x000000057f117c24 */ /* 0x000fe2000f8e02ff */
[----:B------:R-:W-:Y:S01]  /*ad70*/  ULDC UR6, c[0x0][0x234] ;  /* 0x00008d0000067ab9 */ /* 0x000fe20000000800 */
[----:B------:R-:W-:Y:S01]  /*ad80*/  IMAD R15, R15, UR5, RZ ;  /* 0x000000050f0f7c24 */ /* 0x000fe2000f8e02ff */
[-C--:B------:R-:W-:Y:S01]  /*ad90*/  IADD3 R127, P2, R128, R5.reuse, RZ ;  /* 0x00000005807f7210 */ /* 0x080fe20007f5e0ff */
[----:B------:R-:W-:Y:S01]  /*ada0*/  IMAD R19, R19, UR5, RZ ;  /* 0x0000000513137c24 */ /* 0x000fe2000f8e02ff */
[----:B------:R-:W-:Y:S01]  /*adb0*/  LEA.HI.X.SX32 R4, R4, UR7, 0x1, P6 ;  /* 0x0000000704047c11 */ /* 0x000fe2000b0f0eff */
[----:B------:R-:W-:Y:S01]  /*adc0*/  IMAD R21, R21, UR5, RZ ;  /* 0x0000000515157c24 */ /* 0x000fe2000f8e02ff */
[-C--:B------:R-:W-:Y:S01]  /*add0*/  IADD3 R240, P5, R239, R5.reuse, RZ ;  /* 0x00000005eff07210 */ /* 0x080fe20007fbe0ff */
[----:B------:R0:W-:Y:S01]  /*ade0*/  STL [R1+0x13a4], R127 ;  /* 0x0013a47f01007387 */ /* 0x0001e20000100800 */
[-C--:B------:R-:W-:Y:S01]  /*adf0*/  IADD3 R242, P6, R241, R5.reuse, RZ ;  /* 0x00000005f1f27210 */ /* 0x080fe20007fde0ff */
[----:B------:R-:W-:Y:S01]  /*ae00*/  IMAD R23, R23, UR5, RZ ;  /* 0x0000000517177c24 */ /* 0x000fe2000f8e02ff */
[-C--:B------:R-:W-:Y:S01]  /*ae10*/  LEA.HI.X.SX32 R239, R239, R4.reuse, 0x1, P5 ;  /* 0x00000004efef7211 */ /* 0x080fe200028f0eff */
[----:B------:R-:W-:Y:S01]  /*ae20*/  IMAD R25, R25, UR6, RZ ;  /* 0x0000000619197c24 */ /* 0x000fe2000f8e02ff */
[-C--:B------:R-:W-:Y:S01]  /*ae30*/  IADD3 R244, P0, R243, R5.reuse, RZ ;  /* 0x00000005f3f47210 */ /* 0x080fe20007f1e0ff */
[----:B------:R-:W-:Y:S01]  /*ae40*/  IMAD R27, R27, UR6, RZ ;  /* 0x000000061b1b7c24 */ /* 0x000fe2000f8e02ff */
[-C--:B------:R-:W-:Y:S01]  /*ae50*/  LEA.HI.X.SX32 R241, R241, R4.reuse, 0x1, P6 ;  /* 0x00000004f1f17211 */ /* 0x080fe200030f0eff */
[----:B------:R-:W-:Y:S01]  /*ae60*/  USHF.R.U32.HI UR6, URZ, 0x4, UR4 ;  /* 0x000000043f067899 */ /* 0x000fe20008011604 */
[-C--:B------:R-:W-:Y:S01]  /*ae70*/  LEA.HI.X.SX32 R243, R243, R4.reuse, 0x1, P0 ;  /* 0x00000004f3f37211 */ /* 0x080fe200000f0eff */
[----:B------:R-:W-:Y:S01]  /*ae80*/  UMOV UR7, URZ ;  /* 0x0000003f00077c82 */ /* 0x000fe20008000000 */
[----:B0-----:R-:W-:Y:S01]  /*ae90*/  LEA.HI.X.SX32 R127, R128, R4, 0x1, P2 ;  /* 0x00000004807f7211 */ /* 0x001fe200010f0eff */
[----:B------:R-:W-:Y:S01]  /*aea0*/  USGXT.U32 UR6, UR6, 0xe ;  /* 0x0000000e0606789a */ /* 0x000fe20008000000 */
[-C--:B------:R-:W-:Y:S01]  /*aeb0*/  IADD3 R128, P6, R125, R5.reuse, RZ ;  /* 0x000000057d807210 */ /* 0x080fe20007fde0ff */
[----:B------:R-:W-:Y:S01]  /*aec0*/  USHF.L.U32 UR8, UR8, 0x5, URZ ;  /* 0x0000000508087899 */ /* 0x000fe2000800063f */
[-C--:B------:R-:W-:Y:S01]  /*aed0*/  IADD3 R246, P1, R245, R5.reuse, RZ ;  /* 0x00000005f5f67210 */ /* 0x080fe20007f3e0ff */
[----:B------:R0:W-:Y:S01]  /*aee0*/  STL [R1+0x13a0], R127 ;  /* 0x0013a07f01007387 */ /* 0x0001e20000100800 */
[----:B------:R-:W-:-:S02]  /*aef0*/  IADD3 R236, P3, R235, R5, RZ ;  /* 0x00000005ebec7210 */ /* 0x000fc40007f7e0ff */
[----:B------:R-:W-:Y:S02]  /*af00*/  CS2R R130, SRZ ;  /* 0x0000000000827805 */ /* 0x000fe4000001ff00 */
[-C--:B------:R-:W-:Y:S02]  /*af10*/  IADD3 R248, P2, R247, R5.reuse, RZ ;  /* 0x00000005f7f87210 */ /* 0x080fe40007f5e0ff */
[----:B------:R-:W-:Y:S02]  /*af20*/  CS2R R132, SRZ ;  /* 0x0000000000847805 */ /* 0x000fe4000001ff00 */
[----:B------:R-:W-:Y:S02]  /*af30*/  IADD3 R238, P4, R237, R5, RZ ;  /* 0x00000005edee7210 */ /* 0x000fe40007f9e0ff */
[----:B------:R-:W-:Y:S02]  /*af40*/  CS2R R134, SRZ ;  /* 0x0000000000867805 */ /* 0x000fe4000001ff00 */
[----:B------:R-:W-:-:S02]  /*af50*/  LEA.HI.X.SX32 R245, R245, R4, 0x1, P1 ;  /* 0x00000004f5f57211 */ /* 0x000fc400008f0eff */
[----:B------:R-:W-:Y:S02]  /*af60*/  CS2R R136, SRZ ;  /* 0x0000000000887805 */ /* 0x000fe4000001ff00 */
[-C--:B------:R-:W-:Y:S02]  /*af70*/  LEA.HI.X.SX32 R235, R235, R4.reuse, 0x1, P3 ;  /* 0x00000004ebeb7211 */ /* 0x080fe400018f0eff */
[----:B------:R-:W-:Y:S02]  /*af80*/  CS2R R138, SRZ ;  /* 0x00000000008a7805 */ /* 0x000fe4000001ff00 */
[----:B0-----:R-:W-:Y:S02]  /*af90*/  IADD3 R127, P5, R126, R5, RZ ;  /* 0x000000057e7f7210 */ /* 0x001fe40007fbe0ff */
[----:B------:R-:W-:Y:S02]  /*afa0*/  CS2R R140, SRZ ;  /* 0x00000000008c7805 */ /* 0x000fe4000001ff00 */
[----:B------:R-:W-:-:S02]  /*afb0*/  LEA.HI.X.SX32 R247, R247, R4, 0x1, P2 ;  /* 0x00000004f7f77211 */ /* 0x000fc400010f0eff */
[----:B------:R-:W-:Y:S02]  /*afc0*/  CS2R R142, SRZ ;  /* 0x00000000008e7805 */ /* 0x000fe4000001ff00 */
[-C--:B------:R-:W-:Y:S01]  /*afd0*/  IADD3 R250, P3, R249, R5.reuse, RZ ;  /* 0x00000005f9fa7210 */ /* 0x080fe20007f7e0ff */
[----:B------:R0:W-:Y:S01]  /*afe0*/  STL [R1+0xe04], R127 ;  /* 0x000e047f01007387 */ /* 0x0001e20000100800 */
[-C--:B------:R-:W-:Y:S02]  /*aff0*/  LEA.HI.X.SX32 R237, R237, R4.reuse, 0x1, P4 ;  /* 0x00000004eded7211 */ /* 0x080fe400020f0eff */
[----:B------:R-:W-:Y:S02]  /*b000*/  CS2R R144, SRZ ;  /* 0x0000000000907805 */ /* 0x000fe4000001ff00 */
[----:B------:R-:W-:Y:S01]  /*b010*/  IADD3 R252, P4, R251, R5, RZ ;  /* 0x00000005fbfc7210 */ /* 0x000fe20007f9e0ff */
[----:B------:R1:W-:Y:S01]  /*b020*/  STL [R1+0xe0c], R128 ;  /* 0x000e0c8001007387 */ /* 0x0003e20000100800 */
[----:B------:R-:W-:-:S02]  /*b030*/  LEA.HI.X.SX32 R249, R249, R4, 0x1, P3 ;  /* 0x00000004f9f97211 */ /* 0x000fc400018f0eff */
[----:B------:R-:W-:Y:S02]  /*b040*/  CS2R R146, SRZ ;  /* 0x0000000000927805 */ /* 0x000fe4000001ff00 */
[-C--:B------:R-:W-:Y:S02]  /*b050*/  LEA.HI.X.SX32 R251, R251, R4.reuse, 0x1, P4 ;  /* 0x00000004fbfb7211 */ /* 0x080fe400020f0eff */
[----:B------:R-:W-:Y:S02]  /*b060*/  CS2R R148, SRZ ;  /* 0x0000000000947805 */ /* 0x000fe4000001ff00 */
[----:B------:R-:W-:Y:S02]  /*b070*/  LEA.HI.X.SX32 R126, R126, R4, 0x1, P5 ;  /* 0x000000047e7e7211 */ /* 0x000fe400028f0eff */
[----:B------:R-:W-:Y:S02]  /*b080*/  CS2R R150, SRZ ;  /* 0x0000000000967805 */ /* 0x000fe4000001ff00 */
[-C--:B0-----:R-:W-:Y:S01]  /*b090*/  IADD3 R127, P0, R124, R5.reuse, RZ ;  /* 0x000000057c7f7210 */ /* 0x081fe20007f1e0ff */
[----:B------:R-:W-:Y:S01]  /*b0a0*/  UIADD3.64 UR14, UR6, -UR14, URZ ;  /* 0x8000000e060e7297 */ /* 0x000fe2000fffe03f */
[----:B-1----:R-:W-:-:S03]  /*b0b0*/  IADD3 R128, P1, R123, R5, RZ ;  /* 0x000000057b807210 */ /* 0x002fc60007f3e0ff */
[----:B------:R0:W-:Y:S01]  /*b0c0*/  STL [R1+0xe14], R127 ;  /* 0x000e147f01007387 */ /* 0x0001e20000100800 */
[----:B------:R-:W-:-:S03]  /*b0d0*/  LEA.HI.X.SX32 R123, R123, R4, 0x1, P1 ;  /* 0x000000047b7b7211 */ /* 0x000fc600008f0eff */
[----:B------:R1:W-:Y:S01]  /*b0e0*/  STL [R1+0xe1c], R128 ;  /* 0x000e1c8001007387 */ /* 0x0003e20000100800 */
[-C--:B0-----:R-:W-:Y:S02]  /*b0f0*/  IADD3 R127, P2, R122, R5.reuse, RZ ;  /* 0x000000057a7f7210 */ /* 0x081fe40007f5e0ff */
[----:B-1----:R-:W-:-:S03]  /*b100*/  IADD3 R128, P3, R121, R5, RZ ;  /* 0x0000000579807210 */ /* 0x002fc60007f7e0ff */
[----:B------:R0:W-:Y:S04]  /*b110*/  STL [R1+0xe24], R127 ;  /* 0x000e247f01007387 */ /* 0x0001e80000100800 */
[----:B------:R1:W-:Y:S01]  /*b120*/  STL [R1+0xe2c], R128 ;  /* 0x000e2c8001007387 */ /* 0x0003e20000100800 */
[-C--:B0-----:R-:W-:Y:S02]  /*b130*/  IADD3 R127, P4, R120, R5.reuse, RZ ;  /* 0x00000005787f7210 */ /* 0x081fe40007f9e0ff */
[----:B-1----:R-:W-:-:S03]  /*b140*/  IADD3 R128, P5, R119, R5, RZ ;  /* 0x0000000577807210 */ /* 0x002fc60007fbe0ff */
[----:B------:R0:W-:Y:S01]  /*b150*/  STL [R1+0xe34], R127 ;  /* 0x000e347f01007387 */ /* 0x0001e20000100800 */
[----:B------:R-:W-:-:S03]  /*b160*/  LEA.HI.X.SX32 R120, R120, R4, 0x1, P4 ;  /* 0x0000000478787211 */ /* 0x000fc600020f0eff */
[----:B------:R1:W-:Y:S04]  /*b170*/  STL [R1+0xe00], R126 ;  /* 0x000e007e01007387 */ /* 0x0003e80000100800 */
[----:B------:R2:W-:Y:S01]  /*b180*/  STL [R1+0xe3c], R128 ;  /* 0x000e3c8001007387 */ /* 0x0005e20000100800 */
[-C--:B0-----:R-:W-:Y:S02]  /*b190*/  LEA.HI.X.SX32 R127, R125, R4.reuse, 0x1, P6 ;  /* 0x000000047d7f7211 */ /* 0x081fe400030f0eff */
[----:B------:R-:W-:Y:S02]  /*b1a0*/  LEA.HI.X.SX32 R125, R124, R4, 0x1, P0 ;  /* 0x000000047c7d7211 */ /* 0x000fe400000f0eff */
[-C--:B-1----:R-:W-:Y:S01]  /*b1b0*/  IADD3 R126, P6, R118, R5.reuse, RZ ;  /* 0x00000005767e7210 */ /* 0x082fe20007fde0ff */
[----:B------:R-:W-:Y:S01]  /*b1c0*/  STL [R1+0xe08], R127 ;  /* 0x000e087f01007387 */ /* 0x000fe20000100800 */
[----:B------:R-:W-:-:S02]  /*b1d0*/  IADD3 R124, P0, R117, R5, RZ ;  /* 0x00000005757c7210 */ /* 0x000fc40007f1e0ff */
[----:B--2---:R-:W-:Y:S01]  /*b1e0*/  CS2R R128, SRZ ;  /* 0x0000000000807805 */ /* 0x004fe2000001ff00 */
[----:B------:R0:W-:Y:S01]  /*b1f0*/  STL [R1+0xe44], R126 ;  /* 0x000e447e01007387 */ /* 0x0001e20000100800 */
[----:B------:R-:W-:-:S03]  /*b200*/  LEA.HI.X.SX32 R117, R117, R4, 0x1, P0 ;  /* 0x0000000475757211 */ /* 0x000fc600000f0eff */
[----:B------:R1:W-:Y:S04]  /*b210*/  STL [R1+0xe10], R125 ;  /* 0x000e107d01007387 */ /* 0x0003e80000100800 */
[----:B------:R2:W-:Y:S01]  /*b220*/  STL [R1+0xe4c], R124 ;  /* 0x000e4c7c01007387 */ /* 0x0005e20000100800 */
[----:B0-----:R-:W-:-:S03]  /*b230*/  CS2R R126, SRZ ;  /* 0x00000000007e7805 */ /* 0x001fc6000001ff00 */
[----:B------:R0:W-:Y:S01]  /*b240*/  STL [R1+0xe18], R123 ;  /* 0x000e187b01007387 */ /* 0x0001e20000100800 */
[----:B-1----:R-:W-:Y:S02]  /*b250*/  IADD3 R125, P1, R116, R5, RZ ;  /* 0x00000005747d7210 */ /* 0x002fe40007f3e0ff */
[----:B--2---:R-:W-:-:S03]  /*b260*/  LEA.HI.X.SX32 R124, R122, R4, 0x1, P2 ;  /* 0x000000047a7c7211 */ /* 0x004fc600010f0eff */
[----:B------:R-:W-:Y:S01]  /*b270*/  STL [R1+0xe54], R125 ;  /* 0x000e547d01007387 */ /* 0x000fe20000100800 */
[----:B------:R-:W-:Y:S02]  /*b280*/  LEA.HI.X.SX32 R122, R121, R4, 0x1, P3 ;  /* 0x00000004797a7211 */ /* 0x000fe400018f0eff */
[-C--:B0-----:R-:W-:Y:S01]  /*b290*/  IADD3 R123, P2, R115, R5.reuse, RZ ;  /* 0x00000005737b7210 */ /* 0x081fe20007f5e0ff */
[----:B------:R0:W-:Y:S01]  /*b2a0*/  STL [R1+0xe20], R124 ;  /* 0x000e207c01007387 */ /* 0x0001e20000100800 */
[----:B------:R-:W-:-:S03]  /*b2b0*/  IADD3 R121, P3, R114, R5, RZ ;  /* 0x0000000572797210 */ /* 0x000fc60007f7e0ff */
[----:B------:R-:W-:Y:S01]  /*b2c0*/  STL [R1+0xe5c], R123 ;  /* 0x000e5c7b01007387 */ /* 0x000fe20000100800 */
[----:B------:R-:W-:-:S03]  /*b2d0*/  LEA.HI.X.SX32 R114, R114, R4, 0x1, P3 ;  /* 0x0000000472727211 */ /* 0x000fc600018f0eff */
[----:B------:R1:W-:Y:S01]  /*b2e0*/  STL [R1+0xe28], R122 ;  /* 0x000e287a01007387 */ /* 0x0003e20000100800 */
[----:B0-----:R-:W-:-:S03]  /*b2f0*/  CS2R R124, SRZ ;  /* 0x00000000007c7805 */ /* 0x001fc6000001ff00 */
[----:B------:R0:W-:Y:S04]  /*b300*/  STL [R1+0xe64], R121 ;  /* 0x000e647901007387 */ /* 0x0001e80000100800 */
[----:B------:R2:W-:Y:S01]  /*b310*/  STL [R1+0xe30], R120 ;  /* 0x000e307801007387 */ /* 0x0005e20000100800 */
[----:B-1----:R-:W-:Y:S02]  /*b320*/  IADD3 R122, P4, R113, R5, RZ ;  /* 0x00000005717a7210 */ /* 0x002fe40007f9e0ff */
[----:B0-----:R-:W-:-:S03]  /*b330*/  LEA.HI.X.SX32 R121, R119, R4, 0x1, P5 ;  /* 0x0000000477797211 */ /* 0x001fc600028f0eff */
[----:B------:R0:W-:Y:S01]  /*b340*/  STL [R1+0xe6c], R122 ;  /* 0x000e6c7a01007387 */ /* 0x0001e20000100800 */
[----:B------:R-:W-:Y:S02]  /*b350*/  LEA.HI.X.SX32 R119, R118, R4, 0x1, P6 ;  /* 0x0000000476777211 */ /* 0x000fe400030f0eff */
[-C--:B--2---:R-:W-:Y:S01]  /*b360*/  IADD3 R120, P5, R112, R5.reuse, RZ ;  /* 0x0000000570787210 */ /* 0x084fe20007fbe0ff */
[----:B------:R-:W-:Y:S01]  /*b370*/  STL [R1+0xe38], R121 ;  /* 0x000e387901007387 */ /* 0x000fe20000100800 */
[----:B------:R-:W-:-:S03]  /*b380*/  IADD3 R118, P6, R111, R5, RZ ;  /* 0x000000056f767210 */ /* 0x000fc60007fde0ff */
[----:B------:R1:W-:Y:S01]  /*b390*/  STL [R1+0xe74], R120 ;  /* 0x000e747801007387 */ /* 0x0003e20000100800 */
[----:B------:R-:W-:Y:S02]  /*b3a0*/  LEA.HI.X.SX32 R111, R111, R4, 0x1, P6 ;  /* 0x000000046f6f7211 */ /* 0x000fe400030f0eff */
[----:B0-----:R-:W-:Y:S01]  /*b3b0*/  CS2R R122, SRZ ;  /* 0x00000000007a7805 */ /* 0x001fe2000001ff00 */
[----:B------:R0:W-:Y:S04]  /*b3c0*/  STL [R1+0xe40], R119 ;  /* 0x000e407701007387 */ /* 0x0001e80000100800 */
[----:B------:R2:W-:Y:S01]  /*b3d0*/  STL [R1+0xe7c], R118 ;  /* 0x000e7c7601007387 */ /* 0x0005e20000100800 */
[----:B-1----:R-:W-:-:S03]  /*b3e0*/  CS2R R120, SRZ ;  /* 0x0000000000787805 */ /* 0x002fc6000001ff00 */
[----:B------:R1:W-:Y:S01]  /*b3f0*/  STL [R1+0xe48], R117 ;  /* 0x000e487501007387 */ /* 0x0003e20000100800 */
[----:B0-----:R-:W-:Y:S02]  /*b400*/  IADD3 R119, P0, R110, R5, RZ ;  /* 0x000000056e777210 */ /* 0x001fe40007f1e0ff */
[----:B--2---:R-:W-:-:S03]  /*b410*/  LEA.HI.X.SX32 R118, R116, R4, 0x1, P1 ;  /* 0x0000000474767211 */ /* 0x004fc600008f0eff */
[----:B------:R-:W-:Y:S01]  /*b420*/  STL [R1+0xe84], R119 ;  /* 0x000e847701007387 */ /* 0x000fe20000100800 */
[----:B------:R-:W-:Y:S02]  /*b430*/  LEA.HI.X.SX32 R116, R115, R4, 0x1, P2 ;  /* 0x0000000473747211 */ /* 0x000fe400010f0eff */
[-C--:B-1----:R-:W-:Y:S01]  /*b440*/  IADD3 R117, P1, R109, R5.reuse, RZ ;  /* 0x000000056d757210 */ /* 0x082fe20007f3e0ff */
        /* <DEDUP_REMOVED lines=415> */
[----:B------:R-:W-:Y:S01]  /*ce40*/  STL [R1+0x116c], R24 ;  /* 0x00116c1801007387 */ /* 0x000fe20000100800 */
[----:B------:R-:W-:Y:S02]  /*ce50*/  LEA.HI.X.SX32 R18, R16, R4, 0x1, P4 ;  /* 0x0000000410127211 */ /* 0x000fe400020f0eff */
[-C--:B--2---:R-:W-:Y:S01]  /*ce60*/  IADD3 R20, P3, R8, R5.reuse, RZ ;  /* 0x0000000508147210 */ /* 0x084fe20007f7e0ff */
[----:B------:R-:W-:Y:S01]  /*ce70*/  STL [R1+0x1138], R22 ;  /* 0x0011381601007387 */ /* 0x000fe20000100800 */
[----:B------:R-:W-:-:S03]  /*ce80*/  IADD3 R16, P4, R10, R5, RZ ;  /* 0x000000050a107210 */ /* 0x000fc60007f9e0ff */
[----:B------:R-:W-:Y:S04]  /*ce90*/  STL [R1+0x1174], R20 ;  /* 0x0011741401007387 */ /* 0x000fe80000100800 */
[----:B------:R0:W-:Y:S04]  /*cea0*/  STL [R1+0x1140], R18 ;  /* 0x0011401201007387 */ /* 0x0001e80000100800 */
[----:B------:R1:W-:Y:S04]  /*ceb0*/  STL [R1+0x117c], R16 ;  /* 0x00117c1001007387 */ /* 0x0003e80000100800 */
[----:B------:R2:W-:Y:S01]  /*cec0*/  STL [R1+0x1148], R13 ;  /* 0x0011480d01007387 */ /* 0x0005e20000100800 */
[----:B0-----:R-:W-:-:S02]  /*ced0*/  IADD3 R18, P5, R12, R5, RZ ;  /* 0x000000050c127210 */ /* 0x001fc40007fbe0ff */
[----:B-1----:R-:W-:-:S03]  /*cee0*/  LEA.HI.X.SX32 R16, R11, R4, 0x1, P6 ;  /* 0x000000040b107211 */ /* 0x002fc600030f0eff */
        /* <DEDUP_REMOVED lines=14> */
[----:B------:R0:W-:Y:S01]  /*cfd0*/  STL [R1+0x1168], R9 ;  /* 0x0011680901007387 */ /* 0x0001e20000100800 */
[----:B------:R-:W-:-:S03]  /*cfe0*/  IADD3 R5, P3, R23, R5, RZ ;  /* 0x0000000517057210 */ /* 0x000fc60007f7e0ff */
[----:B------:R1:W-:Y:S04]  /*cff0*/  STL [R1+0x1398], R7 ;  /* 0x0013980701007387 */ /* 0x0003e80000100800 */
[----:B------:R2:W-:Y:S01]  /*d000*/  STL [R1+0x1170], R6 ;  /* 0x0011700601007387 */ /* 0x0005e20000100800 */
[----:B0-----:R-:W-:-:S03]  /*d010*/  LOP3.LUT R9, R14, 0x10, RZ, 0x3c, !PT ;  /* 0x000000100e097812 */ /* 0x001fc600078e3cff */
[----:B------:R0:W-:Y:S01]  /*d020*/  STL [R1+0x139c], R5 ;  /* 0x00139c0501007387 */ /* 0x0001e20000100800 */
[-C--:B-1----:R-:W-:Y:S02]  /*d030*/  LEA.HI.X.SX32 R7, R10, R4.reuse, 0x1, P4 ;  /* 0x000000040a077211 */ /* 0x082fe400020f0eff */
[----:B--2---:R-:W-:-:S03]  /*d040*/  LEA.HI.X.SX32 R6, R12, R4, 0x1, P5 ;  /* 0x000000040c067211 */ /* 0x004fc600028f0eff */
[----:B------:R1:W-:Y:S01]  /*d050*/  STL [R1+0x1178], R7 ;  /* 0x0011780701007387 */ /* 0x0003e20000100800 */
[----:B0-----:R-:W-:-:S03]  /*d060*/  LEA.HI.X.SX32 R5, R15, R4, 0x1, P6 ;  /* 0x000000040f057211 */ /* 0x001fc600030f0eff */
[----:B------:R0:W-:Y:S01]  /*d070*/  STL [R1+0x1180], R6 ;  /* 0x0011800601007387 */ /* 0x0001e20000100800 */
[----:B------:R-:W-:-:S03]  /*d080*/  IMAD.MOV.U32 R15, RZ, RZ, RZ ;  /* 0x000000ffff0f7224 */ /* 0x000fc600078e00ff */
[----:B------:R2:W-:Y:S01]  /*d090*/  STL [R1+0x1188], R5 ;  /* 0x0011880501007387 */ /* 0x0005e20000100800 */
[-C--:B-1----:R-:W-:Y:S02]  /*d0a0*/  LEA.HI.X.SX32 R7, R17, R4.reuse, 0x1, P0 ;  /* 0x0000000411077211 */ /* 0x082fe400000f0eff */
[----:B------:R-:W-:Y:S02]  /*d0b0*/  IADD3 R11, P0, R25, UR10, RZ ;  /* 0x0000000a190b7c10 */ /* 0x000fe4000ff1e0ff */
[-C--:B0-----:R-:W-:Y:S01]  /*d0c0*/  LEA.HI.X.SX32 R6, R19, R4.reuse, 0x1, P1 ;  /* 0x0000000413067211 */ /* 0x081fe200008f0eff */
[----:B------:R-:W-:Y:S01]  /*d0d0*/  STL [R1+0x1190], R7 ;  /* 0x0011900701007387 */ /* 0x000fe20000100800 */
[----:B------:R-:W-:Y:S01]  /*d0e0*/  IADD3 R13, P1, R27, UR10, RZ ;  /* 0x0000000a1b0d7c10 */ /* 0x000fe2000ff3e0ff */
[----:B------:R-:W-:Y:S01]  /*d0f0*/  ULDC UR10, c[0x0][0x238] ;  /* 0x00008e00000a7ab9 */ /* 0x000fe20000000800 */
[-C--:B--2---:R-:W-:Y:S01]  /*d100*/  LEA.HI.X.SX32 R5, R21, R4.reuse, 0x1, P2 ;  /* 0x0000000415057211 */ /* 0x084fe200010f0eff */
[----:B------:R-:W-:Y:S01]  /*d110*/  STL [R1+0x138c], R6 ;  /* 0x00138c0601007387 */ /* 0x000fe20000100800 */
[----:B------:R-:W-:Y:S01]  /*d120*/  LEA.HI.X.SX32 R4, R23, R4, 0x1, P3 ;  /* 0x0000000417047211 */ /* 0x000fe200018f0eff */
[----:B------:R-:W-:Y:S01]  /*d130*/  UIMAD UR44, UR10, 0x1f, URZ ;  /* 0x0000001f0a2c78a4 */ /* 0x000fe2000f8e023f */
[----:B------:R-:W-:Y:S01]  /*d140*/  LEA.HI.X.SX32 R10, R25, UR11, 0x1, P0 ;  /* 0x0000000b190a7c11 */ /* 0x000fe200080f0eff */
[----:B------:R0:W-:Y:S01]  /*d150*/  STL [R1+0x1394], R5 ;  /* 0x0013940501007387 */ /* 0x0001e20000100800 */
[----:B------:R-:W-:Y:S01]  /*d160*/  LEA.HI.X.SX32 R12, R27, UR11, 0x1, P1 ;  /* 0x0000000b1b0c7c11 */ /* 0x000fe200088f0eff */
[----:B------:R-:W-:Y:S01]  /*d170*/  USHF.R.S32.HI UR45, URZ, 0x1f, UR44 ;  /* 0x0000001f3f2d7899 */ /* 0x000fe2000801142c */
[----:B------:R-:W-:Y:S01]  /*d180*/  CS2R R24, SRZ ;  /* 0x0000000000187805 */ /* 0x000fe2000001ff00 */
[----:B------:R1:W-:Y:S01]  /*d190*/  STL [R1+0x1194], R4 ;  /* 0x0011940401007387 */ /* 0x0003e20000100800 */
[----:B------:R-:W-:Y:S01]  /*d1a0*/  UIMAD UR46, UR10, 0x1e, URZ ;  /* 0x0000001e0a2e78a4 */ /* 0x000fe2000f8e023f */
[----:B------:R-:W-:Y:S01]  /*d1b0*/  CS2R R26, SRZ ;  /* 0x00000000001a7805 */ /* 0x000fe2000001ff00 */
[----:B------:R-:W-:Y:S01]  /*d1c0*/  UIMAD UR48, UR10, 0x1d, URZ ;  /* 0x0000001d0a3078a4 */ /* 0x000fe2000f8e023f */
[----:B------:R-:W-:Y:S01]  /*d1d0*/  STL [R1+0xc00], RZ ;  /* 0x000c00ff01007387 */ /* 0x000fe20000100800 */
[----:B------:R-:W-:Y:S01]  /*d1e0*/  USHF.R.S32.HI UR47, URZ, 0x1f, UR46 ;  /* 0x0000001f3f2f7899 */ /* 0x000fe2000801142e */
[----:B0-----:R-:W-:Y:S01]  /*d1f0*/  IADD3 R5, P0, R11, UR44, RZ ;  /* 0x0000002c0b057c10 */ /* 0x001fe2000ff1e0ff */
[----:B------:R-:W-:Y:S01]  /*d200*/  USHF.R.S32.HI UR49, URZ, 0x1f, UR48 ;  /* 0x0000001f3f317899 */ /* 0x000fe20008011430 */
[----:B------:R-:W-:Y:S01]  /*d210*/  STL [R1+0xc04], RZ ;  /* 0x000c04ff01007387 */ /* 0x000fe20000100800 */
[----:B------:R-:W-:Y:S01]  /*d220*/  UIMAD UR50, UR10, 0x1c, URZ ;  /* 0x0000001c0a3278a4 */ /* 0x000fe2000f8e023f */
[----:B-1----:R-:W-:Y:S01]  /*d230*/  IADD3 R4, P1, R13, UR44, RZ ;  /* 0x0000002c0d047c10 */ /* 0x002fe2000ff3e0ff */
[----:B------:R-:W-:Y:S01]  /*d240*/  UIMAD UR52, UR10, 0x1b, URZ ;  /* 0x0000001b0a3478a4 */ /* 0x000fe2000f8e023f */
[----:B------:R-:W-:Y:S01]  /*d250*/  STL [R1+0xc08], RZ ;  /* 0x000c08ff01007387 */ /* 0x000fe20000100800 */
[----:B------:R-:W-:-:S02]  /*d260*/  USHF.R.S32.HI UR51, URZ, 0x1f, UR50 ;  /* 0x0000001f3f337899 */ /* 0x000fc40008011432 */
[----:B------:R-:W-:Y:S01]  /*d270*/  USHF.R.S32.HI UR53, URZ, 0x1f, UR52 ;  /* 0x0000001f3f357899 */ /* 0x000fe20008011434 */
[----:B------:R-:W-:Y:S01]  /*d280*/  STL [R1+0xc0c], RZ ;  /* 0x000c0cff01007387 */ /* 0x000fe20000100800 */
[----:B------:R-:W-:Y:S02]  /*d290*/  UIMAD UR54, UR10, 0x1a, URZ ;  /* 0x0000001a0a3678a4 */ /* 0x000fe4000f8e023f */
[----:B------:R-:W-:Y:S01]  /*d2a0*/  UIMAD UR57, UR10, 0x19, URZ ;  /* 0x000000190a3978a4 */ /* 0x000fe2000f8e023f */
[----:B------:R-:W-:Y:S01]  /*d2b0*/  STL [R1+0xc10], RZ ;  /* 0x000c10ff01007387 */ /* 0x000fe20000100800 */
[----:B------:R-:W-:Y:S02]  /*d2c0*/  USHF.R.S32.HI UR55, URZ, 0x1f, UR54 ;  /* 0x0000001f3f377899 */ /* 0x000fe40008011436 */
[----:B------:R-:W-:Y:S01]  /*d2d0*/  USHF.R.S32.HI UR24, URZ, 0x1f, UR57 ;  /* 0x0000001f3f187899 */ /* 0x000fe20008011439 */
[----:B------:R-:W-:Y:S01]  /*d2e0*/  STL [R1+0xc14], RZ ;  /* 0x000c14ff01007387 */ /* 0x000fe20000100800 */
[----:B------:R-:W-:-:S02]  /*d2f0*/  UIMAD UR25, UR10, 0x18, URZ ;  /* 0x000000180a1978a4 */ /* 0x000fc4000f8e023f */
[----:B------:R-:W-:Y:S01]  /*d300*/  UIMAD UR61, UR10, 0x17, URZ ;  /* 0x000000170a3d78a4 */ /* 0x000fe2000f8e023f */
[----:B------:R-:W-:Y:S01]  /*d310*/  STL [R1+0xc18], RZ ;  /* 0x000c18ff01007387 */ /* 0x000fe20000100800 */
[----:B------:R-:W-:Y:S02]  /*d320*/  UIMAD UR5, UR10, 0x16, URZ ;  /* 0x000000160a0578a4 */ /* 0x000fe4000f8e023f */
[----:B------:R-:W-:Y:S01]  /*d330*/  UIMAD UR20, UR10, 0x15, URZ ;  /* 0x000000150a1478a4 */ /* 0x000fe2000f8e023f */
[----:B------:R-:W-:Y:S01]  /*d340*/  STL [R1+0xc1c], RZ ;  /* 0x000c1cff01007387 */ /* 0x000fe20000100800 */
[----:B------:R-:W-:Y:S02]  /*d350*/  USHF.R.S32.HI UR21, URZ, 0x1f, UR25 ;  /* 0x0000001f3f157899 */ /* 0x000fe40008011419 */
[----:B------:R-:W-:Y:S01]  /*d360*/  UIMAD UR16, UR10, 0x14, URZ ;  /* 0x000000140a1078a4 */ /* 0x000fe2000f8e023f */
[----:B------:R-:W-:Y:S01]  /*d370*/  STL [R1+0xc20], RZ ;  /* 0x000c20ff01007387 */ /* 0x000fe20000100800 */
[----:B------:R-:W-:-:S02]  /*d380*/  USHF.R.S32.HI UR17, URZ, 0x1f, UR61 ;  /* 0x0000001f3f117899 */ /* 0x000fc4000801143d */
[----:B------:R-:W-:Y:S01]  /*d390*/  USHF.R.S32.HI UR37, URZ, 0x1f, UR5 ;  /* 0x0000001f3f257899 */ /* 0x000fe20008011405 */
[----:B------:R-:W-:Y:S01]  /*d3a0*/  STL [R1+0xc24], RZ ;  /* 0x000c24ff01007387 */ /* 0x000fe20000100800 */
[----:B------:R-:W-:Y:S02]  /*d3b0*/  UIMAD UR11, UR10, 0x12, URZ ;  /* 0x000000120a0b78a4 */ /* 0x000fe4000f8e023f */
[----:B------:R-:W-:Y:S01]  /*d3c0*/  USHF.R.S32.HI UR38, URZ, 0x1f, UR20 ;  /* 0x0000001f3f267899 */ /* 0x000fe20008011414 */
[----:B------:R-:W-:Y:S01]  /*d3d0*/  STL [R1+0xc28], RZ ;  /* 0x000c28ff01007387 */ /* 0x000fe20000100800 */
[----:B------:R-:W-:Y:S02]  /*d3e0*/  UIMAD UR12, UR10, 0x11, URZ ;  /* 0x000000110a0c78a4 */ /* 0x000fe4000f8e023f */
[----:B------:R-:W-:Y:S01]  /*d3f0*/  USHF.R.S32.HI UR39, URZ, 0x1f, UR16 ;  /* 0x0000001f3f277899 */ /* 0x000fe20008011410 */
[----:B------:R-:W-:Y:S01]  /*d400*/  STL [R1+0xc2c], RZ ;  /* 0x000c2cff01007387 */ /* 0x000fe20000100800 */
[----:B------:R-:W-:-:S02]  /*d410*/  UIMAD UR40, UR10, 0x13, URZ ;  /* 0x000000130a2878a4 */ /* 0x000fc4000f8e023f */
[----:B------:R-:W-:Y:S01]  /*d420*/  USHF.L.U32 UR13, UR10, 0x4, URZ ;  /* 0x000000040a0d7899 */ /* 0x000fe2000800063f */
[----:B------:R-:W-:Y:S01]  /*d430*/  STL [R1+0xc30], RZ ;  /* 0x000c30ff01007387 */ /* 0x000fe20000100800 */
[----:B------:R-:W-:Y:S02]  /*d440*/  USHF.R.S32.HI UR40, URZ, 0x1f, UR40 ;  /* 0x0000001f3f287899 */ /* 0x000fe40008011428 */
[----:B------:R-:W-:Y:S01]  /*d450*/  UIMAD UR18, UR10, 0xf, URZ ;  /* 0x0000000f0a1278a4 */ /* 0x000fe2000f8e023f */
[----:B------:R-:W-:Y:S01]  /*d460*/  STL [R1+0xc34], RZ ;  /* 0x000c34ff01007387 */ /* 0x000fe20000100800 */
[----:B------:R-:W-:Y:S02]  /*d470*/  USHF.R.S32.HI UR41, URZ, 0x1f, UR11 ;  /* 0x0000001f3f297899 */ /* 0x000fe4000801140b */
[----:B------:R-:W-:Y:S01]  /*d480*/  UIMAD UR19, UR10, 0xe, URZ ;  /* 0x0000000e0a1378a4 */ /* 0x000fe2000f8e023f */
[----:B------:R-:W-:Y:S01]  /*d490*/  STL [R1+0xc38], RZ ;  /* 0x000c38ff01007387 */ /* 0x000fe20000100800 */
[----:B------:R-:W-:-:S02]  /*d4a0*/  USHF.R.S32.HI UR42, URZ, 0x1f, UR12 ;  /* 0x0000001f3f2a7899 */ /* 0x000fc4000801140c */
[----:B------:R-:W-:Y:S01]  /*d4b0*/  UIMAD UR22, UR10, 0xd, URZ ;  /* 0x0000000d0a1678a4 */ /* 0x000fe2000f8e023f */
[----:B------:R-:W-:Y:S01]  /*d4c0*/  STL [R1+0xc3c], RZ ;  /* 0x000c3cff01007387 */ /* 0x000fe20000100800 */
[----:B------:R-:W-:Y:S02]  /*d4d0*/  USHF.R.S32.HI UR43, URZ, 0x1f, UR13 ;  /* 0x0000001f3f2b7899 */ /* 0x000fe4000801140d */
[----:B------:R-:W-:Y:S01]  /*d4e0*/  UIMAD UR23, UR10, 0xc, URZ ;  /* 0x0000000c0a1778a4 */ /* 0x000fe2000f8e023f */
[----:B------:R-:W-:Y:S01]  /*d4f0*/  STL [R1+0xc40], RZ ;  /* 0x000c40ff01007387 */ /* 0x000fe20000100800 */
[----:B------:R-:W-:Y:S02]  /*d500*/  USHF.R.S32.HI UR44, URZ, 0x1f, UR18 ;  /* 0x0000001f3f2c7899 */ /* 0x000fe40008011412 */
[----:B------:R-:W-:Y:S01]  /*d510*/  UIMAD UR26, UR10, 0xb, URZ ;  /* 0x0000000b0a1a78a4 */ /* 0x000fe2000f8e023f */
[----:B------:R-:W-:Y:S01]  /*d520*/  STL [R1+0xc44], RZ ;  /* 0x000c44ff01007387 */ /* 0x000fe20000100800 */
[----:B------:R-:W-:-:S02]  /*d530*/  UIMAD UR27, UR10, 0xa, URZ ;  /* 0x0000000a0a1b78a4 */ /* 0x000fc4000f8e023f */
[----:B------:R-:W-:Y:S01]  /*d540*/  UIMAD UR28, UR10, 0x9, URZ ;  /* 0x000000090a1c78a4 */ /* 0x000fe2000f8e023f */
[----:B------:R-:W-:Y:S01]  /*d550*/  STL [R1+0xc48], RZ ;  /* 0x000c48ff01007387 */ /* 0x000fe20000100800 */
[----:B------:R-:W-:Y:S02]  /*d560*/  USHF.L.U32 UR29, UR10, 0x3, URZ ;  /* 0x000000030a1d7899 */ /* 0x000fe4000800063f */
[----:B------:R-:W-:Y:S01]  /*d570*/  UIMAD UR30, UR10, 0x7, URZ ;  /* 0x000000070a1e78a4 */ /* 0x000fe2000f8e023f */
[----:B------:R-:W-:Y:S01]  /*d580*/  STL [R1+0xc4c], RZ ;  /* 0x000c4cff01007387 */ /* 0x000fe20000100800 */
[----:B------:R-:W-:Y:S02]  /*d590*/  UIMAD UR31, UR10, 0x6, URZ ;  /* 0x000000060a1f78a4 */ /* 0x000fe4000f8e023f */
[----:B------:R-:W-:Y:S01]  /*d5a0*/  UIMAD UR32, UR10, 0x5, URZ ;  /* 0x000000050a2078a4 */ /* 0x000fe2000f8e023f */
[----:B------:R-:W-:Y:S01]  /*d5b0*/  STL [R1+0xc50], RZ ;  /* 0x000c50ff01007387 */ /* 0x000fe20000100800 */
[----:B------:R-:W-:-:S02]  /*d5c0*/  USHF.L.U32 UR33, UR10, 0x2, URZ ;  /* 0x000000020a217899 */ /* 0x000fc4000800063f */
[----:B------:R-:W-:Y:S01]  /*d5d0*/  UIMAD UR34, UR10, 0x3, URZ ;  /* 0x000000030a2278a4 */ /* 0x000fe2000f8e023f */
[----:B------:R-:W-:Y:S01]  /*d5e0*/  STL [R1+0xc54], RZ ;  /* 0x000c54ff01007387 */ /* 0x000fe20000100800 */
[----:B------:R-:W-:Y:S02]  /*d5f0*/  USHF.L.U32 UR35, UR10, 0x1, URZ ;  /* 0x000000010a237899 */ /* 0x000fe4000800063f */
[----:B------:R-:W-:Y:S01]  /*d600*/  USHF.R.S32.HI UR36, URZ, 0x1f, UR10 ;  /* 0x0000001f3f247899 */ /* 0x000fe2000801140a */
[----:B------:R-:W-:Y:S01]  /*d610*/  STL [R1+0xc58], RZ ;  /* 0x000c58ff01007387 */ /* 0x000fe20000100800 */
[----:B------:R-:W-:Y:S02]  /*d620*/  USHF.R.S32.HI UR60, URZ, 0x1f, UR35 ;  /* 0x0000001f3f3c7899 */ /* 0x000fe40008011423 */
[----:B------:R-:W-:Y:S01]  /*d630*/  USHF.L.U32 UR9, UR10, 0x5, URZ ;  /* 0x000000050a097899 */ /* 0x000fe2000800063f */
[----:B------:R-:W-:Y:S04]  /*d640*/  STL [R1+0xc5c], RZ ;  /* 0x000c5cff01007387 */ /* 0x000fe80000100800 */
        /* <DEDUP_REMOVED lines=744> */
[----:B------:R-:W-:Y:S04]  /*104d0*/  STL [R1], RZ ;  /* 0x000000ff01007387 */ /* 0x000fe80000100800 */
        /* <DEDUP_REMOVED lines=127> */
[----:B------:R0:W-:Y:S04]  /*10cd0*/  STL [R1+0x119c], R5 ;  /* 0x00119c0501007387 */ /* 0x0001e80000100800 */
[----:B------:R1:W-:Y:S01]  /*10ce0*/  STL [R1+0x11a4], R4 ;  /* 0x0011a40401007387 */ /* 0x0003e20000100800 */
[----:B0-----:R-:W-:-:S02]  /*10cf0*/  IADD3.X R5, R10, UR45, RZ, P0, !PT ;  /* 0x0000002d0a057c10 */ /* 0x001fc400087fe4ff */
[----:B-1----:R-:W-:-:S03]  /*10d00*/  IADD3.X R4, R12, UR45, RZ, P1, !PT ;  /* 0x0000002d0c047c10 */ /* 0x002fc60008ffe4ff */
[----:B------:R0:W-:Y:S01]  /*10d10*/  STL [R1+0x1198], R5 ;  /* 0x0011980501007387 */ /* 0x0001e20000100800 */
[----:B------:R-:W-:-:S03]  /*10d20*/  USHF.R.S32.HI UR45, URZ, 0x1f, UR19 ;  /* 0x0000001f3f2d7899 */ /* 0x000fc60008011413 */
[----:B------:R1:W-:Y:S01]  /*10d30*/  STL [R1+0x11a0], R4 ;  /* 0x0011a00401007387 */ /* 0x0003e20000100800 */
[----:B0-----:R-:W-:Y:S02]  /*10d40*/  IADD3 R5, P0, R11, UR46, RZ ;  /* 0x0000002e0b057c10 */ /* 0x001fe4000ff1e0ff */
[----:B-1----:R-:W-:-:S03]  /*10d50*/  IADD3 R4, P1, R13, UR46, RZ ;  /* 0x0000002e0d047c10 */ /* 0x002fc6000ff3e0ff */
[----:B------:R0:W-:Y:S01]  /*10d60*/  STL [R1+0x11ac], R5 ;  /* 0x0011ac0501007387 */ /* 0x0001e20000100800 */
[----:B------:R-:W-:-:S03]  /*10d70*/  USHF.R.S32.HI UR46, URZ, 0x1f, UR22 ;  /* 0x0000001f3f2e7899 */ /* 0x000fc60008011416 */
[----:B------:R1:W-:Y:S01]  /*10d80*/  STL [R1+0x11b4], R4 ;  /* 0x0011b40401007387 */ /* 0x0003e20000100800 */
[----:B0-----:R-:W-:Y:S02]  /*10d90*/  IADD3.X R5, R10, UR47, RZ, P0, !PT ;  /* 0x0000002f0a057c10 */ /* 0x001fe400087fe4ff */
        /* <DEDUP_REMOVED lines=50> */
[----:B-1----:R-:W-:Y:S01]  /*110c0*/  IADD3.X R4, R10, UR24, RZ, P0, !PT ;  /* 0x000000180a047c10 */ /* 0x002fe200087fe4ff */
[----:B------:R-:W-:-:S04]  /*110d0*/  UIADD3 UR24, UP0, UR56, 0x80, URZ ;  /* 0x0000008038187890 */ /* 0x000fc8000ff1e03f */
[----:B------:R0:W-:Y:S04]  /*110e0*/  STL [R1+0x11f8], R4 ;  /* 0x0011f80401007387 */ /* 0x0001e80000100800 */
[----:B------:R1:W-:Y:S01]  /*110f0*/  STL [R1+0x1200], R5 ;  /* 0x0012000501007387 */ /* 0x0003e20000100800 */
[----:B0-----:R-:W-:Y:S02]  /*11100*/  IADD3 R4, P5, R11, UR25, RZ ;  /* 0x000000190b047c10 */ /* 0x001fe4000ffbe0ff */
[----:B-1----:R-:W-:-:S03]  /*11110*/  IADD3 R5, P1, R13, UR25, RZ ;  /* 0x000000190d057c10 */ /* 0x002fc6000ff3e0ff */
[----:B------:R0:W-:Y:S01]  /*11120*/  STL [R1+0x120c], R4 ;  /* 0x00120c0401007387 */ /* 0x0001e20000100800 */
[----:B------:R-:W-:Y:S01]  /*11130*/  IADD3.X R6, R10, UR21, RZ, P5, !PT ;  /* 0x000000150a067c10 */ /* 0x000fe2000affe4ff */
[----:B------:R-:W-:Y:S02]  /*11140*/  UIADD3.X UR25, UR7, -0x3ffffff0, URZ, UP0, !UPT ;  /* 0xc000001007197890 */ /* 0x000fe400087fe43f */
[----:B------:R1:W-:Y:S01]  /*11150*/  STL [R1+0x1214], R5 ;  /* 0x0012140501007387 */ /* 0x0003e20000100800 */
[----:B------:R-:W-:Y:S01]  /*11160*/  USHF.R.S32.HI UR7, URZ, 0x1f, UR9 ;  /* 0x0000001f3f077899 */ /* 0x000fe20008011409 */
[----:B0-----:R-:W-:Y:S02]  /*11170*/  SHF.R.S32.HI R4, RZ, 0x5, R152 ;  /* 0x00000005ff047819 */ /* 0x001fe40000011498 */
[----:B-1----:R-:W-:-:S03]  /*11180*/  IADD3 R5, P0, R11, UR61, RZ ;  /* 0x0000003d0b057c10 */ /* 0x002fc6000ff1e0ff */
[----:B------:R0:W-:Y:S04]  /*11190*/  STL [R1+0x13ac], R4 ;  /* 0x0013ac0401007387 */ /* 0x0001e80000100800 */
[----:B------:R1:W-:Y:S01]  /*111a0*/  STL [R1+0x121c], R5 ;  /* 0x00121c0501007387 */ /* 0x0003e20000100800 */
[----:B0-----:R-:W-:Y:S01]  /*111b0*/  IADD3 R4, P4, R13, UR61, RZ ;  /* 0x0000003d0d047c10 */ /* 0x001fe2000ff9e0ff */
[----:B------:R-:W-:Y:S01]  /*111c0*/  UIMAD UR61, UR10, 0x13, URZ ;  /* 0x000000130a3d78a4 */ /* 0x000fe2000f8e023f */
[----:B-1----:R-:W-:-:S03]  /*111d0*/  IADD3 R5, P3, R11, UR5, RZ ;  /* 0x000000050b057c10 */ /* 0x002fc6000ff7e0ff */
[----:B------:R0:W-:Y:S04]  /*111e0*/  STL [R1+0x1224], R4 ;  /* 0x0012240401007387 */ /* 0x0001e80000100800 */
[----:B------:R1:W-:Y:S01]  /*111f0*/  STL [R1+0x122c], R5 ;  /* 0x00122c0501007387 */ /* 0x0003e20000100800 */
[C---:B0-----:R-:W-:Y:S01]  /*11200*/  IADD3 R4, P2, R13.reuse, UR5, RZ ;  /* 0x000000050d047c10 */ /* 0x041fe2000ff5e0ff */
[----:B------:R-:W-:Y:S01]  /*11210*/  USHF.R.S32.HI UR5, URZ, 0x1f, UR8 ;  /* 0x0000001f3f057899 */ /* 0x000fe20008011408 */
[----:B-1----:R-:W-:-:S03]  /*11220*/  IADD3 R5, P5, R13, UR20, RZ ;  /* 0x000000140d057c10 */ /* 0x002fc6000ffbe0ff */
[----:B------:R0:W-:Y:S02]  /*11230*/  STL [R1+0x1234], R4 ;  /* 0x0012340401007387 */ /* 0x0001e40000100800 */
[----:B0-----:R-:W-:-:S05]  /*11240*/  IADD3 R4, P6, R11, UR20, RZ ;  /* 0x000000140b047c10 */ /* 0x001fca000ffde0ff */
[----:B------:R0:W-:Y:S04]  /*11250*/  STL [R1+0x123c], R4 ;  /* 0x00123c0401007387 */ /* 0x0001e80000100800 */
[----:B------:R1:W-:Y:S04]  /*11260*/  STL [R1+0x1208], R6 ;  /* 0x0012080601007387 */ /* 0x0003e80000100800 */
[----:B------:R-:W-:Y:S01]  /*11270*/  STL [R1+0x1244], R5 ;  /* 0x0012440501007387 */ /* 0x000fe20000100800 */
[----:B0-----:R-:W-:Y:S01]  /*11280*/  IADD3.X R4, R12, UR21, RZ, P1, !PT ;  /* 0x000000150c047c10 */ /* 0x001fe20008ffe4ff */
[----:B------:R-:W-:Y:S01]  /*11290*/  UIADD3.64 UR20, UR24, 0x80, URZ ;  /* 0x0000008018147897 */ /* 0x000fe2000fffe03f */
[----:B-1----:R-:W-:-:S03]  /*112a0*/  IADD3 R6, P1, R11, UR16, RZ ;  /* 0x000000100b067c10 */ /* 0x002fc6000ff3e0ff */
[----:B------:R0:W-:Y:S04]  /*112b0*/  STL [R1+0x1210], R4 ;  /* 0x0012100401007387 */ /* 0x0001e80000100800 */
[----:B------:R1:W-:Y:S01]  /*112c0*/  STL [R1+0x124c], R6 ;  /* 0x00124c0601007387 */ /* 0x0003e20000100800 */
[C---:B0-----:R-:W-:Y:S02]  /*112d0*/  IADD3.X R4, R10.reuse, UR17, RZ, P0, !PT ;  /* 0x000000110a047c10 */ /* 0x041fe400087fe4ff */
[----:B------:R-:W-:Y:S02]  /*112e0*/  IADD3 R5, P0, R13, UR16, RZ ;  /* 0x000000100d057c10 */ /* 0x000fe4000ff1e0ff */
[----:B-1----:R-:W-:Y:S01]  /*112f0*/  IADD3.X R6, R10, UR37, RZ, P3, !PT ;  /* 0x000000250a067c10 */ /* 0x002fe20009ffe4ff */
[----:B------:R0:W-:Y:S04]  /*11300*/  STL [R1+0x1218], R4 ;  /* 0x0012180401007387 */ /* 0x0001e80000100800 */
[----:B------:R1:W-:Y:S01]  /*11310*/  STL [R1+0x1254], R5 ;  /* 0x0012540501007387 */ /* 0x0003e20000100800 */
[----:B0-----:R-:W-:Y:S01]  /*11320*/  IADD3.X R4, R12, UR17, RZ, P4, !PT ;  /* 0x000000110c047c10 */ /* 0x001fe2000a7fe4ff */
[----:B------:R-:W-:Y:S01]  /*11330*/  UIADD3.64 UR16, UR24, 0x100, URZ ;  /* 0x0000010018107897 */ /* 0x000fe2000fffe03f */
[----:B-1----:R-:W-:-:S03]  /*11340*/  LOP3.LUT R5, R153, 0x10, RZ, 0x3c, !PT ;  /* 0x0000001099057812 */ /* 0x002fc600078e3cff */
[----:B------:R0:W-:Y:S04]  /*11350*/  STL [R1+0x1220], R4 ;  /* 0x0012200401007387 */ /* 0x0001e80000100800 */
[----:B------:R1:W-:Y:S01]  /*11360*/  STL [R1+0x13b0], R5 ;  /* 0x0013b00501007387 */ /* 0x0003e20000100800 */
[----:B0-----:R-:W-:Y:S02]  /*11370*/  IADD3 R4, P4, R11, UR61, RZ ;  /* 0x0000003d0b047c10 */ /* 0x001fe4000ff9e0ff */
[----:B-1----:R-:W-:-:S03]  /*11380*/  IADD3 R5, P3, R13, UR61, RZ ;  /* 0x0000003d0d057c10 */ /* 0x002fc6000ff7e0ff */
[----:B------:R0:W-:Y:S04]  /*11390*/  STL [R1+0x125c], R4 ;  /* 0x00125c0401007387 */ /* 0x0001e80000100800 */
[----:B------:R1:W-:Y:S04]  /*113a0*/  STL [R1+0x1228], R6 ;  /* 0x0012280601007387 */ /* 0x0003e80000100800 */
[----:B------:R2:W-:Y:S01]  /*113b0*/  STL [R1+0x1264], R5 ;  /* 0x0012640501007387 */ /* 0x0005e20000100800 */
[----:B0-----:R-:W-:Y:S02]  /*113c0*/  IADD3.X R4, R12, UR37, RZ, P2, !PT ;  /* 0x000000250c047c10 */ /* 0x001fe400097fe4ff */
[----:B-1----:R-:W-:-:S03]  /*113d0*/  IADD3 R6, P2, R11, UR11, RZ ;  /* 0x0000000b0b067c10 */ /* 0x002fc6000ff5e0ff */
[----:B------:R0:W-:Y:S01]  /*113e0*/  STL [R1+0x1230], R4 ;  /* 0x0012300401007387 */ /* 0x0001e20000100800 */
[----:B--2---:R-:W-:-:S03]  /*113f0*/  IADD3.X R5, R10, UR38, RZ, P6, !PT ;  /* 0x000000260a057c10 */ /* 0x004fc6000b7fe4ff */
[----:B------:R1:W-:Y:S04]  /*11400*/  STL [R1+0x126c], R6 ;  /* 0x00126c0601007387 */ /* 0x0003e80000100800 */
[----:B------:R2:W-:Y:S01]  /*11410*/  STL [R1+0x1238], R5 ;  /* 0x0012380501007387 */ /* 0x0005e20000100800 */
[----:B0-----:R-:W-:Y:S02]  /*11420*/  IADD3 R4, P6, R13, UR11, RZ ;  /* 0x0000000b0d047c10 */ /* 0x001fe4000ffde0ff */
[----:B-1----:R-:W-:-:S03]  /*11430*/  IADD3.X R6, R12, UR38, RZ, P5, !PT ;  /* 0x000000260c067c10 */ /* 0x002fc6000affe4ff */
[----:B------:R0:W-:Y:S01]  /*11440*/  STL [R1+0x1274], R4 ;  /* 0x0012740401007387 */ /* 0x0001e20000100800 */
[----:B--2---:R-:W-:-:S03]  /*11450*/  IADD3 R5, P5, R11, UR12, RZ ;  /* 0x0000000c0b057c10 */ /* 0x004fc6000ffbe0ff */
        /* <DEDUP_REMOVED lines=68> */
[----:B0-----:R-:W-:Y:S01]  /*118a0*/  IADD3 R4, P4, R13, UR28, RZ ;  /* 0x0000001c0d047c10 */ /* 0x001fe2000ff9e0ff */
[----:B------:R-:W-:Y:S01]  /*118b0*/  UMOV UR28, UR56 ;  /* 0x00000038001c7c82 */ /* 0x000fe20008000000 */
        /* <DEDUP_REMOVED lines=8> */
[----:B------:R-:W-:Y:S01]  /*11940*/  UMOV UR29, 0xc0000010 ;  /* 0xc0000010001d7882 */ /* 0x000fe20000000000 */
[----:B--2---:R-:W-:Y:S02]  /*11950*/  IADD3.X R5, R12, UR48, RZ, P6, !PT ;  /* 0x000000300c057c10 */ /* 0x004fe4000b7fe4ff */
[----:B------:R1:W-:Y:S04]  /*11960*/  STL [R1+0x1314], R6 ;  /* 0x0013140601007387 */ /* 0x0003e80000100800 */
[----:B------:R2:W-:Y:S01]  /*11970*/  STL [R1+0x12e0], R5 ;  /* 0x0012e00501007387 */ /* 0x0005e20000100800 */
[----:B0-----:R-:W-:Y:S02]  /*11980*/  IADD3 R4, P6, R11, UR30, RZ ;  /* 0x0000001e0b047c10 */ /* 0x001fe4000ffde0ff */
[----:B-1----:R-:W-:-:S03]  /*11990*/  IADD3.X R6, R10, UR49, RZ, P5, !PT ;  /* 0x000000310a067c10 */ /* 0x002fc6000affe4ff */
[----:B------:R0:W-:Y:S01]  /*119a0*/  STL [R1+0x131c], R4 ;  /* 0x00131c0401007387 */ /* 0x0001e20000100800 */
[----:B--2---:R-:W-:-:S03]  /*119b0*/  IADD3 R5, P5, R13, UR30, RZ ;  /* 0x0000001e0d057c10 */ /* 0x004fc6000ffbe0ff */
[----:B------:R1:W-:Y:S01]  /*119c0*/  STL [R1+0x12e8], R6 ;  /* 0x0012e80601007387 */ /* 0x0003e20000100800 */
[----:B------:R-:W-:-:S03]  /*119d0*/  UMOV UR30, UR6 ;  /* 0x00000006001e7c82 */ /* 0x000fc60008000000 */
        /* <DEDUP_REMOVED lines=8> */
[----:B------:R-:W-:Y:S01]  /*11a60*/  UMOV UR31, 0xc0000010 ;  /* 0xc0000010001f7882 */ /* 0x000fe20000000000 */
        /* <DEDUP_REMOVED lines=42> */
[----:B-1----:R-:W-:-:S03]  /*11d10*/  IADD3.X R6, R10, UR57, RZ, P5, !PT ;  /* 0x000000390a067c10 */ /* 0x002fc6000affe4ff */
[----:B------:R0:W-:Y:S01]  /*11d20*/  STL [R1+0x1350], R4 ;  /* 0x0013500401007387 */ /* 0x0001e20000100800 */
[----:B--2---:R-:W-:-:S03]  /*11d30*/  IADD3.X R5, R12, UR57, RZ, P1, !PT ;  /* 0x000000390c057c10 */ /* 0x004fc60008ffe4ff */
        /* <DEDUP_REMOVED lines=8> */
[----:B0-----:R-:W-:-:S05]  /*11dc0*/  IADD3.X R4, R12, UR36, RZ, P2, !PT ;  /* 0x000000240c047c10 */ /* 0x001fca00097fe4ff */
[----:B------:R1:W-:Y:S02]  /*11dd0*/  STL [R1+0x1380], R4 ;  /* 0x0013800401007387 */ /* 0x0003e40000100800 */
.L_x_1:
[----:B------:R-:W2:Y:S01]  /*11de0*/  LDL R9, [R1+0x1384] ;  /* 0x0013840001097983 */ /* 0x000ea20000100800 */
[----:B------:R-:W0:Y:S03]  /*11df0*/  LDC R8, c[0x0][0x230] ;  /* 0x00008c00ff087b82 */ /* 0x000e260000000800 */
[----:B------:R3:W-:Y:S04]  /*11e00*/  STL [R1+0x19a8], R45 ;  /* 0x0019a82d01007387 */ /* 0x0007e80000100800 */
[----:B---3--:R-:W3:Y:S04]  /*11e10*/  LDL R45, [R1+0x135c] ;  /* 0x00135c00012d7983 */ /* 0x008ee80000100800 */
[----:B------:R4:W-:Y:S04]  /*11e20*/  STL [R1+0x19a4], R42 ;  /* 0x0019a42a01007387 */ /* 0x0009e80000100800 */
[----:B----4-:R-:W4:Y:S04]  /*11e30*/  LDL R42, [R1+0x1358] ;  /* 0x00135800012a7983 */ /* 0x010f280000100800 */
[----:B------:R1:W-:Y:S04]  /*11e40*/  STL [R1+0x19a0], R43 ;  /* 0x0019a02b01007387 */ /* 0x0003e80000100800 */
[----:B-1----:R-:W3:Y:S04]  /*11e50*/  LDL R43, [R1+0x1360] ;  /* 0x00136000012b7983 */ /* 0x002ee80000100800 */
[----:B------:R1:W-:Y:S04]  /*11e60*/  STL [R1+0x199c], R40 ;  /* 0x00199c2801007387 */ /* 0x0003e80000100800 */
[----:B-1----:R-:W4:Y:S04]  /*11e70*/  LDL R40, [R1+0x1368] ;  /* 0x0013680001287983 */ /* 0x002f280000100800 */
        /* <DEDUP_REMOVED lines=9> */
[----:B-1----:R-:W3:Y:S01]  /*11f10*/  LDL R37, [R1+0x1380] ;  /* 0x0013800001257983 */ /* 0x002ee20000100800 */
[----:B0-----:R-:W-:Y:S01]  /*11f20*/  IMAD R8, R15, -0x20, R8 ;  /* 0xffffffe00f087824 */ /* 0x001fe200078e0208 */
[----:B------:R-:W-:-:S02]  /*11f30*/  PRMT R195, RZ, 0x7610, R195 ;  /* 0x00007610ffc37816 */ /* 0x000fc400000000c3 */
[----:B------:R-:W-:Y:S02]  /*11f40*/  STL [R1+0x1984], R34 ;  /* 0x0019842201007387 */ /* 0x000fe40000100800 */
[----:B------:R-:W-:Y:S02]  /*11f50*/  ISETP.GT.AND P0, PT, R8, RZ, PT ;  /* 0x000000ff0800720c */ /* 0x000fe40003f04270 */
[----:B------:R-:W-:Y:S04]  /*11f60*/  STL [R1+0x1980], R35 ;  /* 0x0019802301007387 */ /* 0x000fe80000100800 */
[----:B------:R-:W-:Y:S04]  /*11f70*/  STL [R1+0x197c], R32 ;  /* 0x00197c2001007387 */ /* 0x000fe80000100800 */
[----:B------:R-:W-:Y:S03]  /*11f80*/  STL [R1+0x1978], R33 ;  /* 0x0019782101007387 */ /* 0x000fe60000100800 */
[----:B------:R-:W-:Y:S01]  /*11f90*/  @P0 IMAD.MOV.U32 R5, RZ, RZ, R12 ;  /* 0x000000ffff050224 */ /* 0x000fe200078e000c */
[----:B------:R-:W-:Y:S01]  /*11fa0*/  STL [R1+0x1974], R30 ;  /* 0x0019741e01007387 */ /* 0x000fe20000100800 */
[----:B------:R-:W-:-:S03]  /*11fb0*/  @P0 IMAD.MOV.U32 R4, RZ, RZ, R13 ;  /* 0x000000ffff040224 */ /* 0x000fc600078e000d */
[----:B------:R-:W-:Y:S04]  /*11fc0*/  STL [R1+0x1970], R31 ;  /* 0x0019701f01007387 */ /* 0x000fe80000100800 */
        /* <DEDUP_REMOVED lines=39> */
[----:B-----5:R-:W-:Y:S04]  /*12240*/  STL [R1+0x13c0], R3 ;  /* 0x0013c00301007387 */ /* 0x020fe80000100800 */
[----:B------:R-:W-:Y:S04]  /*12250*/  STL [R1+0x13bc], R2 ;  /* 0x0013bc0201007387 */ /* 0x000fe80000100800 */
[----:B------:R-:W-:Y:S04]  /*12260*/  STL [R1+0x13b8], R0 ;  /* 0x0013b80001007387 */ /* 0x000fe80000100800 */
[----:B------:R0:W-:Y:S01]  /*12270*/  STL [R1+0x1934], R12 ;  /* 0x0019340c01007387 */ /* 0x0001e20000100800 */
[----:B------:R-:W-:-:S03]  /*12280*/  ISETP.GT.AND P1, PT, R8, 0x1, PT ;  /* 0x000000010800780c */ /* 0x000fc60003f24270 */
[----:B------:R1:W4:Y:S04]  /*12290*/  @P0 LDG.E.U8 R195, desc[UR58][R4.64] ;  /* 0x0000003a04c30981 */ /* 0x000328000c1e1100 */
[----:B0-----:R-:W4:Y:S01]  /*122a0*/  LDL.LU R12, [R1+0x136c] ;  /* 0x00136c00010c7983 */ /* 0x001f220000300800 */
[----:B-1----:R-:W-:-:S03]  /*122b0*/  @P0 IMAD.MOV.U32 R5, RZ, RZ, R10 ;  /* 0x000000ffff050224 */ /* 0x002fc600078e000a */
[----:B------:R0:W-:Y:S01]  /*122c0*/  STL [R1+0x1930], R10 ;  /* 0x0019300a01007387 */ /* 0x0001e20000100800 */
[----:B------:R-:W-:Y:S01]  /*122d0*/  PRMT R200, RZ, 0x7610, R200 ;  /* 0x00007610ffc87816 */ /* 0x000fe200000000c8 */
[----:B------:R-:W-:-:S05]  /*122e0*/  @P0 IMAD.MOV.U32 R4, RZ, RZ, R11 ;  /* 0x000000ffff040224 */ /* 0x000fca00078e000b */
[----:B------:R2:W4:Y:S04]  /*122f0*/  @P0 LDG.E.U8 R200, desc[UR58][R4.64] ;  /* 0x0000003a04c80981 */ /* 0x000528000c1e1100 */
[----:B0-----:R-:W4:Y:S04]  /*12300*/  LDL.LU R10, [R1+0x1364] ;  /* 0x00136400010a7983 */ /* 0x001f280000300800 */
[----:B------:R-:W4:Y:S01]  /*12310*/  LDL R24, [R1+0x1350] ;  /* 0x0013500001187983 */ /* 0x000f220000100800 */
[----:B--2---:R-:W-:-:S03]  /*12320*/  @P1 IMAD.MOV.U32 R4, RZ, RZ, R9 ;  /* 0x000000ffff041224 */ /* 0x004fc600078e0009 */
[----:B------:R-:W2:Y:S04]  /*12330*/  LDL R9, [R1+0x1354] ;  /* 0x0013540001097983 */ /* 0x000ea80000100800 */
[----:B------:R-:W2:Y:S04]  /*12340*/  LDL R3, [R1+0x1348] ;  /* 0x0013480001037983 */ /* 0x000ea80000100800 */
[----:B------:R-:W2:Y:S04]  /*12350*/  LDL R0, [R1+0x134c] ;  /* 0x00134c0001007983 */ /* 0x000ea80000100800 */
[----:B------:R-:W2:Y:S04]  /*12360*/  LDL R31, [R1+0x1340] ;  /* 0x00134000011f7983 */ /* 0x000ea80000100800 */
[----:B------:R-:W2:Y:S04]  /*12370*/  LDL R30, [R1+0x1344] ;  /* 0x00134400011e7983 */ /* 0x000ea80000100800 */
[----:B------:R-:W2:Y:S04]  /*12380*/  LDL R29, [R1+0x1338] ;  /* 0x00133800011d7983 */ /* 0x000ea80000100800 */
[----:B------:R-:W2:Y:S01]  /*12390*/  LDL R28, [R1+0x133c] ;  /* 0x00133c00011c7983 */ /* 0x000ea20000100800 */
[----:B------:R-:W-:-:S02]  /*123a0*/  PRMT R21, RZ, 0x7610, R21 ;  /* 0x00007610ff157816 */ /* 0x000fc40000000015 */
[----:B------:R-:W-:Y:S01]  /*123b0*/  ISETP.GT.AND P0, PT, R8, 0x2, PT ;  /* 0x000000020800780c */ /* 0x000fe20003f04270 */
[----:B------:R-:W2:Y:S04]  /*123c0*/  LDL R27, [R1+0x1330] ;  /* 0x00133000011b7983 */ /* 0x000ea80000100800 */
[----:B------:R-:W2:Y:S01]  /*123d0*/  LDL R26, [R1+0x1334] ;  /* 0x00133400011a7983 */ /* 0x000ea20000100800 */
[----:B------:R-:W-:-:S03]  /*123e0*/  PRMT R199, RZ, 0x7610, R199 ;  /* 0x00007610ffc77816 */ /* 0x000fc600000000c7 */
[----:B------:R-:W2:Y:S01]  /*123f0*/  LDL R2, [R1+0x132c] ;  /* 0x00132c0001027983 */ /* 0x000ea20000100800 */
[----:B------:R-:W-:Y:S02]  /*12400*/  PRMT R193, RZ, 0x7610, R193 ;  /* 0x00007610ffc17816 */ /* 0x000fe400000000c1 */
[----:B------:R-:W-:Y:S01]  /*12410*/  PRMT R198, RZ, 0x7610, R198 ;  /* 0x00007610ffc67816 */ /* 0x000fe200000000c6 */
[----:B------:R-:W2:Y:S01]  /*12420*/  LDL R25, [R1+0x1328] ;  /* 0x0013280001197983 */ /* 0x000ea20000100800 */
[----:B------:R-:W-:Y:S02]  /*12430*/  PRMT R18, RZ, 0x7610, R18 ;  /* 0x00007610ff127816 */ /* 0x000fe40000000012 */
[----:B------:R-:W-:Y:S01]  /*12440*/  PRMT R197, RZ, 0x7610, R197 ;  /* 0x00007610ffc57816 */ /* 0x000fe200000000c5 */
[----:B------:R-:W2:Y:S01]  /*12450*/  LDL R33, [R1+0x11f0] ;  /* 0x0011f00001217983 */ /* 0x000ea20000100800 */
[----:B------:R-:W-:Y:S02]  /*12460*/  PRMT R191, RZ, 0x7610, R191 ;  /* 0x00007610ffbf7816 */ /* 0x000fe400000000bf */
[----:B------:R-:W-:Y:S01]  /*12470*/  PRMT R196, RZ, 0x7610, R196 ;  /* 0x00007610ffc47816 */ /* 0x000fe200000000c4 */
[----:B------:R-:W2:Y:S01]  /*12480*/  LDL R32, [R1+0x11f4] ;  /* 0x0011f40001207983 */ /* 0x000ea20000100800 */
[----:B------:R-:W-:-:S02]  /*12490*/  PRMT R19, RZ, 0x7610, R19 ;  /* 0x00007610ff137816 */ /* 0x000fc40000000013 */
[----:B------:R-:W-:Y:S01]  /*124a0*/  PRMT R194, RZ, 0x7610, R194 ;  /* 0x00007610ffc27816 */ /* 0x000fe200000000c2 */
[----:B------:R-:W2:Y:S01]  /*124b0*/  LDL R35, [R1+0x1170] ;  /* 0x0011700001237983 */ /* 0x000ea20000100800 */
[----:B------:R-:W-:Y:S02]  /*124c0*/  PRMT R189, RZ, 0x7610, R189 ;  /* 0x00007610ffbd7816 */ /* 0x000fe400000000bd */
[----:B------:R-:W-:Y:S01]  /*124d0*/  PRMT R192, RZ, 0x7610, R192 ;  /* 0x00007610ffc07816 */ /* 0x000fe200000000c0 */
[----:B------:R-:W2:Y:S01]  /*124e0*/  LDL R34, [R1+0x1160] ;  /* 0x0011600001227983 */ /* 0x000ea20000100800 */
[----:B---3--:R-:W-:Y:S01]  /*124f0*/  @P1 IMAD.MOV.U32 R5, RZ, RZ, R37 ;  /* 0x000000ffff051224 */ /* 0x008fe200078e0025 */
[----:B------:R-:W-:Y:S02]  /*12500*/  PRMT R16, RZ, 0x7610, R16 ;  /* 0x00007610ff107816 */ /* 0x000fe40000000010 */
[----:B------:R-:W3:Y:S04]  /*12510*/  LDL R37, [R1+0x1388] ;  /* 0x0013880001257983 */ /* 0x000ee80000100800 */
[----:B------:R0:W3:Y:S02]  /*12520*/  @P1 LDG.E.U8 R21, desc[UR58][R4.64] ;  /* 0x0000003a04151981 */ /* 0x0000e4000c1e1100 */
[----:B0-----:R-:W-:-:S02]  /*12530*/  @P1 IMAD.MOV.U32 R4, RZ, RZ, R39 ;  /* 0x000000ffff041224 */ /* 0x001fc400078e0027 */
[----:B----4-:R-:W-:Y:S01]  /*12540*/  @P1 IMAD.MOV.U32 R5, RZ, RZ, R36 ;  /* 0x000000ffff051224 */ /* 0x010fe200078e0024 */
[----:B------:R-:W-:Y:S01]  /*12550*/  PRMT R190, RZ, 0x7610, R190 ;  /* 0x00007610ffbe7816 */ /* 0x000fe200000000be */
[----:B------:R-:W4:Y:S04]  /*12560*/  LDL R36, [R1+0x1180] ;  /* 0x0011800001247983 */ /* 0x000f280000100800 */
[----:B------:R0:W4:Y:S01]  /*12570*/  @P1 LDG.E.U8 R199, desc[UR58][R4.64] ;  /* 0x0000003a04c71981 */ /* 0x000122000c1e1100 */
[----:B------:R-:W-:Y:S01]  /*12580*/  ISETP.GT.AND P1, PT, R8, 0x3, PT ;  /* 0x000000030800780c */ /* 0x000fe20003f24270 */
[----:B0-----:R-:W-:Y:S02]  /*12590*/  @P0 IMAD.MOV.U32 R4, RZ, RZ, R41 ;  /* 0x000000ffff040224 */ /* 0x001fe400078e0029 */
[----:B------:R-:W-:Y:S01]  /*125a0*/  @P0 IMAD.MOV.U32 R5, RZ, RZ, R38 ;  /* 0x000000ffff050224 */ /* 0x000fe200078e0026 */
[----:B------:R-:W-:Y:S01]  /*125b0*/  PRMT R186, RZ, 0x7610, R186 ;  /* 0x00007610ffba7816 */ /* 0x000fe200000000ba */
[----:B------:R-:W4:Y:S04]  /*125c0*/  LDL R38, [R1+0x1190] ;  /* 0x0011900001267983 */ /* 0x000f280000100800 */
[----:B------:R0:W4:Y:S02]  /*125d0*/  @P0 LDG.E.U8 R193, desc[UR58][R4.64] ;  /* 0x0000003a04c10981 */ /* 0x000124000c1e1100 */
[----:B0-----:R-:W-:-:S02]  /*125e0*/  @P0 IMAD.MOV.U32 R5, RZ, RZ, R40 ;  /* 0x000000ffff050224 */ /* 0x001fc400078e0028 */
[----:B------:R-:W-:-:S05]  /*125f0*/  @P0 IMAD.MOV.U32 R4, RZ, RZ, R12 ;  /* 0x000000ffff040224 */ /* 0x000fca00078e000c */
[----:B------:R0:W4:Y:S01]  /*12600*/  @P0 LDG.E.U8 R198, desc[UR58][R4.64] ;  /* 0x0000003a04c60981 */ /* 0x000122000c1e1100 */
[----:B------:R-:W-:Y:S01]  /*12610*/  ISETP.GT.AND P0, PT, R8, 0x4, PT ;  /* 0x000000040800780c */ /* 0x000fe20003f04270 */
[----:B0-----:R-:W-:Y:S02]  /*12620*/  @P1 IMAD.MOV.U32 R5, RZ, RZ, R43 ;  /* 0x000000ffff051224 */ /* 0x001fe400078e002b */
[----:B------:R-:W-:-:S05]  /*12630*/  @P1 IMAD.MOV.U32 R4, RZ, RZ, R10 ;  /* 0x000000ffff041224 */ /* 0x000fca00078e000a */
[----:B------:R0:W4:Y:S02]  /*12640*/  @P1 LDG.E.U8 R18, desc[UR58][R4.64] ;  /* 0x0000003a04121981 */ /* 0x000124000c1e1100 */
[----:B0-----:R-:W-:Y:S02]  /*12650*/  @P1 IMAD.MOV.U32 R4, RZ, RZ, R45 ;  /* 0x000000ffff041224 */ /* 0x001fe400078e002d */
[----:B------:R-:W-:-:S05]  /*12660*/  @P1 IMAD.MOV.U32 R5, RZ, RZ, R42 ;  /* 0x000000ffff051224 */ /* 0x000fca00078e002a */
[----:B------:R2:W4:Y:S02]  /*12670*/  @P1 LDG.E.U8 R197, desc[UR58][R4.64] ;  /* 0x0000003a04c51981 */ /* 0x000524000c1e1100 */
[----:B--2---:R-:W-:Y:S02]  /*12680*/  @P0 IMAD.MOV.U32 R4, RZ, RZ, R9 ;  /* 0x000000ffff040224 */ /* 0x004fe400078e0009 */
[----:B------:R-:W-:Y:S01]  /*12690*/  @P0 IMAD.MOV.U32 R5, RZ, RZ, R24 ;  /* 0x000000ffff050224 */ /* 0x000fe200078e0018 */
[----:B------:R-:W2:Y:S04]  /*126a0*/  LDL R9, [R1+0x1324] ;  /* 0x0013240001097983 */ /* 0x000ea80000100800 */
[----:B------:R-:W3:Y:S04]  /*126b0*/  LDL R24, [R1+0x1320] ;  /* 0x0013200001187983 */ /* 0x000ee80000100800 */
[----:B------:R0:W4:Y:S02]  /*126c0*/  @P0 LDG.E.U8 R191, desc[UR58][R4.64] ;  /* 0x0000003a04bf0981 */ /* 0x000124000c1e1100 */
[----:B0-----:R-:W-:-:S02]  /*126d0*/  @P0 IMAD.MOV.U32 R4, RZ, RZ, R0 ;  /* 0x000000ffff040224 */ /* 0x001fc400078e0000 */
[----:B------:R-:W-:Y:S01]  /*126e0*/  @P0 IMAD.MOV.U32 R5, RZ, RZ, R3 ;  /* 0x000000ffff050224 */ /* 0x000fe200078e0003 */
[----:B------:R-:W4:Y:S04]  /*126f0*/  LDL R0, [R1+0x131c] ;  /* 0x00131c0001007983 */ /* 0x000f280000100800 */
[----:B------:R-:W4:Y:S01]  /*12700*/  LDL R3, [R1+0x1318] ;  /* 0x0013180001037983 */ /* 0x000f220000100800 */
[----:B------:R-:W-:-:S03]  /*12710*/  ISETP.GT.AND P1, PT, R8, 0x5, PT ;  /* 0x000000050800780c */ /* 0x000fc60003f24270 */
[----:B------:R0:W4:Y:S01]  /*12720*/  @P0 LDG.E.U8 R196, desc[UR58][R4.64] ;  /* 0x0000003a04c40981 */ /* 0x000122000c1e1100 */
[----:B------:R-:W-:-:S09]  /*12730*/  ISETP.GT.AND P0, PT, R8, 0x6, PT ;  /* 0x000000060800780c */ /* 0x000fd20003f04270 */
[----:B0-----:R-:W-:Y:S02]  /*12740*/  @P1 IMAD.MOV.U32 R4, RZ, RZ, R30 ;  /* 0x000000ffff041224 */ /* 0x001fe400078e001e */
[----:B------:R-:W-:Y:S01]  /*12750*/  @P1 IMAD.MOV.U32 R5, RZ, RZ, R31 ;  /* 0x000000ffff051224 */ /* 0x000fe200078e001f */
[----:B------:R-:W4:Y:S04]  /*12760*/  LDL R30, [R1+0x1314] ;  /* 0x00131400011e7983 */ /* 0x000f280000100800 */
[----:B------:R-:W4:Y:S04]  /*12770*/  LDL R31, [R1+0x1310] ;  /* 0x00131000011f7983 */ /* 0x000f280000100800 */
[----:B------:R0:W4:Y:S02]  /*12780*/  @P1 LDG.E.U8 R19, desc[UR58][R4.64] ;  /* 0x0000003a04131981 */ /* 0x000124000c1e1100 */
[----:B0-----:R-:W-:-:S02]  /*12790*/  @P1 IMAD.MOV.U32 R4, RZ, RZ, R28 ;  /* 0x000000ffff041224 */ /* 0x001fc400078e001c */
        /* <DEDUP_REMOVED lines=10> */
[----:B------:R-:W4:Y:S01]  /*12840*/  LDL R2, [R1+0x12fc] ;  /* 0x0012fc0001027983 */ /* 0x000f220000100800 */
[----:B------:R-:W-:-:S03]  /*12850*/  @P0 IMAD.MOV.U32 R5, RZ, RZ, R25 ;  /* 0x000000ffff050224 */ /* 0x000fc600078e0019 */
[----:B------:R-:W4:Y:S01]  /*12860*/  LDL R25, [R1+0x12f8] ;  /* 0x0012f80001197983 */ /* 0x000f220000100800 */
[----:B------:R-:W-:-:S03]  /*12870*/  ISETP.GT.AND P1, PT, R8, 0x7, PT ;  /* 0x000000070800780c */ /* 0x000fc60003f24270 */
[----:B------:R2:W4:Y:S10]  /*12880*/  @P0 LDG.E.U8 R192, desc[UR58][R4.64] ;  /* 0x0000003a04c00981 */ /* 0x000534000c1e1100 */
[----:B--2---:R-:W-:-:S02]  /*12890*/  @P1 IMAD.MOV.U32 R4, RZ, RZ, R9 ;  /* 0x000000ffff041224 */ /* 0x004fc400078e0009 */
[----:B------:R-:W2:Y:S01]  /*128a0*/  LDL R9, [R1+0x12f4] ;  /* 0x0012f40001097983 */ /* 0x000ea20000100800 */
[----:B---3--:R-:W-:-:S03]  /*128b0*/  @P1 IMAD.MOV.U32 R5, RZ, RZ, R24 ;  /* 0x000000ffff051224 */ /* 0x008fc600078e0018 */
[----:B------:R-:W3:Y:S04]  /*128c0*/  LDL R24, [R1+0x12f0] ;  /* 0x0012f00001187983 */ /* 0x000ee80000100800 */
[----:B------:R4:W3:Y:S02]  /*128d0*/  @P1 LDG.E.U8 R16, desc[UR58][R4.64] ;  /* 0x0000003a04101981 */ /* 0x0008e4000c1e1100 */
[----:B----4-:R-:W-:Y:S02]  /*128e0*/  @P1 IMAD.MOV.U32 R4, RZ, RZ, R0 ;  /* 0x000000ffff041224 */ /* 0x010fe400078e0000 */
[----:B------:R-:W4:Y:S01]  /*128f0*/  LDL R0, [R1+0x12ec] ;  /* 0x0012ec0001007983 */ /* 0x000f220000100800 */
[----:B------:R-:W-:-:S03]  /*12900*/  @P1 IMAD.MOV.U32 R5, RZ, RZ, R3 ;  /* 0x000000ffff051224 */ /* 0x000fc600078e0003 */
[----:B------:R-:W4:Y:S01]  /*12910*/  LDL R3, [R1+0x12e8] ;  /* 0x0012e80001037983 */ /* 0x000f220000100800 */
[----:B------:R-:W-:-:S03]  /*12920*/  ISETP.GT.AND P0, PT, R8, 0x8, PT ;  /* 0x000000080800780c */ /* 0x000fc60003f04270 */
[----:B------:R0:W4:Y:S01]  /*12930*/  @P1 LDG.E.U8 R190, desc[UR58][R4.64] ;  /* 0x0000003a04be1981 */ /* 0x000122000c1e1100 */
[----:B------:R-:W-:Y:S02]  /*12940*/  ISETP.GT.AND P1, PT, R8, 0x9, PT ;  /* 0x000000090800780c */ /* 0x000fe40003f24270 */
[----:B------:R-:W-:-:S07]  /*12950*/  PRMT R188, RZ, 0x7610, R188 ;  /* 0x00007610ffbc7816 */ /* 0x000fce00000000bc */
[----:B0-----:R-:W-:Y:S02]  /*12960*/  @P0 IMAD.MOV.U32 R4, RZ, RZ, R30 ;  /* 0x000000ffff040224 */ /* 0x001fe400078e001e */
[----:B------:R-:W4:Y:S01]  /*12970*/  LDL R30, [R1+0x12e4] ;  /* 0x0012e400011e7983 */ /* 0x000f220000100800 */
[----:B------:R-:W-:-:S03]  /*12980*/  @P0 IMAD.MOV.U32 R5, RZ, RZ, R31 ;  /* 0x000000ffff050224 */ /* 0x000fc600078e001f */
[----:B------:R-:W4:Y:S04]  /*12990*/  LDL R31, [R1+0x12e0] ;  /* 0x0012e000011f7983 */ /* 0x000f280000100800 */
[----:B------:R0:W4:Y:S01]  /*129a0*/  @P0 LDG.E.U8 R186, desc[UR58][R4.64] ;  /* 0x0000003a04ba0981 */ /* 0x000122000c1e1100 */
[----:B------:R-:W-:Y:S01]  /*129b0*/  PRMT R17, RZ, 0x7610, R17 ;  /* 0x00007610ff117816 */ /* 0x000fe20000000011 */
[----:B0-----:R-:W-:Y:S02]  /*129c0*/  @P0 IMAD.MOV.U32 R4, RZ, RZ, R28 ;  /* 0x000000ffff040224 */ /* 0x001fe400078e001c */
[----:B------:R-:W4:Y:S01]  /*129d0*/  LDL R28, [R1+0x12dc] ;  /* 0x0012dc00011c7983 */ /* 0x000f220000100800 */
[----:B------:R-:W-:-:S03]  /*129e0*/  @P0 IMAD.MOV.U32 R5, RZ, RZ, R29 ;  /* 0x000000ffff050224 */ /* 0x000fc600078e001d */
[----:B------:R-:W4:Y:S04]  /*129f0*/  LDL R29, [R1+0x12d8] ;  /* 0x0012d800011d7983 */ /* 0x000f280000100800 */
[----:B------:R0:W4:Y:S02]  /*12a00*/  @P0 LDG.E.U8 R188, desc[UR58][R4.64] ;  /* 0x0000003a04bc0981 */ /* 0x000124000c1e1100 */
        /* <DEDUP_REMOVED lines=8> */
[----:B------:R-:W4:Y:S01]  /*12a90*/  LDL R25, [R1+0x12c8] ;  /* 0x0012c80001197983 */ /* 0x000f220000100800 */
[----:B------:R-:W-:Y:S02]  /*12aa0*/  ISETP.GT.AND P0, PT, R8, 0xa, PT ;  /* 0x0000000a0800780c */ /* 0x000fe40003f04270 */
[----:B------:R-:W-:Y:S02]  /*12ab0*/  PRMT R187, RZ, 0x7610, R187 ;  /* 0x00007610ffbb7816 */ /* 0x000fe400000000bb */
[----:B------:R-:W-:-:S04]  /*12ac0*/  PRMT R184, RZ, 0x7610, R184 ;  /* 0x00007610ffb87816 */ /* 0x000fc800000000b8 */
[----:B------:R2:W4:Y:S05]  /*12ad0*/  @P1 LDG.E.U8 R187, desc[UR58][R4.64] ;  /* 0x0000003a04bb1981 */ /* 0x00052a000c1e1100 */
[----:B--2---:R-:W-:Y:S02]  /*12ae0*/  @P0 IMAD.MOV.U32 R4, RZ, RZ, R9 ;  /* 0x000000ffff040224 */ /* 0x004fe400078e0009 */
        /* <DEDUP_REMOVED lines=8> */
[----:B------:R-:W-:Y:S02]  /*12b70*/  ISETP.GT.AND P1, PT, R8, 0xb, PT ;  /* 0x0000000b0800780c */ /* 0x000fe40003f24270 */
[----:B------:R-:W-:Y:S02]  /*12b80*/  PRMT R185, RZ, 0x7610, R185 ;  /* 0x00007610ffb97816 */ /* 0x000fe400000000b9 */
[----:B------:R-:W-:-:S04]  /*12b90*/  PRMT R182, RZ, 0x7610, R182 ;  /* 0x00007610ffb67816 */ /* 0x000fc800000000b6 */
[----:B------:R0:W4:Y:S01]  /*12ba0*/  @P0 LDG.E.U8 R185, desc[UR58][R4.64] ;  /* 0x0000003a04b90981 */ /* 0x000122000c1e1100 */
[----:B------:R-:W-:Y:S02]  /*12bb0*/  ISETP.GT.AND P0, PT, R8, 0xc, PT ;  /* 0x0000000c0800780c */ /* 0x000fe40003f04270 */
[----:B------:R-:W-:Y:S02]  /*12bc0*/  PRMT R183, RZ, 0x7610, R183 ;  /* 0x00007610ffb77816 */ /* 0x000fe400000000b7 */
[----:B0-----:R-:W-:Y:S02]  /*12bd0*/  @P1 IMAD.MOV.U32 R4, RZ, RZ, R30 ;  /* 0x000000ffff041224 */ /* 0x001fe400078e001e */
[----:B------:R-:W-:Y:S01]  /*12be0*/  @P1 IMAD.MOV.U32 R5, RZ, RZ, R31 ;  /* 0x000000ffff051224 */ /* 0x000fe200078e001f */
[----:B------:R-:W4:Y:S04]  /*12bf0*/  LDL R30, [R1+0x12b4] ;  /* 0x0012b400011e7983 */ /* 0x000f280000100800 */
[----:B------:R-:W4:Y:S04]  /*12c00*/  LDL R31, [R1+0x12b0] ;  /* 0x0012b000011f7983 */ /* 0x000f280000100800 */
[----:B------:R0:W4:Y:S01]  /*12c10*/  @P1 LDG.E.U8 R182, desc[UR58][R4.64] ;  /* 0x0000003a04b61981 */ /* 0x000122000c1e1100 */
[----:B------:R-:W-:Y:S01]  /*12c20*/  PRMT R180, RZ, 0x7610, R180 ;  /* 0x00007610ffb47816 */ /* 0x000fe200000000b4 */
        /* <DEDUP_REMOVED lines=150> */
[----:B0-----:R-:W-:Y:S01]  /*13590*/  @P1 IMAD.MOV.U32 R4, RZ, RZ, R30 ;  /* 0x000000ffff041224 */ /* 0x001fe200078e001e */
[----:B------:R-:W-:Y:S01]  /*135a0*/  PRMT R158, RZ, 0x7610, R158 ;  /* 0x00007610ff9e7816 */ /* 0x000fe2000000009e */
[----:B------:R-:W4:Y:S01]  /*135b0*/  LDL R30, [R1+0x11d4] ;  /* 0x0011d400011e7983 */ /* 0x000f220000100800 */
[----:B------:R-:W-:Y:S01]  /*135c0*/  @P1 IMAD.MOV.U32 R5, RZ, RZ, R31 ;  /* 0x000000ffff051224 */ /* 0x000fe200078e001f */
[----:B------:R-:W-:Y:S02]  /*135d0*/  PRMT R159, RZ, 0x7610, R159 ;  /* 0x00007610ff9f7816 */ /* 0x000fe4000000009f */
[----:B------:R-:W4:Y:S04]  /*135e0*/  LDL R31, [R1+0x11d0] ;  /* 0x0011d000011f7983 */ /* 0x000f280000100800 */
[----:B------:R0:W4:Y:S02]  /*135f0*/  @P1 LDG.E.U8 R160, desc[UR58][R4.64] ;  /* 0x0000003a04a01981 */ /* 0x000124000c1e1100 */
[----:B0-----:R-:W-:-:S02]  /*13600*/  @P1 IMAD.MOV.U32 R4, RZ, RZ, R28 ;  /* 0x000000ffff041224 */ /* 0x001fc400078e001c */
        /* <DEDUP_REMOVED lines=13> */
[----:B------:R-:W-:-:S03]  /*136e0*/  ISETP.GT.AND P1, PT, R8, 0x19, PT ;  /* 0x000000190800780c */ /* 0x000fc60003f24270 */
[----:B------:R2:W4:Y:S01]  /*136f0*/  @P0 LDG.E.U8 R159, desc[UR58][R4.64] ;  /* 0x0000003a049f0981 */ /* 0x000522000c1e1100 */
[----:B------:R-:W-:-:S09]  /*13700*/  PRMT R156, RZ, 0x7610, R156 ;  /* 0x00007610ff9c7816 */ /* 0x000fd2000000009c */
        /* <DEDUP_REMOVED lines=17> */
[----:B------:R-:W-:Y:S01]  /*13820*/  PRMT R152, RZ, 0x7610, R152 ;  /* 0x00007610ff987816 */ /* 0x000fe20000000098 */
[----:B------:R-:W4:Y:S04]  /*13830*/  LDL R33, [R1+0x1150] ;  /* 0x0011500001217983 */ /* 0x000f280000100800 */
[----:B------:R0:W4:Y:S01]  /*13840*/  @P0 LDG.E.U8 R154, desc[UR58][R4.64] ;  /* 0x0000003a049a0981 */ /* 0x000122000c1e1100 */
[----:B------:R-:W-:-:S02]  /*13850*/  PRMT R153, RZ, 0x7610, R153 ;  /* 0x00007610ff997816 */ /* 0x000fc40000000099 */
[----:B------:R-:W-:Y:S01]  /*13860*/  PRMT R22, RZ, 0x7610, R22 ;  /* 0x00007610ff167816 */ /* 0x000fe20000000016 */
[----:B------:R-:W4:Y:S01]  /*13870*/  LDL R32, [R1+0x1154] ;  /* 0x0011540001207983 */ /* 0x000f220000100800 */
[----:B0-----:R-:W-:-:S03]  /*13880*/  @P0 IMAD.MOV.U32 R4, RZ, RZ, R28 ;  /* 0x000000ffff040224 */ /* 0x001fc600078e001c */
        /* <DEDUP_REMOVED lines=11> */
[----:B------:R-:W-:Y:S01]  /*13940*/  ISETP.GT.AND P0, PT, R8, 0x1c, PT ;  /* 0x0000001c0800780c */ /* 0x000fe20003f04270 */
[----:B------:R-:W-:-:S02]  /*13950*/  @P1 IMAD.MOV.U32 R5, RZ, RZ, R25 ;  /* 0x000000ffff051224 */ /* 0x000fc400078e0019 */
[----:B------:R-:W4:Y:S04]  /*13960*/  LDL R25, [R1+0x11a8] ;  /* 0x0011a80001197983 */ /* 0x000f280000100800 */
[----:B------:R0:W4:Y:S01]  /*13970*/  @P1 LDG.E.U8 R153, desc[UR58][R4.64] ;  /* 0x0000003a04991981 */ /* 0x000122000c1e1100 */
[----:B------:R-:W-:-:S05]  /*13980*/  ISETP.GT.AND P1, PT, R8, 0x1d, PT ;  /* 0x0000001d0800780c */ /* 0x000fca0003f24270 */
[----:B0-----:R-:W-:Y:S02]  /*13990*/  @P0 IMAD.MOV.U32 R4, RZ, RZ, R30 ;  /* 0x000000ffff040224 */ /* 0x001fe400078e001e */
[----:B------:R-:W-:Y:S01]  /*139a0*/  @P0 IMAD.MOV.U32 R5, RZ, RZ, R31 ;  /* 0x000000ffff050224 */ /* 0x000fe200078e001f */
[----:B------:R-:W-:Y:S01]  /*139b0*/  PRMT R23, RZ, 0x7610, R23 ;  /* 0x00007610ff177816 */ /* 0x000fe20000000017 */
[----:B------:R-:W4:Y:S04]  /*139c0*/  LDL R31, [R1+0x1140] ;  /* 0x00114000011f7983 */ /* 0x000f280000100800 */
[----:B------:R2:W4:Y:S01]  /*139d0*/  @P0 LDG.E.U8 R22, desc[UR58][R4.64] ;  /* 0x0000003a04160981 */ /* 0x000522000c1e1100 */
[----:B------:R-:W-:Y:S02]  /*139e0*/  PRMT R20, RZ, 0x7610, R20 ;  /* 0x00007610ff147816 */ /* 0x000fe40000000014 */
[----:B------:R-:W-:Y:S01]  /*139f0*/  LOP3.LUT R195, R195, 0xffff, RZ, 0xc0, !PT ;  /* 0x0000ffffc3c37812 */ /* 0x000fe200078ec0ff */
[----:B------:R-:W4:Y:S01]  /*13a00*/  LDL R30, [R1+0x1144] ;  /* 0x00114400011e7983 */ /* 0x000f220000100800 */
[----:B--2---:R-:W-:-:S03]  /*13a10*/  @P0 IMAD.MOV.U32 R4, RZ, RZ, R9 ;  /* 0x000000ffff040224 */ /* 0x004fc600078e0009 */
        /* <DEDUP_REMOVED lines=9> */
[----:B------:R-:W-:Y:S01]  /*13ab0*/  LOP3.LUT R21, R21, 0xffff, RZ, 0xc0, !PT ;  /* 0x0000ffff15157812 */ /* 0x000fe200078ec0ff */
[----:B------:R0:W4:Y:S01]  /*13ac0*/  @P1 LDG.E.U8 R20, desc[UR58][R4.64] ;  /* 0x0000003a04141981 */ /* 0x000122000c1e1100 */
[----:B------:R-:W-:Y:S02]  /*13ad0*/  LOP3.LUT R193, R193, 0xffff, RZ, 0xc0, !PT ;  /* 0x0000ffffc1c17812 */ /* 0x000fe400078ec0ff */
[--C-:B------:R-:W-:Y:S02]  /*13ae0*/  PRMT R195, R195, 0x3340, R21.reuse ;  /* 0x00003340c3c37816 */ /* 0x100fe40000000015 */
[----:B------:R-:W-:Y:S02]  /*13af0*/  PRMT R21, RZ, 0x7610, R21 ;  /* 0x00007610ff157816 */ /* 0x000fe40000000015 */
[----:B------:R-:W-:-:S04]  /*13b00*/  LOP3.LUT R18, R18, 0xffff, RZ, 0xc0, !PT ;  /* 0x0000ffff12127812 */ /* 0x000fc800078ec0ff */
[--C-:B------:R-:W-:Y:S02]  /*13b10*/  PRMT R193, R193, 0x3340, R18.reuse ;  /* 0x00003340c1c17816 */ /* 0x100fe40000000012 */
[----:B------:R-:W-:Y:S02]  /*13b20*/  PRMT R18, RZ, 0x7610, R18 ;  /* 0x00007610ff127816 */ /* 0x000fe40000000012 */
[----:B------:R-:W-:Y:S02]  /*13b30*/  LOP3.LUT R191, R191, 0xffff, RZ, 0xc0, !PT ;  /* 0x0000ffffbfbf7812 */ /* 0x000fe400078ec0ff */
[----:B------:R-:W-:Y:S01]  /*13b40*/  LOP3.LUT R19, R19, 0xffff, RZ, 0xc0, !PT ;  /* 0x0000ffff13137812 */ /* 0x000fe200078ec0ff */
[----:B0-----:R-:W-:Y:S02]  /*13b50*/  @P1 IMAD.MOV.U32 R4, RZ, RZ, R28 ;  /* 0x000000ffff041224 */ /* 0x001fe400078e001c */
[----:B------:R-:W-:Y:S01]  /*13b60*/  @P1 IMAD.MOV.U32 R5, RZ, RZ, R29 ;  /* 0x000000ffff051224 */ /* 0x000fe200078e001d */
[----:B------:R-:W-:Y:S01]  /*13b70*/  PRMT R191, R191, 0x3340, R19 ;  /* 0x00003340bfbf7816 */ /* 0x000fe20000000013 */
[----:B------:R-:W4:Y:S04]  /*13b80*/  LDL R29, [R1+0x13a0] ;  /* 0x0013a000011d7983 */ /* 0x000f280000100800 */
[----:B------:R0:W4:Y:S01]  /*13b90*/  @P1 LDG.E.U8 R21, desc[UR58][R4.64] ;  /* 0x0000003a04151981 */ /* 0x000122000c1e1100 */
[----:B------:R-:W-:-:S02]  /*13ba0*/  LOP3.LUT R189, R189, 0xffff, RZ, 0xc0, !PT ;  /* 0x0000ffffbdbd7812 */ /* 0x000fc400078ec0ff */
[----:B------:R-:W-:Y:S01]  /*13bb0*/  LOP3.LUT R16, R16, 0xffff, RZ, 0xc0, !PT ;  /* 0x0000ffff10107812 */ /* 0x000fe200078ec0ff */
[----:B------:R-:W4:Y:S01]  /*13bc0*/  LDL R28, [R1+0x1394] ;  /* 0x00139400011c7983 */ /* 0x000f220000100800 */
[----:B0-----:R-:W-:Y:S02]  /*13bd0*/  @P0 IMAD.MOV.U32 R4, RZ, RZ, R26 ;  /* 0x000000ffff040224 */ /* 0x001fe400078e001a */
[----:B------:R-:W-:Y:S01]  /*13be0*/  @P0 IMAD.MOV.U32 R5, RZ, RZ, R27 ;  /* 0x000000ffff050224 */ /* 0x000fe200078e001b */
[----:B------:R-:W-:Y:S01]  /*13bf0*/  PRMT R19, RZ, 0x7610, R19 ;  /* 0x00007610ff137816 */ /* 0x000fe20000000013 */
[----:B------:R-:W4:Y:S04]  /*13c00*/  LDL R26, [R1+0x13a4] ;  /* 0x0013a400011a7983 */ /* 0x000f280000100800 */
[----:B------:R0:W4:Y:S01]  /*13c10*/  @P0 LDG.E.U8 R18, desc[UR58][R4.64] ;  /* 0x0000003a04120981 */ /* 0x000122000c1e1100 */
[----:B------:R-:W-:-:S02]  /*13c20*/  PRMT R189, R189, 0x3340, R16 ;  /* 0x00003340bdbd7816 */ /* 0x000fc40000000010 */
[----:B------:R-:W-:Y:S01]  /*13c30*/  LOP3.LUT R186, R186, 0xffff, RZ, 0xc0, !PT ;  /* 0x0000ffffbaba7812 */ /* 0x000fe200078ec0ff */
[----:B------:R-:W4:Y:S01]  /*13c40*/  LDL R27, [R1+0x1398] ;  /* 0x00139800011b7983 */ /* 0x000f220000100800 */
[----:B0-----:R-:W-:-:S03]  /*13c50*/  @P0 IMAD.MOV.U32 R4, RZ, RZ, R2 ;  /* 0x000000ffff040224 */ /* 0x001fc600078e0002 */
[----:B------:R-:W4:Y:S01]  /*13c60*/  LDL R2, [R1+0x13a8] ;  /* 0x0013a80001027983 */ /* 0x000f220000100800 */
[----:B------:R-:W-:Y:S01]  /*13c70*/  @P0 IMAD.MOV.U32 R5, RZ, RZ, R25 ;  /* 0x000000ffff050224 */ /* 0x000fe200078e0019 */
[----:B------:R-:W-:Y:S02]  /*13c80*/  PRMT R16, RZ, 0x7610, R16 ;  /* 0x00007610ff107816 */ /* 0x000fe40000000010 */
[----:B------:R-:W4:Y:S04]  /*13c90*/  LDL R25, [R1+0x1184] ;  /* 0x0011840001197983 */ /* 0x000f280000100800 */
[----:B------:R2:W4:Y:S01]  /*13ca0*/  @P0 LDG.E.U8 R19, desc[UR58][R4.64] ;  /* 0x0000003a04130981 */ /* 0x000522000c1e1100 */
[----:B------:R-:W-:Y:S02]  /*13cb0*/  ISETP.GT.AND P0, PT, R8, 0x1f, PT ;  /* 0x0000001f0800780c */ /* 0x000fe40003f04270 */
[----:B------:R-:W-:-:S04]  /*13cc0*/  LOP3.LUT R17, R17, 0xffff, RZ, 0xc0, !PT ;  /* 0x0000ffff11117812 */ /* 0x000fc800078ec0ff */
[--C-:B------:R-:W-:Y:S02]  /*13cd0*/  PRMT R186, R186, 0x3340, R17.reuse ;  /* 0x00003340baba7816 */ /* 0x100fe40000000011 */
[----:B------:R-:W-:-:S05]  /*13ce0*/  PRMT R17, RZ, 0x7610, R17 ;  /* 0x00007610ff117816 */ /* 0x000fca0000000011 */
[----:B--2---:R-:W-:Y:S02]  /*13cf0*/  @P0 IMAD.MOV.U32 R4, RZ, RZ, R9 ;  /* 0x000000ffff040224 */ /* 0x004fe400078e0009 */
[----:B------:R-:W2:Y:S01]  /*13d00*/  LDL R9, [R1+0x1164] ;  /* 0x0011640001097983 */ /* 0x000ea20000100800 */
[----:B---3--:R-:W-:-:S03]  /*13d10*/  @P0 IMAD.MOV.U32 R5, RZ, RZ, R24 ;  /* 0x000000ffff050224 */ /* 0x008fc600078e0018 */
[----:B------:R-:W3:Y:S04]  /*13d20*/  LDL R24, [R1+0x1174] ;  /* 0x0011740001187983 */ /* 0x000ee80000100800 */
[----:B------:R4:W2:Y:S02]  /*13d30*/  @P0 LDG.E.U8 R16, desc[UR58][R4.64] ;  /* 0x0000003a04100981 */ /* 0x0008a4000c1e1100 */
[----:B----4-:R-:W-:Y:S02]  /*13d40*/  @P0 IMAD.MOV.U32 R4, RZ, RZ, R0 ;  /* 0x000000ffff040224 */ /* 0x010fe400078e0000 */
[----:B------:R-:W4:Y:S01]  /*13d50*/  LDL R0, [R1+0x13b0] ;  /* 0x0013b00001007983 */ /* 0x000f220000100800 */
[----:B------:R-:W-:Y:S01]  /*13d60*/  @P0 IMAD.MOV.U32 R5, RZ, RZ, R3 ;  /* 0x000000ffff050224 */ /* 0x000fe200078e0003 */
[----:B------:R-:W-:-:S02]  /*13d70*/  LOP3.LUT R184, R184, 0xffff, RZ, 0xc0, !PT ;  /* 0x0000ffffb8b87812 */ /* 0x000fc400078ec0ff */
[----:B------:R-:W3:Y:S04]  /*13d80*/  LDL.LU R129, [R1+0x10c0] ;  /* 0x0010c00001817983 */ /* 0x000ee80000300800 */
[----:B------:R0:W3:Y:S01]  /*13d90*/  @P0 LDG.E.U8 R17, desc[UR58][R4.64] ;  /* 0x0000003a04110981 */ /* 0x0000e2000c1e1100 */
[----:B------:R-:W-:Y:S02]  /*13da0*/  LOP3.LUT R182, R182, 0xffff, RZ, 0xc0, !PT ;  /* 0x0000ffffb6b67812 */ /* 0x000fe400078ec0ff */
[----:B------:R-:W-:Y:S01]  /*13db0*/  LOP3.LUT R180, R180, 0xffff, RZ, 0xc0, !PT ;  /* 0x0000ffffb4b47812 */ /* 0x000fe200078ec0ff */
[----:B------:R-:W3:Y:S01]  /*13dc0*/  LDL.LU R130, [R1+0x1094] ;  /* 0x0010940001827983 */ /* 0x000ee20000300800 */
[----:B------:R-:W-:Y:S02]  /*13dd0*/  LOP3.LUT R178, R178, 0xffff, RZ, 0xc0, !PT ;  /* 0x0000ffffb2b27812 */ /* 0x000fe400078ec0ff */
[----:B------:R-:W-:Y:S01]  /*13de0*/  LOP3.LUT R7, R7, 0xffff, RZ, 0xc0, !PT ;  /* 0x0000ffff07077812 */ /* 0x000fe200078ec0ff */
[----:B------:R-:W3:Y:S01]  /*13df0*/  LDL.LU R133, [R1+0x10b0] ;  /* 0x0010b00001857983 */ /* 0x000ee20000300800 */
[----:B------:R-:W-:-:S02]  /*13e00*/  LOP3.LUT R6, R6, 0xffff, RZ, 0xc0, !PT ;  /* 0x0000ffff06067812 */ /* 0x000fc400078ec0ff */
[----:B------:R-:W-:Y:S01]  /*13e10*/  PRMT R182, R184, 0x3340, R182 ;  /* 0x00003340b8b67816 */ /* 0x000fe200000000b6 */
[----:B------:R-:W3:Y:S01]  /*13e20*/  LDL.LU R134, [R1+0x1084] ;  /* 0x0010840001867983 */ /* 0x000ee20000300800 */
[----:B------:R-:W-:Y:S02]  /*13e30*/  PRMT R178, R180, 0x3340, R178 ;  /* 0x00003340b4b27816 */ /* 0x000fe400000000b2 */
[----:B------:R-:W-:Y:S01]  /*13e40*/  PRMT R7, R7, 0x3340, R6 ;  /* 0x0000334007077816 */ /* 0x000fe20000000006 */
[----:B------:R-:W3:Y:S01]  /*13e50*/  LDL.LU R137, [R1+0x10a0] ;  /* 0x0010a00001897983 */ /* 0x000ee20000300800 */
[----:B0-----:R-:W-:Y:S02]  /*13e60*/  PRMT R4, R195, 0x5410, R193 ;  /* 0x00005410c3047816 */ /* 0x001fe400000000c1 */
[----:B------:R-:W-:Y:S01]  /*13e70*/  PRMT R5, R191, 0x5410, R189 ;  /* 0x00005410bf057816 */ /* 0x000fe200000000bd */
[----:B------:R-:W3:Y:S01]  /*13e80*/  LDL.LU R138, [R1+0x1074] ;  /* 0x00107400018a7983 */ /* 0x000ee20000300800 */
[----:B------:R-:W-:-:S02]  /*13e90*/  PRMT R6, R186, 0x5410, R182 ;  /* 0x00005410ba067816 */ /* 0x000fc400000000b6 */
[----:B------:R-:W-:Y:S01]  /*13ea0*/  PRMT R7, R178, 0x5410, R7 ;  /* 0x00005410b2077816 */ /* 0x000fe20000000007 */
[----:B------:R-:W-:Y:S01]  /*13eb0*/  BAR.SYNC.DEFER_BLOCKING 0x0 ;  /* 0x0000000000007b1d */ /* 0x000fe20000010000 */
[----:B------:R-:W-:Y:S02]  /*13ec0*/  LOP3.LUT R200, R200, 0xffff, RZ, 0xc0, !PT ;  /* 0x0000ffffc8c87812 */ /* 0x000fe400078ec0ff */
[----:B------:R-:W-:Y:S02]  /*13ed0*/  LOP3.LUT R199, R199, 0xffff, RZ, 0xc0, !PT ;  /* 0x0000ffffc7c77812 */ /* 0x000fe400078ec0ff */
[----:B------:R-:W-:Y:S02]  /*13ee0*/  LOP3.LUT R198, R198, 0xffff, RZ, 0xc0, !PT ;  /* 0x0000ffffc6c67812 */ /* 0x000fe400078ec0ff */
[----:B------:R-:W-:Y:S01]  /*13ef0*/  LOP3.LUT R197, R197, 0xffff, RZ, 0xc0, !PT ;  /* 0x0000ffffc5c57812 */ /* 0x000fe200078ec0ff */
[----:B------:R-:W3:Y:S01]  /*13f00*/  LDL.LU R141, [R1+0x1090] ;  /* 0x00109000018d7983 */ /* 0x000ee20000300800 */
[----:B------:R-:W-:-:S02]  /*13f10*/  LOP3.LUT R196, R196, 0xffff, RZ, 0xc0, !PT ;  /* 0x0000ffffc4c47812 */ /* 0x000fc400078ec0ff */
[----:B------:R-:W-:Y:S01]  /*13f20*/  LOP3.LUT R194, R194, 0xffff, RZ, 0xc0, !PT ;  /* 0x0000ffffc2c27812 */ /* 0x000fe200078ec0ff */
[----:B------:R-:W3:Y:S01]  /*13f30*/  LDL.LU R142, [R1+0x1064] ;  /* 0x00106400018e7983 */ /* 0x000ee20000300800 */
[----:B------:R-:W-:Y:S02]  /*13f40*/  LOP3.LUT R192, R192, 0xffff, RZ, 0xc0, !PT ;  /* 0x0000ffffc0c07812 */ /* 0x000fe400078ec0ff */
[----:B------:R-:W-:Y:S01]  /*13f50*/  LOP3.LUT R190, R190, 0xffff, RZ, 0xc0, !PT ;  /* 0x0000ffffbebe7812 */ /* 0x000fe200078ec0ff */
[----:B------:R-:W3:Y:S01]  /*13f60*/  LDL.LU R145, [R1+0x1080] ;  /* 0x0010800001917983 */ /* 0x000ee20000300800 */
        /* <DEDUP_REMOVED lines=12> */
[----:B------:R-:W-:-:S02]  /*14030*/  PRMT R199, R200, 0x3340, R199 ;  /* 0x00003340c8c77816 */ /* 0x000fc400000000c7 */
[----:B------:R-:W-:Y:S02]  /*14040*/  PRMT R194, R196, 0x3340, R194 ;  /* 0x00003340c4c27816 */ /* 0x000fe400000000c2 */
[----:B------:R-:W-:Y:S02]  /*14050*/  PRMT R187, R188, 0x3340, R187 ;  /* 0x00003340bcbb7816 */ /* 0x000fe400000000bb */
[----:B------:R-:W-:Y:S01]  /*14060*/  PRMT R179, R181, 0x3340, R179 ;  /* 0x00003340b5b37816 */ /* 0x000fe200000000b3 */
[----:B------:R0:W-:Y:S02]  /*14070*/  STS.128 [R2+UR4+0x4000], R4 ;  /* 0x0040000402007988 */ /* 0x0001e40008000c04 */
[----:B0-----:R-:W-:Y:S02]  /*14080*/  PRMT R4, R198, 0x3340, R197 ;  /* 0x00003340c6047816 */ /* 0x001fe400000000c5 */
[----:B------:R-:W-:Y:S02]  /*14090*/  PRMT R5, R192, 0x3340, R190 ;  /* 0x00003340c0057816 */ /* 0x000fe400000000be */
[----:B------:R-:W-:-:S02]  /*140a0*/  PRMT R6, R185, 0x3340, R183 ;  /* 0x00003340b9067816 */ /* 0x000fc400000000b7 */
[----:B------:R-:W-:Y:S02]  /*140b0*/  PRMT R7, R177, 0x3340, R174 ;  /* 0x00003340b1077816 */ /* 0x000fe400000000ae */
[----:B------:R-:W-:Y:S02]  /*140c0*/  PRMT R4, R199, 0x5410, R4 ;  /* 0x00005410c7047816 */ /* 0x000fe40000000004 */
[----:B------:R-:W-:Y:S02]  /*140d0*/  PRMT R5, R194, 0x5410, R5 ;  /* 0x00005410c2057816 */ /* 0x000fe40000000005 */
[----:B------:R-:W-:Y:S02]  /*140e0*/  PRMT R6, R187, 0x5410, R6 ;  /* 0x00005410bb067816 */ /* 0x000fe40000000006 */
[----:B------:R-:W-:-:S05]  /*140f0*/  PRMT R7, R179, 0x5410, R7 ;  /* 0x00005410b3077816 */ /* 0x000fca0000000007 */
[----:B------:R0:W-:Y:S02]  /*14100*/  STS.128 [R2+UR4+0x5000], R4 ;  /* 0x0050000402007988 */ /* 0x0001e40008000c04 */
[----:B0-----:R-:W0:Y:S01]  /*14110*/  S2R R2, SR_TID.X ;  /* 0x0000000000027919 */ /* 0x001e220000002100 */
[----:B------:R-:W-:Y:S02]  /*14120*/  LOP3.LUT R175, R175, 0xffff, RZ, 0xc0, !PT ;  /* 0x0000ffffafaf7812 */ /* 0x000fe400078ec0ff */
[----:B------:R-:W-:Y:S02]  /*14130*/  LOP3.LUT R172, R172, 0xffff, RZ, 0xc0, !PT ;  /* 0x0000ffffacac7812 */ /* 0x000fe400078ec0ff */
[----:B------:R-:W-:Y:S02]  /*14140*/  LOP3.LUT R170, R170, 0xffff, RZ, 0xc0, !PT ;  /* 0x0000ffffaaaa7812 */ /* 0x000fe400078ec0ff */
[----:B------:R-:W-:Y:S02]  /*14150*/  LOP3.LUT R168, R168, 0xffff, RZ, 0xc0, !PT ;  /* 0x0000ffffa8a87812 */ /* 0x000fe400078ec0ff */
[----:B------:R-:W-:-:S02]  /*14160*/  LOP3.LUT R166, R166, 0xffff, RZ, 0xc0, !PT ;  /* 0x0000ffffa6a67812 */ /* 0x000fc400078ec0ff */
[----:B------:R-:W-:Y:S02]  /*14170*/  LOP3.LUT R164, R164, 0xffff, RZ, 0xc0, !PT ;  /* 0x0000ffffa4a47812 */ /* 0x000fe400078ec0ff */
        /* <DEDUP_REMOVED lines=9> */
[----:B------:R-:W-:Y:S02]  /*14210*/  PRMT R172, R175, 0x3340, R172 ;  /* 0x00003340afac7816 */ /* 0x000fe400000000ac */
[----:B------:R-:W-:-:S02]  /*14220*/  PRMT R4, R170, 0x3340, R168 ;  /* 0x00003340aa047816 */ /* 0x000fc400000000a8 */
[----:B------:R-:W-:Y:S02]  /*14230*/  PRMT R164, R166, 0x3340, R164 ;  /* 0x00003340a6a47816 */ /* 0x000fe400000000a4 */
[----:B------:R-:W-:Y:S02]  /*14240*/  PRMT R5, R162, 0x3340, R160 ;  /* 0x00003340a2057816 */ /* 0x000fe400000000a0 */
[----:B------:R-:W-:Y:S02]  /*14250*/  PRMT R156, R158, 0x3340, R156 ;  /* 0x000033409e9c7816 */ /* 0x000fe4000000009c */
[----:B------:R-:W-:Y:S02]  /*14260*/  PRMT R6, R154, 0x3340, R152 ;  /* 0x000033409a067816 */ /* 0x000fe40000000098 */
[----:B------:R-:W-:Y:S02]  /*14270*/  PRMT R20, R22, 0x3340, R20 ;  /* 0x0000334016147816 */ /* 0x000fe40000000014 */
[----:B0-----:R-:W-:-:S02]  /*14280*/  LOP3.LUT R2, R2, 0x1f, RZ, 0xc0, !PT ;  /* 0x0000001f02027812 */ /* 0x001fc400078ec0ff */
[----:B------:R-:W-:Y:S02]  /*14290*/  PRMT R4, R172, 0x5410, R4 ;  /* 0x00005410ac047816 */ /* 0x000fe40000000004 */
[----:B------:R-:W-:Y:S02]  /*142a0*/  PRMT R5, R164, 0x5410, R5 ;  /* 0x00005410a4057816 */ /* 0x000fe40000000005 */
[----:B------:R-:W-:Y:S02]  /*142b0*/  PRMT R6, R156, 0x5410, R6 ;  /* 0x000054109c067816 */ /* 0x000fe40000000006 */
        /* <DEDUP_REMOVED lines=15> */
[----:B------:R-:W-:Y:S02]  /*143b0*/  ISETP.GE.AND P0, PT, R2, R8, PT ;  /* 0x000000080200720c */ /* 0x000fe40003f06270 */
[----:B------:R-:W-:Y:S01]  /*143c0*/  PRMT R173, R176, 0x3340, R173 ;  /* 0x00003340b0ad7816 */ /* 0x000fe200000000ad */
[----:B------:R-:W3:Y:S01]  /*143d0*/  LDL.LU R2, [R1+0xe70] ;  /* 0x000e700001027983 */ /* 0x000ee20000300800 */
[----:B------:R-:W-:Y:S02]  /*143e0*/  PRMT R165, R167, 0x3340, R165 ;  /* 0x00003340a7a57816 */ /* 0x000fe400000000a5 */
[----:B------:R-:W-:Y:S02]  /*143f0*/  PRMT R157, R159, 0x3340, R157 ;  /* 0x000033409f9d7816 */ /* 0x000fe4000000009d */
[----:B------:R-:W-:Y:S02]  /*14400*/  PRMT R21, R23, 0x3340, R21 ;  /* 0x0000334017157816 */ /* 0x000fe40000000015 */
[----:B------:R-:W-:-:S02]  /*14410*/  PRMT R234, RZ, 0x7610, R234 ;  /* 0x00007610ffea7816 */ /* 0x000fc400000000ea */
[----:B--2---:R-:W-:-:S04]  /*14420*/  LOP3.LUT R16, R16, 0xffff, RZ, 0xc0, !PT ;  /* 0x0000ffff10107812 */ /* 0x004fc800078ec0ff */
[----:B------:R-:W-:-:S04]  /*14430*/  PRMT R7, R18, 0x3340, R16 ;  /* 0x0000334012077816 */ /* 0x000fc80000000010 */
[----:B------:R-:W-:-:S05]  /*14440*/  PRMT R7, R20, 0x5410, R7 ;  /* 0x0000541014077816 */ /* 0x000fca0000000007 */
[----:B----4-:R0:W-:Y:S01]  /*14450*/  STS.128 [R0+UR4+0x4000], R4 ;  /* 0x0040000400007988 */ /* 0x0101e20008000c04 */
[----:B---3--:R-:W-:Y:S02]  /*14460*/  LOP3.LUT R17, R17, 0xffff, RZ, 0xc0, !PT ;  /* 0x0000ffff11117812 */ /* 0x008fe400078ec0ff */
[----:B0-----:R-:W-:Y:S02]  /*14470*/  PRMT R4, R171, 0x3340, R169 ;  /* 0x00003340ab047816 */ /* 0x001fe400000000a9 */
[----:B------:R-:W-:Y:S02]  /*14480*/  PRMT R5, R163, 0x3340, R161 ;  /* 0x00003340a3057816 */ /* 0x000fe400000000a1 */
[----:B------:R-:W-:Y:S02]  /*14490*/  PRMT R6, R155, 0x3340, R153 ;  /* 0x000033409b067816 */ /* 0x000fe40000000099 */
[----:B------:R-:W-:Y:S02]  /*144a0*/  PRMT R7, R19, 0x3340, R17 ;  /* 0x0000334013077816 */ /* 0x000fe40000000011 */
[----:B------:R-:W-:-:S02]  /*144b0*/  PRMT R4, R173, 0x5410, R4 ;  /* 0x00005410ad047816 */ /* 0x000fc40000000004 */
[----:B------:R-:W-:Y:S02]  /*144c0*/  PRMT R5, R165, 0x5410, R5 ;  /* 0x00005410a5057816 */ /* 0x000fe40000000005 */
[----:B------:R-:W-:Y:S02]  /*144d0*/  PRMT R6, R157, 0x5410, R6 ;  /* 0x000054109d067816 */ /* 0x000fe40000000006 */
[----:B------:R-:W-:-:S05]  /*144e0*/  PRMT R7, R21, 0x5410, R7 ;  /* 0x0000541015077816 */ /* 0x000fca0000000007 */
[----:B------:R0:W-:Y:S02]  /*144f0*/  STS.128 [R0+UR4+0x5000], R4 ;  /* 0x0050000400007988 */ /* 0x0001e40008000c04 */
[----:B0-----:R-:W-:Y:S02]  /*14500*/  @!P0 IMAD.MOV.U32 R4, RZ, RZ, R236 ;  /* 0x000000ffff048224 */ /* 0x001fe400078e00ec */
[----:B------:R-:W2:Y:S01]  /*14510*/  LDL.LU R0, [R1+0xe44] ;  /* 0x000e440001007983 */ /* 0x000ea20000300800 */
[----:B------:R-:W-:-:S03]  /*14520*/  @!P0 IMAD.MOV.U32 R5, RZ, RZ, R235 ;  /* 0x000000ffff058224 */ /* 0x000fc600078e00eb */
[----:B------:R0:W-:Y:S04]  /*14530*/  STL [R1+0x13c8], R236 ;  /* 0x0013c8ec01007387 */ /* 0x0001e80000100800 */
[----:B------:R1:W3:Y:S04]  /*14540*/  @!P0 LDG.E.U8 R234, desc[UR58][R4.64] ;  /* 0x0000003a04ea8981 */ /* 0x0002e8000c1e1100 */
[----:B0-----:R-:W4:Y:S04]  /*14550*/  LDL.LU R236, [R1+0xe80] ;  /* 0x000e800001ec7983 */ /* 0x001f280000300800 */
[----:B------:R0:W-:Y:S01]  /*14560*/  STL [R1+0x13c4], R235 ;  /* 0x0013c4eb01007387 */ /* 0x0001e20000100800 */
[----:B-1----:R-:W-:-:S03]  /*14570*/  @!P0 IMAD.MOV.U32 R4, RZ, RZ, R26 ;  /* 0x000000ffff048224 */ /* 0x002fc600078e001a */
[----:B0-----:R-:W2:Y:S04]  /*14580*/  LDL.LU R235, [R1+0xe54] ;  /* 0x000e540001eb7983 */ /* 0x001ea80000300800 */
[----:B------:R-:W3:Y:S01]  /*14590*/  LDL R26, [R1+0x1134] ;  /* 0x00113400011a7983 */ /* 0x000ee20000100800 */
[----:B------:R-:W-:Y:S01]  /*145a0*/  PRMT R163, RZ, 0x7610, R163 ;  /* 0x00007610ffa37816 */ /* 0x000fe200000000a3 */
[----:B------:R-:W-:Y:S02]  /*145b0*/  @!P0 IMAD.MOV.U32 R5, RZ, RZ, R29 ;  /* 0x000000ffff058224 */ /* 0x000fe400078e001d */
[----:B------:R-:W4:Y:S04]  /*145c0*/  LDL R29, [R1+0x1130] ;  /* 0x00113000011d7983 */ /* 0x000f280000100800 */
[----:B------:R0:W2:Y:S02]  /*145d0*/  @!P0 LDG.E.U8 R163, desc[UR58][R4.64] ;  /* 0x0000003a04a38981 */ /* 0x0000a4000c1e1100 */
[----:B0-----:R-:W-:-:S02]  /*145e0*/  @!P0 IMAD.MOV.U32 R4, RZ, RZ, R27 ;  /* 0x000000ffff048224 */ /* 0x001fc400078e001b */
[----:B------:R-:W2:Y:S01]  /*145f0*/  LDL R27, [R1+0x1124] ;  /* 0x00112400011b7983 */ /* 0x000ea20000100800 */
[----:B------:R-:W-:Y:S01]  /*14600*/  PRMT R162, RZ, 0x7610, R162 ;  /* 0x00007610ffa27816 */ /* 0x000fe200000000a2 */
[----:B------:R-:W-:Y:S01]  /*14610*/  @!P0 IMAD.MOV.U32 R5, RZ, RZ, R28 ;  /* 0x000000ffff058224 */ /* 0x000fe200078e001c */
[----:B------:R-:W-:Y:S01]  /*14620*/  PRMT R161, RZ, 0x7610, R161 ;  /* 0x00007610ffa17816 */ /* 0x000fe200000000a1 */
[----:B------:R-:W2:Y:S04]  /*14630*/  LDL R28, [R1+0x1120] ;  /* 0x00112000011c7983 */ /* 0x000ea80000100800 */
[----:B------:R0:W2:Y:S01]  /*14640*/  @!P0 LDG.E.U8 R162, desc[UR58][R4.64] ;  /* 0x0000003a04a28981 */ /* 0x0000a2000c1e1100 */
[----:B------:R-:W-:Y:S01]  /*14650*/  PRMT R160, RZ, 0x7610, R160 ;  /* 0x00007610ffa07816 */ /* 0x000fe200000000a0 */
[----:B0-----:R-:W-:-:S02]  /*14660*/  @!P0 IMAD.MOV.U32 R4, RZ, RZ, R37 ;  /* 0x000000ffff048224 */ /* 0x001fc400078e0025 */
[----:B------:R-:W-:-:S05]  /*14670*/  @!P0 IMAD.MOV.U32 R5, RZ, RZ, R38 ;  /* 0x000000ffff058224 */ /* 0x000fca00078e0026 */
[----:B------:R0:W2:Y:S01]  /*14680*/  @!P0 LDG.E.U8 R161, desc[UR58][R4.64] ;  /* 0x0000003a04a18981 */ /* 0x0000a2000c1e1100 */
[----:B------:R-:W-:Y:S01]  /*14690*/  PRMT R159, RZ, 0x7610, R159 ;  /* 0x00007610ff9f7816 */ /* 0x000fe2000000009f */
[----:B0-----:R-:W-:Y:S02]  /*146a0*/  @!P0 IMAD.MOV.U32 R4, RZ, RZ, R25 ;  /* 0x000000ffff048224 */ /* 0x001fe400078e0019 */
[----:B------:R-:W-:Y:S01]  /*146b0*/  @!P0 IMAD.MOV.U32 R5, RZ, RZ, R36 ;  /* 0x000000ffff058224 */ /* 0x000fe200078e0024 */
[----:B------:R-:W2:Y:S04]  /*146c0*/  LDL R25, [R1+0x1114] ;  /* 0x0011140001197983 */ /* 0x000ea80000100800 */
[----:B------:R0:W2:Y:S02]  /*146d0*/  @!P0 LDG.E.U8 R160, desc[UR58][R4.64] ;  /* 0x0000003a04a08981 */ /* 0x0000a4000c1e1100 */
[----:B0-----:R-:W-:-:S02]  /*146e0*/  @!P0 IMAD.MOV.U32 R4, RZ, RZ, R24 ;  /* 0x000000ffff048224 */ /* 0x001fc400078e0018 */
[----:B------:R-:W-:Y:S01]  /*146f0*/  @!P0 IMAD.MOV.U32 R5, RZ, RZ, R35 ;  /* 0x000000ffff058224 */ /* 0x000fe200078e0023 */
[----:B------:R-:W2:Y:S04]  /*14700*/  LDL R24, [R1+0x1104] ;  /* 0x0011040001187983 */ /* 0x000ea80000100800 */
[----:B------:R0:W2:Y:S02]  /*14710*/  @!P0 LDG.E.U8 R159, desc[UR58][R4.64] ;  /* 0x0000003a049f8981 */ /* 0x0000a4000c1e1100 */
[----:B0-----:R-:W-:Y:S02]  /*14720*/  @!P0 IMAD.MOV.U32 R4, RZ, RZ, R9 ;  /* 0x000000ffff048224 */ /* 0x001fe400078e0009 */
[----:B------:R-:W-:Y:S01]  /*14730*/  @!P0 IMAD.MOV.U32 R5, RZ, RZ, R34 ;  /* 0x000000ffff058224 */ /* 0x000fe200078e0022 */
[----:B------:R-:W2:Y:S04]  /*14740*/  LDL R9, [R1+0x10f4] ;  /* 0x0010f40001097983 */ /* 0x000ea80000100800 */
[----:B------:R-:W2:Y:S04]  /*14750*/  LDL.LU R34, [R1+0x1110] ;  /* 0x0011100001227983 */ /* 0x000ea80000300800 */
[----:B------:R-:W2:Y:S01]  /*14760*/  LDL.LU R43, [R1+0x1100] ;  /* 0x00110000012b7983 */ /* 0x000ea20000300800 */
[----:B------:R-:W-:-:S02]  /*14770*/  PRMT R158, RZ, 0x7610, R158 ;  /* 0x00007610ff9e7816 */ /* 0x000fc4000000009e */
[----:B------:R-:W-:Y:S01]  /*14780*/  PRMT R157, RZ, 0x7610, R157 ;  /* 0x00007610ff9d7816 */ /* 0x000fe2000000009d */
[----:B------:R-:W2:Y:S04]  /*14790*/  LDL.LU R251, [R1+0x10f0] ;  /* 0x0010f00001fb7983 */ /* 0x000ea80000300800 */
[----:B------:R0:W2:Y:S01]  /*147a0*/  @!P0 LDG.E.U8 R158, desc[UR58][R4.64] ;  /* 0x0000003a049e8981 */ /* 0x0000a2000c1e1100 */
[----:B------:R-:W-:Y:S01]  /*147b0*/  PRMT R156, RZ, 0x7610, R156 ;  /* 0x00007610ff9c7816 */ /* 0x000fe2000000009c */
[----:B0-----:R-:W-:Y:S02]  /*147c0*/  @!P0 IMAD.MOV.U32 R4, RZ, RZ, R32 ;  /* 0x000000ffff048224 */ /* 0x001fe400078e0020 */
[----:B------:R-:W-:-:S05]  /*147d0*/  @!P0 IMAD.MOV.U32 R5, RZ, RZ, R33 ;  /* 0x000000ffff058224 */ /* 0x000fca00078e0021 */
[----:B------:R0:W2:Y:S02]  /*147e0*/  @!P0 LDG.E.U8 R157, desc[UR58][R4.64] ;  /* 0x0000003a049d8981 */ /* 0x0000a4000c1e1100 */
[----:B0-----:R-:W-:Y:S02]  /*147f0*/  @!P0 IMAD.MOV.U32 R4, RZ, RZ, R30 ;  /* 0x000000ffff048224 */ /* 0x001fe400078e001e */
[----:B------:R-:W-:-:S05]  /*14800*/  @!P0 IMAD.MOV.U32 R5, RZ, RZ, R31 ;  /* 0x000000ffff058224 */ /* 0x000fca00078e001f */
[----:B------:R3:W2:Y:S01]  /*14810*/  @!P0 LDG.E.U8 R156, desc[UR58][R4.64] ;  /* 0x0000003a049c8981 */ /* 0x0006a2000c1e1100 */
[----:B------:R-:W-:Y:S02]  /*14820*/  PRMT R155, RZ, 0x7610, R155 ;  /* 0x00007610ff9b7816 */ /* 0x000fe4000000009b */
[----:B------:R-:W-:Y:S02]  /*14830*/  PRMT R154, RZ, 0x7610, R154 ;  /* 0x00007610ff9a7816 */ /* 0x000fe4000000009a */
[----:B------:R-:W-:Y:S02]  /*14840*/  PRMT R153, RZ, 0x7610, R153 ;  /* 0x00007610ff997816 */ /* 0x000fe40000000099 */
[----:B------:R-:W-:Y:S01]  /*14850*/  PRMT R152, RZ, 0x7610, R152 ;  /* 0x00007610ff987816 */ /* 0x000fe20000000098 */
[----:B---3--:R-:W-:Y:S02]  /*14860*/  @!P0 IMAD.MOV.U32 R4, RZ, RZ, R26 ;  /* 0x000000ffff048224 */ /* 0x008fe400078e001a */
[----:B------:R-:W3:Y:S04]  /*14870*/  LDL.LU R26, [R1+0x10e0] ;  /* 0x0010e000011a7983 */ /* 0x000ee80000300800 */
[----:B------:R-:W3:Y:S04]  /*14880*/  LDL.LU R45, [R1+0x10d4] ;  /* 0x0010d400012d7983 */ /* 0x000ee80000300800 */
[----:B------:R-:W3:Y:S04]  /*14890*/  LDL.LU R37, [R1+0x10e4] ;  /* 0x0010e40001257983 */ /* 0x000ee80000300800 */
[----:B------:R-:W3:Y:S01]  /*148a0*/  LDL.LU R31, [R1+0x10d0] ;  /* 0x0010d000011f7983 */ /* 0x000ee20000300800 */
[----:B----4-:R-:W-:-:S03]  /*148b0*/  @!P0 IMAD.MOV.U32 R5, RZ, RZ, R29 ;  /* 0x000000ffff058224 */ /* 0x010fc600078e001d */
[----:B------:R-:W4:Y:S04]  /*148c0*/  LDL.LU R244, [R1+0x10c4] ;  /* 0x0010c40001f47983 */ /* 0x000f280000300800 */
[----:B------:R2:W4:Y:S02]  /*148d0*/  @!P0 LDG.E.U8 R155, desc[UR58][R4.64] ;  /* 0x0000003a049b8981 */ /* 0x000524000c1e1100 */
[----:B--2---:R-:W-:Y:S02]  /*148e0*/  @!P0 IMAD.MOV.U32 R4, RZ, RZ, R27 ;  /* 0x000000ffff048224 */ /* 0x004fe400078e001b */
[----:B------:R-:W2:Y:S04]  /*148f0*/  LDL.LU R27, [R1+0x10b4] ;  /* 0x0010b400011b7983 */ /* 0x000ea80000300800 */
[----:B------:R-:W2:Y:S04]  /*14900*/  LDL.LU R32, [R1+0x10a4] ;  /* 0x0010a40001207983 */ /* 0x000ea80000300800 */
[----:B------:R-:W2:Y:S04]  /*14910*/  LDL R33, [R1+0x1060] ;  /* 0x0010600001217983 */ /* 0x000ea80000100800 */
[----:B------:R-:W2:Y:S01]  /*14920*/  LDL R30, [R1+0x1050] ;  /* 0x00105000011e7983 */ /* 0x000ea20000100800 */
[----:B------:R-:W-:-:S03]  /*14930*/  @!P0 IMAD.MOV.U32 R5, RZ, RZ, R28 ;  /* 0x000000ffff058224 */ /* 0x000fc600078e001c */
[----:B------:R-:W2:Y:S04]  /*14940*/  LDL R41, [R1+0x1040] ;  /* 0x0010400001297983 */ /* 0x000ea80000100800 */
[----:B------:R0:W2:Y:S04]  /*14950*/  @!P0 LDG.E.U8 R154, desc[UR58][R4.64] ;  /* 0x0000003a049a8981 */ /* 0x0000a8000c1e1100 */
[----:B------:R-:W2:Y:S04]  /*14960*/  LDL R39, [R1+0x1030] ;  /* 0x0010300001277983 */ /* 0x000ea80000100800 */
[----:B------:R-:W2:Y:S01]  /*14970*/  LDL R28, [R1+0x1034] ;  /* 0x00103400011c7983 */ /* 0x000ea20000100800 */
[----:B0-----:R-:W-:-:S03]  /*14980*/  @!P0 IMAD.MOV.U32 R4, RZ, RZ, R25 ;  /* 0x000000ffff048224 */ /* 0x001fc600078e0019 */
[----:B------:R-:W2:Y:S04]  /*14990*/  LDL R29, [R1+0x1020] ;  /* 0x00102000011d7983 */ /* 0x000ea80000100800 */
        /* <DEDUP_REMOVED lines=19> */
[----:B------:R-:W-:Y:S01]  /*14ad0*/  @!P0 IMAD.MOV.U32 R5, RZ, RZ, R34 ;  /* 0x000000ffff058224 */ /* 0x000fe200078e0022 */
[----:B------:R-:W-:Y:S02]  /*14ae0*/  PRMT R165, RZ, 0x7610, R165 ;  /* 0x00007610ffa57816 */ /* 0x000fe400000000a5 */
[----:B------:R-:W2:Y:S04]  /*14af0*/  LDL R42, [R1+0xee4] ;  /* 0x000ee400012a7983 */ /* 0x000ea80000100800 */
[----:B------:R0:W2:Y:S02]  /*14b00*/  @!P0 LDG.E.U8 R153, desc[UR58][R4.64] ;  /* 0x0000003a04998981 */ /* 0x0000a4000c1e1100 */
[----:B0-----:R-:W-:-:S02]  /*14b10*/  @!P0 IMAD.MOV.U32 R4, RZ, RZ, R24 ;  /* 0x000000ffff048224 */ /* 0x001fc400078e0018 */
[----:B------:R-:W2:Y:S01]  /*14b20*/  LDL R24, [R1+0x1024] ;  /* 0x0010240001187983 */ /* 0x000ea20000100800 */
[----:B------:R-:W-:-:S05]  /*14b30*/  @!P0 IMAD.MOV.U32 R5, RZ, RZ, R43 ;  /* 0x000000ffff058224 */ /* 0x000fca00078e002b */
[----:B------:R0:W2:Y:S02]  /*14b40*/  @!P0 LDG.E.U8 R152, desc[UR58][R4.64] ;  /* 0x0000003a04988981 */ /* 0x0000a4000c1e1100 */
[----:B0-----:R-:W-:Y:S02]  /*14b50*/  @!P0 IMAD.MOV.U32 R4, RZ, RZ, R9 ;  /* 0x000000ffff048224 */ /* 0x001fe400078e0009 */
[----:B------:R-:W2:Y:S01]  /*14b60*/  LDL R9, [R1+0x1014] ;  /* 0x0010140001097983 */ /* 0x000ea20000100800 */
[----:B------:R-:W-:-:S05]  /*14b70*/  @!P0 IMAD.MOV.U32 R5, RZ, RZ, R251 ;  /* 0x000000ffff058224 */ /* 0x000fca00078e00fb */
[----:B------:R3:W2:Y:S01]  /*14b80*/  @!P0 LDG.E.U8 R23, desc[UR58][R4.64] ;  /* 0x0000003a04178981 */ /* 0x0006a2000c1e1100 */
[----:B------:R-:W-:Y:S01]  /*14b90*/  PRMT R166, RZ, 0x7610, R166 ;  /* 0x00007610ffa67816 */ /* 0x000fe200000000a6 */
[----:B---3--:R-:W-:Y:S02]  /*14ba0*/  @!P0 IMAD.MOV.U32 R5, RZ, RZ, R26 ;  /* 0x000000ffff058224 */ /* 0x008fe400078e001a */
[----:B------:R-:W-:-:S05]  /*14bb0*/  @!P0 IMAD.MOV.U32 R4, RZ, RZ, R37 ;  /* 0x000000ffff048224 */ /* 0x000fca00078e0025 */
[----:B------:R0:W3:Y:S02]  /*14bc0*/  @!P0 LDG.E.U8 R22, desc[UR58][R4.64] ;  /* 0x0000003a04168981 */ /* 0x0000e4000c1e1100 */
[----:B0-----:R-:W-:Y:S02]  /*14bd0*/  @!P0 IMAD.MOV.U32 R4, RZ, RZ, R45 ;  /* 0x000000ffff048224 */ /* 0x001fe400078e002d */
[----:B------:R-:W-:-:S05]  /*14be0*/  @!P0 IMAD.MOV.U32 R5, RZ, RZ, R31 ;  /* 0x000000ffff058224 */ /* 0x000fca00078e001f */
[----:B------:R4:W3:Y:S02]  /*14bf0*/  @!P0 LDG.E.U8 R21, desc[UR58][R4.64] ;  /* 0x0000003a04158981 */ /* 0x0008e4000c1e1100 */
[----:B----4-:R-:W-:Y:S02]  /*14c00*/  @!P0 IMAD.MOV.U32 R4, RZ, RZ, R244 ;  /* 0x000000ffff048224 */ /* 0x010fe400078e00f4 */
[----:B------:R-:W-:-:S05]  /*14c10*/  @!P0 IMAD.MOV.U32 R5, RZ, RZ, R129 ;  /* 0x000000ffff058224 */ /* 0x000fca00078e0081 */
[----:B------:R2:W4:Y:S02]  /*14c20*/  @!P0 LDG.E.U8 R20, desc[UR58][R4.64] ;  /* 0x0000003a04148981 */ /* 0x000524000c1e1100 */
[----:B--2---:R-:W-:Y:S02]  /*14c30*/  @!P0 IMAD.MOV.U32 R4, RZ, RZ, R27 ;  /* 0x000000ffff048224 */ /* 0x004fe400078e001b */
[----:B------:R-:W-:-:S05]  /*14c40*/  @!P0 IMAD.MOV.U32 R5, RZ, RZ, R133 ;  /* 0x000000ffff058224 */ /* 0x000fca00078e0085 */
[----:B------:R0:W2:Y:S02]  /*14c50*/  @!P0 LDG.E.U8 R19, desc[UR58][R4.64] ;  /* 0x0000003a04138981 */ /* 0x0000a4000c1e1100 */
[----:B0-----:R-:W-:Y:S02]  /*14c60*/  @!P0 IMAD.MOV.U32 R4, RZ, RZ, R32 ;  /* 0x000000ffff048224 */ /* 0x001fe400078e0020 */
        /* <DEDUP_REMOVED lines=12> */
[----:B------:R-:W-:Y:S02]  /*14d30*/  @!P0 IMAD.MOV.U32 R5, RZ, RZ, R33 ;  /* 0x000000ffff058224 */ /* 0x000fe400078e0021 */
[----:B------:R-:W3:Y:S04]  /*14d40*/  LDL R33, [R1+0xfe0] ;  /* 0x000fe00001217983 */ /* 0x000ee80000100800 */
[----:B------:R0:W2:Y:S02]  /*14d50*/  @!P0 LDG.E.U8 R7, desc[UR58][R4.64] ;  /* 0x0000003a04078981 */ /* 0x0000a4000c1e1100 */
[----:B0-----:R-:W-:-:S02]  /*14d60*/  @!P0 IMAD.MOV.U32 R4, RZ, RZ, R146 ;  /* 0x000000ffff048224 */ /* 0x001fc400078e0092 */
[----:B------:R-:W-:Y:S02]  /*14d70*/  @!P0 IMAD.MOV.U32 R5, RZ, RZ, R30 ;  /* 0x000000ffff058224 */ /* 0x000fe400078e001e */
[----:B------:R-:W4:Y:S04]  /*14d80*/  LDL R30, [R1+0xfe4] ;  /* 0x000fe400011e7983 */ /* 0x000f280000100800 */
[----:B------:R0:W2:Y:S02]  /*14d90*/  @!P0 LDG.E.U8 R6, desc[UR58][R4.64] ;  /* 0x0000003a04068981 */ /* 0x0000a4000c1e1100 */
[----:B0-----:R-:W-:Y:S02]  /*14da0*/  @!P0 IMAD.MOV.U32 R4, RZ, RZ, R150 ;  /* 0x000000ffff048224 */ /* 0x001fe400078e0096 */
[----:B------:R-:W-:Y:S01]  /*14db0*/  @!P0 IMAD.MOV.U32 R5, RZ, RZ, R41 ;  /* 0x000000ffff058224 */ /* 0x000fe200078e0029 */
[----:B------:R-:W-:Y:S01]  /*14dc0*/  PRMT R167, RZ, 0x7610, R167 ;  /* 0x00007610ffa77816 */ /* 0x000fe200000000a7 */
[----:B------:R-:W2:Y:S04]  /*14dd0*/  LDL R41, [R1+0xf90] ;  /* 0x000f900001297983 */ /* 0x000ea80000100800 */
[----:B------:R0:W2:Y:S02]  /*14de0*/  @!P0 LDG.E.U8 R164, desc[UR58][R4.64] ;  /* 0x0000003a04a48981 */ /* 0x0000a4000c1e1100 */
[----:B0-----:R-:W-:-:S02]  /*14df0*/  @!P0 IMAD.MOV.U32 R4, RZ, RZ, R28 ;  /* 0x000000ffff048224 */ /* 0x001fc400078e001c */
[----:B------:R-:W-:Y:S01]  /*14e00*/  @!P0 IMAD.MOV.U32 R5, RZ, RZ, R39 ;  /* 0x000000ffff058224 */ /* 0x000fe200078e0027 */
[----:B------:R-:W2:Y:S04]  /*14e10*/  LDL R28, [R1+0xfd4] ;  /* 0x000fd400011c7983 */ /* 0x000ea80000100800 */
        /* <DEDUP_REMOVED lines=8> */
[----:B------:R-:W2:Y:S01]  /*14ea0*/  LDL R25, [R1+0xfb0] ;  /* 0x000fb00001197983 */ /* 0x000ea20000100800 */
[----:B------:R-:W-:-:S03]  /*14eb0*/  @!P0 IMAD.MOV.U32 R4, RZ, RZ, R9 ;  /* 0x000000ffff048224 */ /* 0x000fc600078e0009 */
[----:B------:R-:W2:Y:S01]  /*14ec0*/  LDL R9, [R1+0xfb4] ;  /* 0x000fb40001097983 */ /* 0x000ea20000100800 */
[----:B------:R-:W-:-:S03]  /*14ed0*/  PRMT R168, RZ, 0x7610, R168 ;  /* 0x00007610ffa87816 */ /* 0x000fc600000000a8 */
[----:B------:R0:W2:Y:S01]  /*14ee0*/  @!P0 LDG.E.U8 R167, desc[UR58][R4.64] ;  /* 0x0000003a04a78981 */ /* 0x0000a2000c1e1100 */
[----:B------:R-:W-:Y:S01]  /*14ef0*/  PRMT R169, RZ, 0x7610, R169 ;  /* 0x00007610ffa97816 */ /* 0x000fe200000000a9 */
[----:B0-----:R-:W-:Y:S02]  /*14f00*/  @!P0 IMAD.MOV.U32 R4, RZ, RZ, R35 ;  /* 0x000000ffff048224 */ /* 0x001fe400078e0023 */
[----:B------:R-:W-:Y:S01]  /*14f10*/  @!P0 IMAD.MOV.U32 R5, RZ, RZ, R38 ;  /* 0x000000ffff058224 */ /* 0x000fe200078e0026 */
[----:B------:R-:W2:Y:S04]  /*14f20*/  LDL R35, [R1+0xfa4] ;  /* 0x000fa40001237983 */ /* 0x000ea80000100800 */
[----:B------:R-:W2:Y:S04]  /*14f30*/  LDL R38, [R1+0xfa0] ;  /* 0x000fa00001267983 */ /* 0x000ea80000100800 */
[----:B------:R0:W2:Y:S01]  /*14f40*/  @!P0 LDG.E.U8 R168, desc[UR58][R4.64] ;  /* 0x0000003a04a88981 */ /* 0x0000a2000c1e1100 */
[----:B------:R-:W-:Y:S01]  /*14f50*/  PRMT R170, RZ, 0x7610, R170 ;  /* 0x00007610ffaa7816 */ /* 0x000fe200000000aa */
[----:B0-----:R-:W-:-:S02]  /*14f60*/  @!P0 IMAD.MOV.U32 R4, RZ, RZ, R36 ;  /* 0x000000ffff048224 */ /* 0x001fc400078e0024 */
[----:B------:R-:W-:Y:S01]  /*14f70*/  @!P0 IMAD.MOV.U32 R5, RZ, RZ, R40 ;  /* 0x000000ffff058224 */ /* 0x000fe200078e0028 */
[----:B------:R-:W2:Y:S04]  /*14f80*/  LDL R36, [R1+0xf94] ;  /* 0x000f940001247983 */ /* 0x000ea80000100800 */
[----:B------:R3:W2:Y:S01]  /*14f90*/  @!P0 LDG.E.U8 R169, desc[UR58][R4.64] ;  /* 0x0000003a04a98981 */ /* 0x0006a2000c1e1100 */
[----:B------:R-:W-:-:S03]  /*14fa0*/  PRMT R171, RZ, 0x7610, R171 ;  /* 0x00007610ffab7816 */ /* 0x000fc600000000ab */
[----:B------:R-:W2:Y:S01]  /*14fb0*/  LDL R40, [R1+0xf70] ;  /* 0x000f700001287983 */ /* 0x000ea20000100800 */
[----:B------:R-:W-:Y:S01]  /*14fc0*/  PRMT R172, RZ, 0x7610, R172 ;  /* 0x00007610ffac7816 */ /* 0x000fe200000000ac */
[----:B---3--:R-:W-:Y:S02]  /*14fd0*/  @!P0 IMAD.MOV.U32 R5, RZ, RZ, R33 ;  /* 0x000000ffff058224 */ /* 0x008fe400078e0021 */
[----:B------:R-:W3:Y:S01]  /*14fe0*/  LDL R33, [R1+0xf80] ;  /* 0x000f800001217983 */ /* 0x000ee20000100800 */
[----:B----4-:R-:W-:-:S03]  /*14ff0*/  @!P0 IMAD.MOV.U32 R4, RZ, RZ, R30 ;  /* 0x000000ffff048224 */ /* 0x010fc600078e001e */
[----:B------:R-:W4:Y:S04]  /*15000*/  LDL R30, [R1+0xf84] ;  /* 0x000f8400011e7983 */ /* 0x000f280000100800 */
[----:B------:R2:W4:Y:S02]  /*15010*/  @!P0 LDG.E.U8 R170, desc[UR58][R4.64] ;  /* 0x0000003a04aa8981 */ /* 0x000524000c1e1100 */
[----:B--2---:R-:W-:Y:S02]  /*15020*/  @!P0 IMAD.MOV.U32 R4, RZ, RZ, R28 ;  /* 0x000000ffff048224 */ /* 0x004fe400078e001c */
[----:B------:R-:W2:Y:S01]  /*15030*/  LDL R28, [R1+0xf74] ;  /* 0x000f7400011c7983 */ /* 0x000ea20000100800 */
[----:B------:R-:W-:-:S03]  /*15040*/  @!P0 IMAD.MOV.U32 R5, RZ, RZ, R39 ;  /* 0x000000ffff058224 */ /* 0x000fc600078e0027 */
[----:B------:R-:W2:Y:S04]  /*15050*/  LDL R39, [R1+0xf60] ;  /* 0x000f600001277983 */ /* 0x000ea80000100800 */
[----:B------:R0:W2:Y:S02]  /*15060*/  @!P0 LDG.E.U8 R171, desc[UR58][R4.64] ;  /* 0x0000003a04ab8981 */ /* 0x0000a4000c1e1100 */
[----:B0-----:R-:W-:Y:S02]  /*15070*/  @!P0 IMAD.MOV.U32 R4, RZ, RZ, R24 ;  /* 0x000000ffff048224 */ /* 0x001fe400078e0018 */
[----:B------:R-:W2:Y:S01]  /*15080*/  LDL R24, [R1+0xf54] ;  /* 0x000f540001187983 */ /* 0x000ea20000100800 */
[----:B------:R-:W-:-:S03]  /*15090*/  @!P0 IMAD.MOV.U32 R5, RZ, RZ, R29 ;  /* 0x000000ffff058224 */ /* 0x000fc600078e001d */
[----:B------:R-:W2:Y:S04]  /*150a0*/  LDL R29, [R1+0xf64] ;  /* 0x000f6400011d7983 */ /* 0x000ea80000100800 */
[----:B------:R0:W2:Y:S02]  /*150b0*/  @!P0 LDG.E.U8 R172, desc[UR58][R4.64] ;  /* 0x0000003a04ac8981 */ /* 0x0000a4000c1e1100 */
[----:B0-----:R-:W-:Y:S02]  /*150c0*/  @!P0 IMAD.MOV.U32 R5, RZ, RZ, R25 ;  /* 0x000000ffff058224 */ /* 0x001fe400078e0019 */
[----:B------:R-:W2:Y:S01]  /*150d0*/  LDL R25, [R1+0xf50] ;  /* 0x000f500001197983 */ /* 0x000ea20000100800 */
[----:B------:R-:W-:-:S03]  /*150e0*/  @!P0 IMAD.MOV.U32 R4, RZ, RZ, R9 ;  /* 0x000000ffff048224 */ /* 0x000fc600078e0009 */
[----:B------:R-:W2:Y:S01]  /*150f0*/  LDL R9, [R1+0xf44] ;  /* 0x000f440001097983 */ /* 0x000ea20000100800 */
[----:B------:R-:W-:Y:S02]  /*15100*/  PRMT R173, RZ, 0x7610, R173 ;  /* 0x00007610ffad7816 */ /* 0x000fe400000000ad */
[----:B------:R-:W-:-:S04]  /*15110*/  PRMT R174, RZ, 0x7610, R174 ;  /* 0x00007610ffae7816 */ /* 0x000fc800000000ae */
[----:B------:R0:W2:Y:S01]  /*15120*/  @!P0 LDG.E.U8 R173, desc[UR58][R4.64] ;  /* 0x0000003a04ad8981 */ /* 0x0000a2000c1e1100 */
[----:B------:R-:W-:Y:S01]  /*15130*/  PRMT R191, RZ, 0x7610, R191 ;  /* 0x00007610ffbf7816 */ /* 0x000fe200000000bf */
[----:B0-----:R-:W-:Y:S02]  /*15140*/  @!P0 IMAD.MOV.U32 R4, RZ, RZ, R35 ;  /* 0x000000ffff048224 */ /* 0x001fe400078e0023 */
[----:B------:R-:W-:Y:S01]  /*15150*/  @!P0 IMAD.MOV.U32 R5, RZ, RZ, R38 ;  /* 0x000000ffff058224 */ /* 0x000fe200078e0026 */
[----:B------:R-:W-:Y:S01]  /*15160*/  PRMT R193, RZ, 0x7610, R193 ;  /* 0x00007610ffc17816 */ /* 0x000fe200000000c1 */
[----:B------:R-:W2:Y:S04]  /*15170*/  LDL R38, [R1+0xf40] ;  /* 0x000f400001267983 */ /* 0x000ea80000100800 */
[----:B------:R0:W2:Y:S04]  /*15180*/  @!P0 LDG.E.U8 R174, desc[UR58][R4.64] ;  /* 0x0000003a04ae8981 */ /* 0x0000a8000c1e1100 */
[----:B------:R-:W2:Y:S01]  /*15190*/  LDL R35, [R1+0xf34] ;  /* 0x000f340001237983 */ /* 0x000ea20000100800 */
[----:B0-----:R-:W-:-:S02]  /*151a0*/  @!P0 IMAD.MOV.U32 R5, RZ, RZ, R41 ;  /* 0x000000ffff058224 */ /* 0x001fc400078e0029 */
[----:B------:R-:W-:Y:S01]  /*151b0*/  @!P0 IMAD.MOV.U32 R4, RZ, RZ, R36 ;  /* 0x000000ffff048224 */ /* 0x000fe200078e0024 */
[----:B------:R-:W-:Y:S01]  /*151c0*/  PRMT R194, RZ, 0x7610, R194 ;  /* 0x00007610ffc27816 */ /* 0x000fe200000000c2 */
[----:B------:R-:W2:Y:S04]  /*151d0*/  LDL R36, [R1+0xf30] ;  /* 0x000f300001247983 */ /* 0x000ea80000100800 */
[----:B------:R3:W2:Y:S01]  /*151e0*/  @!P0 LDG.E.U8 R191, desc[UR58][R4.64] ;  /* 0x0000003a04bf8981 */ /* 0x0006a2000c1e1100 */
[----:B------:R-:W-:Y:S02]  /*151f0*/  PRMT R195, RZ, 0x7610, R195 ;  /* 0x00007610ffc37816 */ /* 0x000fe400000000c3 */
[----:B------:R-:W-:Y:S01]  /*15200*/  PRMT R197, RZ, 0x7610, R197 ;  /* 0x00007610ffc57816 */ /* 0x000fe200000000c5 */
[----:B------:R-:W2:Y:S01]  /*15210*/  LDL R41, [R1+0xed0] ;  /* 0x000ed00001297983 */ /* 0x000ea20000100800 */
[----:B---3--:R-:W-:-:S03]  /*15220*/  @!P0 IMAD.MOV.U32 R5, RZ, RZ, R33 ;  /* 0x000000ffff058224 */ /* 0x008fc600078e0021 */
[----:B------:R-:W3:Y:S01]  /*15230*/  LDL R33, [R1+0xf20] ;  /* 0x000f200001217983 */ /* 0x000ee20000100800 */
[----:B----4-:R-:W-:-:S03]  /*15240*/  @!P0 IMAD.MOV.U32 R4, RZ, RZ, R30 ;  /* 0x000000ffff048224 */ /* 0x010fc600078e001e */
[----:B------:R-:W4:Y:S04]  /*15250*/  LDL R30, [R1+0xf24] ;  /* 0x000f2400011e7983 */ /* 0x000f280000100800 */
[----:B------:R0:W4:Y:S02]  /*15260*/  @!P0 LDG.E.U8 R193, desc[UR58][R4.64] ;  /* 0x0000003a04c18981 */ /* 0x000124000c1e1100 */
[----:B0-----:R-:W-:Y:S02]  /*15270*/  @!P0 IMAD.MOV.U32 R5, RZ, RZ, R40 ;  /* 0x000000ffff058224 */ /* 0x001fe400078e0028 */
[----:B------:R-:W4:Y:S01]  /*15280*/  LDL R40, [R1+0xed4] ;  /* 0x000ed40001287983 */ /* 0x000f220000100800 */
[----:B--2---:R-:W-:-:S03]  /*15290*/  @!P0 IMAD.MOV.U32 R4, RZ, RZ, R28 ;  /* 0x000000ffff048224 */ /* 0x004fc600078e001c */
[----:B------:R-:W2:Y:S04]  /*152a0*/  LDL R28, [R1+0xf14] ;  /* 0x000f1400011c7983 */ /* 0x000ea80000100800 */
[----:B------:R0:W2:Y:S02]  /*152b0*/  @!P0 LDG.E.U8 R194, desc[UR58][R4.64] ;  /* 0x0000003a04c28981 */ /* 0x0000a4000c1e1100 */
[----:B0-----:R-:W-:Y:S01]  /*152c0*/  @!P0 IMAD.MOV.U32 R5, RZ, RZ, R39 ;  /* 0x000000ffff058224 */ /* 0x001fe200078e0027 */
[----:B------:R-:W-:Y:S01]  /*152d0*/  PRMT R198, RZ, 0x7610, R198 ;  /* 0x00007610ffc67816 */ /* 0x000fe200000000c6 */
        /* <DEDUP_REMOVED lines=21> */
[----:B------:R-:W-:-:S02]  /*15430*/  PRMT R202, RZ, 0x7610, R202 ;  /* 0x00007610ffca7816 */ /* 0x000fc400000000ca */
        /* <DEDUP_REMOVED lines=18> */
[----:B------:R-:W-:Y:S01]  /*15560*/  PRMT R205, RZ, 0x7610, R205 ;  /* 0x00007610ffcd7816 */ /* 0x000fe200000000cd */
[----:B------:R-:W-:Y:S01]  /*15570*/  @!P0 IMAD.MOV.U32 R5, RZ, RZ, R128 ;  /* 0x000000ffff058224 */ /* 0x000fe200078e0080 */
[----:B------:R-:W-:-:S04]  /*15580*/  PRMT R206, RZ, 0x7610, R206 ;  /* 0x00007610ffce7816 */ /* 0x000fc800000000ce */
[----:B------:R0:W2:Y:S01]  /*15590*/  @!P0 LDG.E.U8 R205, desc[UR58][R4.64] ;  /* 0x0000003a04cd8981 */ /* 0x0000a2000c1e1100 */
[----:B------:R-:W-:Y:S01]  /*155a0*/  PRMT R207, RZ, 0x7610, R207 ;  /* 0x00007610ffcf7816 */ /* 0x000fe200000000cf */
[----:B0-----:R-:W-:Y:S02]  /*155b0*/  @!P0 IMAD.MOV.U32 R4, RZ, RZ, R42 ;  /* 0x000000ffff048224 */ /* 0x001fe400078e002a */
[----:B------:R-:W-:-:S05]  /*155c0*/  @!P0 IMAD.MOV.U32 R5, RZ, RZ, R127 ;  /* 0x000000ffff058224 */ /* 0x000fca00078e007f */
        /* <DEDUP_REMOVED lines=11> */
[----:B------:R-:W-:Y:S01]  /*15680*/  @!P0 IMAD.MOV.U32 R5, RZ, RZ, R36 ;  /* 0x000000ffff058224 */ /* 0x000fe200078e0024 */
[----:B------:R-:W-:Y:S01]  /*15690*/  PRMT R213, RZ, 0x7610, R213 ;  /* 0x00007610ffd57816 */ /* 0x000fe200000000d5 */
[----:B------:R-:W2:Y:S04]  /*156a0*/  LDL.LU R36, [R1+0xe60] ;  /* 0x000e600001247983 */ /* 0x000ea80000300800 */
[----:B------:R3:W2:Y:S01]  /*156b0*/  @!P0 LDG.E.U8 R210, desc[UR58][R4.64] ;  /* 0x0000003a04d28981 */ /* 0x0006a2000c1e1100 */
[----:B------:R-:W-:-:S03]  /*156c0*/  PRMT R214, RZ, 0x7610, R214 ;  /* 0x00007610ffd67816 */ /* 0x000fc600000000d6 */
[----:B------:R-:W-:Y:S04]  /*156d0*/  STL [R1+0x13d0], R236 ;  /* 0x0013d0ec01007387 */ /* 0x000fe80000100800 */
[----:B------:R0:W-:Y:S01]  /*156e0*/  STL [R1+0x13cc], R2 ;  /* 0x0013cc0201007387 */ /* 0x0001e20000100800 */
[----:B------:R-:W-:Y:S01]  /*156f0*/  PRMT R215, RZ, 0x7610, R215 ;  /* 0x00007610ffd77816 */ /* 0x000fe200000000d7 */
[----:B---3--:R-:W-:Y:S02]  /*15700*/  @!P0 IMAD.MOV.U32 R5, RZ, RZ, R33 ;  /* 0x000000ffff058224 */ /* 0x008fe400078e0021 */
[----:B----4-:R-:W-:-:S05]  /*15710*/  @!P0 IMAD.MOV.U32 R4, RZ, RZ, R30 ;  /* 0x000000ffff048224 */ /* 0x010fca00078e001e */
[----:B------:R2:W3:Y:S02]  /*15720*/  @!P0 LDG.E.U8 R211, desc[UR58][R4.64] ;  /* 0x0000003a04d38981 */ /* 0x0004e4000c1e1100 */
[----:B--2---:R-:W-:Y:S02]  /*15730*/  @!P0 IMAD.MOV.U32 R4, RZ, RZ, R28 ;  /* 0x000000ffff048224 */ /* 0x004fe400078e001c */
[----:B------:R-:W-:-:S05]  /*15740*/  @!P0 IMAD.MOV.U32 R5, RZ, RZ, R29 ;  /* 0x000000ffff058224 */ /* 0x000fca00078e001d */
[----:B------:R1:W2:Y:S02]  /*15750*/  @!P0 LDG.E.U8 R213, desc[UR58][R4.64] ;  /* 0x0000003a04d58981 */ /* 0x0002a4000c1e1100 */
[----:B-1----:R-:W-:Y:S02]  /*15760*/  @!P0 IMAD.MOV.U32 R5, RZ, RZ, R236 ;  /* 0x000000ffff058224 */ /* 0x002fe400078e00ec */
[----:B------:R-:W-:-:S05]  /*15770*/  @!P0 IMAD.MOV.U32 R4, RZ, RZ, R25 ;  /* 0x000000ffff048224 */ /* 0x000fca00078e0019 */
[----:B------:R1:W4:Y:S02]  /*15780*/  @!P0 LDG.E.U8 R214, desc[UR58][R4.64] ;  /* 0x0000003a04d68981 */ /* 0x000324000c1e1100 */
[----:B-1----:R-:W-:Y:S02]  /*15790*/  @!P0 IMAD.MOV.U32 R5, RZ, RZ, R2 ;  /* 0x000000ffff058224 */ /* 0x002fe400078e0002 */
[----:B------:R-:W-:Y:S01]  /*157a0*/  @!P0 IMAD.MOV.U32 R4, RZ, RZ, R24 ;  /* 0x000000ffff048224 */ /* 0x000fe200078e0018 */
[----:B0-----:R-:W3:Y:S04]  /*157b0*/  LDL.LU R2, [R1+0xe88] ;  /* 0x000e880001027983 */ /* 0x001ee80000300800 */
[----:B------:R-:W2:Y:S04]  /*157c0*/  LDL R39, [R1+0x1194] ;  /* 0x0011940001277983 */ /* 0x000ea80000100800 */
[----:B------:R-:W4:Y:S04]  /*157d0*/  LDL R30, [R1+0x139c] ;  /* 0x00139c00011e7983 */ /* 0x000f280000100800 */
[----:B------:R-:W3:Y:S04]  /*157e0*/  LDL R38, [R1+0x138c] ;  /* 0x00138c0001267983 */ /* 0x000ee80000100800 */
[----:B------:R-:W3:Y:S04]  /*157f0*/  LDL R24, [R1+0x1390] ;  /* 0x0013900001187983 */ /* 0x000ee80000100800 */
[----:B------:R-:W3:Y:S04]  /*15800*/  LDL R35, [R1+0x1188] ;  /* 0x0011880001237983 */ /* 0x000ee80000100800 */
[----:B------:R-:W3:Y:S04]  /*15810*/  LDL R28, [R1+0x118c] ;  /* 0x00118c00011c7983 */ /* 0x000ee80000100800 */
[----:B------:R-:W2:Y:S04]  /*15820*/  LDL.LU R42, [R1+0xe04] ;  /* 0x000e0400012a7983 */ /* 0x000ea80000300800 */
[----:B------:R-:W4:Y:S04]  /*15830*/  LDL.LU R40, [R1+0xe24] ;  /* 0x000e240001287983 */ /* 0x000f280000300800 */
[----:B------:R-:W3:Y:S04]  /*15840*/  LDL.LU R41, [R1+0xe50] ;  /* 0x000e500001297983 */ /* 0x000ee80000300800 */
[----:B------:R-:W2:Y:S04]  /*15850*/  LDL.LU R33, [R1+0xe00] ;  /* 0x000e000001217983 */ /* 0x000ea80000300800 */
[----:B------:R-:W2:Y:S04]  /*15860*/  LDL.LU R29, [R1+0xe10] ;  /* 0x000e1000011d7983 */ /* 0x000ea80000300800 */
[----:B------:R-:W2:Y:S04]  /*15870*/  LDL.LU R25, [R1+0xe20] ;  /* 0x000e200001197983 */ /* 0x000ea80000300800 */
[----:B------:R-:W4:Y:S04]  /*15880*/  LDL.LU R252, [R1+0xe34] ;  /* 0x000e340001fc7983 */ /* 0x000f280000300800 */
[----:B------:R0:W2:Y:S04]  /*15890*/  @!P0 LDG.E.U8 R215, desc[UR58][R4.64] ;  /* 0x0000003a04d78981 */ /* 0x0000a8000c1e1100 */
[----:B------:R-:W2:Y:S04]  /*158a0*/  LDL.LU R247, [R1+0xe30] ;  /* 0x000e300001f77983 */ /* 0x000ea80000300800 */
[----:B------:R-:W2:Y:S01]  /*158b0*/  LDL.LU R239, [R1+0xe14] ;  /* 0x000e140001ef7983 */ /* 0x000ea20000300800 */
[----:B0-----:R-:W-:-:S03]  /*158c0*/  @!P0 IMAD.MOV.U32 R4, RZ, RZ, R9 ;  /* 0x000000ffff048224 */ /* 0x001fc600078e0009 */
[----:B------:R-:W4:Y:S01]  /*158d0*/  LDL.LU R9, [R1+0xe40] ;  /* 0x000e400001097983 */ /* 0x000f220000300800 */
[----:B------:R-:W-:Y:S02]  /*158e0*/  PRMT R217, RZ, 0x7610, R217 ;  /* 0x00007610ffd97816 */ /* 0x000fe400000000d9 */
[----:B------:R-:W-:Y:S01]  /*158f0*/  PRMT R218, RZ, 0x7610, R218 ;  /* 0x00007610ffda7816 */ /* 0x000fe200000000da */
[----:B------:R-:W2:Y:S01]  /*15900*/  LDL.LU R127, [R1+0x10c8] ;  /* 0x0010c800017f7983 */ /* 0x000ea20000300800 */
[----:B------:R-:W-:Y:S01]  /*15910*/  @!P0 IMAD.MOV.U32 R5, RZ, RZ, R36 ;  /* 0x000000ffff058224 */ /* 0x000fe200078e0024 */
[----:B------:R-:W-:Y:S02]  /*15920*/  PRMT R219, RZ, 0x7610, R219 ;  /* 0x00007610ffdb7816 */ /* 0x000fe400000000db */
[----:B------:R-:W-:Y:S01]  /*15930*/  PRMT R221, RZ, 0x7610, R221 ;  /* 0x00007610ffdd7816 */ /* 0x000fe200000000dd */
[----:B------:R-:W2:Y:S04]  /*15940*/  LDL.LU R128, [R1+0x109c] ;  /* 0x00109c0001807983 */ /* 0x000ea80000300800 */
[----:B------:R0:W2:Y:S01]  /*15950*/  @!P0 LDG.E.U8 R217, desc[UR58][R4.64] ;  /* 0x0000003a04d98981 */ /* 0x0000a2000c1e1100 */
[----:B------:R-:W-:-:S02]  /*15960*/  PRMT R222, RZ, 0x7610, R222 ;  /* 0x00007610ffde7816 */ /* 0x000fc400000000de */
[----:B------:R-:W-:Y:S01]  /*15970*/  PRMT R228, RZ, 0x7610, R228 ;  /* 0x00007610ffe47816 */ /* 0x000fe200000000e4 */
[----:B------:R-:W2:Y:S01]  /*15980*/  LDL.LU R131, [R1+0x10b8] ;  /* 0x0010b80001837983 */ /* 0x000ea20000300800 */
[----:B------:R-:W-:-:S03]  /*15990*/  PRMT R227, RZ, 0x7610, R227 ;  /* 0x00007610ffe37816 */ /* 0x000fc600000000e3 */
[----:B------:R-:W2:Y:S01]  /*159a0*/  LDL.LU R132, [R1+0x108c] ;  /* 0x00108c0001847983 */ /* 0x000ea20000300800 */
[----:B0-----:R-:W-:-:S03]  /*159b0*/  @!P0 IMAD.MOV.U32 R4, RZ, RZ, R235 ;  /* 0x000000ffff048224 */ /* 0x001fc600078e00eb */
[----:B------:R-:W2:Y:S01]  /*159c0*/  LDL.LU R135, [R1+0x10a8] ;  /* 0x0010a80001877983 */ /* 0x000ea20000300800 */
[----:B------:R-:W-:-:S03]  /*159d0*/  PRMT R226, RZ, 0x7610, R226 ;  /* 0x00007610ffe27816 */ /* 0x000fc600000000e2 */
[----:B------:R-:W2:Y:S04]  /*159e0*/  LDL.LU R136, [R1+0x107c] ;  /* 0x00107c0001887983 */ /* 0x000ea80000300800 */
[----:B------:R-:W2:Y:S04]  /*159f0*/  LDL.LU R139, [R1+0x1098] ;  /* 0x00109800018b7983 */ /* 0x000ea80000300800 */
[----:B------:R-:W2:Y:S04]  /*15a00*/  LDL.LU R140, [R1+0x106c] ;  /* 0x00106c00018c7983 */ /* 0x000ea80000300800 */
[----:B------:R-:W2:Y:S04]  /*15a10*/  LDL.LU R143, [R1+0x1088] ;  /* 0x00108800018f7983 */ /* 0x000ea80000300800 */
[----:B------:R-:W2:Y:S04]  /*15a20*/  LDL.LU R144, [R1+0x105c] ;  /* 0x00105c0001907983 */ /* 0x000ea80000300800 */
[----:B------:R-:W2:Y:S01]  /*15a30*/  LDL.LU R147, [R1+0x1078] ;  /* 0x0010780001937983 */ /* 0x000ea20000300800 */
[----:B------:R-:W-:-:S03]  /*15a40*/  PRMT R225, RZ, 0x7610, R225 ;  /* 0x00007610ffe17816 */ /* 0x000fc600000000e1 */
[----:B------:R-:W2:Y:S04]  /*15a50*/  LDL.LU R148, [R1+0x104c] ;  /* 0x00104c0001947983 */ /* 0x000ea80000300800 */
[----:B------:R-:W2:Y:S04]  /*15a60*/  LDL.LU R151, [R1+0x1068] ;  /* 0x0010680001977983 */ /* 0x000ea80000300800 */
[----:B------:R-:W2:Y:S04]  /*15a70*/  LDL.LU R236, [R1+0xe6c] ;  /* 0x000e6c0001ec7983 */ /* 0x000ea80000300800 */
[----:B------:R0:W-:Y:S01]  /*15a80*/  STL [R1+0x13d4], R235 ;  /* 0x0013d4eb01007387 */ /* 0x0001e20000100800 */
[----:B------:R-:W-:-:S03]  /*15a90*/  PRMT R224, RZ, 0x7610, R224 ;  /* 0x00007610ffe07816 */ /* 0x000fc600000000e0 */
[----:B0-----:R-:W2:Y:S04]  /*15aa0*/  LDL.LU R235, [R1+0xe98] ;  /* 0x000e980001eb7983 */ /* 0x001ea80000300800 */
[----:B------:R0:W-:Y:S01]  /*15ab0*/  STL [R1+0x13d8], R0 ;  /* 0x0013d80001007387 */ /* 0x0001e20000100800 */
[----:B------:R-:W-:Y:S02]  /*15ac0*/  PRMT R223, RZ, 0x7610, R223 ;  /* 0x00007610ffdf7816 */ /* 0x000fe400000000df */
[----:B------:R-:W-:Y:S01]  /*15ad0*/  PRMT R233, RZ, 0x7610, R233 ;  /* 0x00007610ffe97816 */ /* 0x000fe200000000e9 */
[----:B---3--:R-:W-:-:S05]  /*15ae0*/  @!P0 IMAD.MOV.U32 R5, RZ, RZ, R41 ;  /* 0x000000ffff058224 */ /* 0x008fca00078e0029 */
[----:B------:R1:W3:Y:S02]  /*15af0*/  @!P0 LDG.E.U8 R218, desc[UR58][R4.64] ;  /* 0x0000003a04da8981 */ /* 0x0002e4000c1e1100 */
[----:B-1----:R-:W-:Y:S02]  /*15b00*/  @!P0 IMAD.MOV.U32 R4, RZ, RZ, R0 ;  /* 0x000000ffff048224 */ /* 0x002fe400078e0000 */
[----:B0-----:R-:W3:Y:S01]  /*15b10*/  LDL.LU R0, [R1+0xe7c] ;  /* 0x000e7c0001007983 */ /* 0x001ee20000300800 */
[----:B----4-:R-:W-:-:S05]  /*15b20*/  @!P0 IMAD.MOV.U32 R5, RZ, RZ, R9 ;  /* 0x000000ffff058224 */ /* 0x010fca00078e0009 */
[----:B------:R0:W4:Y:S02]  /*15b30*/  @!P0 LDG.E.U8 R219, desc[UR58][R4.64] ;  /* 0x0000003a04db8981 */ /* 0x000124000c1e1100 */
[----:B0-----:R-:W-:Y:S02]  /*15b40*/  @!P0 IMAD.MOV.U32 R4, RZ, RZ, R252 ;  /* 0x000000ffff048224 */ /* 0x001fe400078e00fc */
[----:B--2---:R-:W-:-:S05]  /*15b50*/  @!P0 IMAD.MOV.U32 R5, RZ, RZ, R247 ;  /* 0x000000ffff058224 */ /* 0x004fca00078e00f7 */
        /* <DEDUP_REMOVED lines=11> */
[----:B------:R-:W-:Y:S01]  /*15c10*/  @!P0 IMAD.MOV.U32 R5, RZ, RZ, R249 ;  /* 0x000000ffff058224 */ /* 0x000fe200078e00f9 */
[----:B------:R0:W-:Y:S04]  /*15c20*/  STL [R1+0x13e0], R250 ;  /* 0x0013e0fa01007387 */ /* 0x0001e80000100800 */
[----:B------:R1:W2:Y:S04]  /*15c30*/  @!P0 LDG.E.U8 R226, desc[UR58][R4.64] ;  /* 0x0000003a04e28981 */ /* 0x0002a8000c1e1100 */
[----:B0-----:R-:W2:Y:S01]  /*15c40*/  LDL.LU R250, [R1+0xe8c] ;  /* 0x000e8c0001fa7983 */ /* 0x001ea20000300800 */
[----:B-1----:R-:W-:-:S02]  /*15c50*/  @!P0 IMAD.MOV.U32 R4, RZ, RZ, R246 ;  /* 0x000000ffff048224 */ /* 0x002fc400078e00f6 */
[----:B------:R-:W-:Y:S01]  /*15c60*/  @!P0 IMAD.MOV.U32 R5, RZ, RZ, R245 ;  /* 0x000000ffff058224 */ /* 0x000fe200078e00f5 */
[----:B------:R0:W-:Y:S04]  /*15c70*/  STL [R1+0x13dc], R249 ;  /* 0x0013dcf901007387 */ /* 0x0001e80000100800 */
[----:B------:R1:W2:Y:S04]  /*15c80*/  @!P0 LDG.E.U8 R225, desc[UR58][R4.64] ;  /* 0x0000003a04e18981 */ /* 0x0002a8000c1e1100 */
[----:B0-----:R-:W2:Y:S01]  /*15c90*/  LDL.LU R249, [R1+0xea8] ;  /* 0x000ea80001f97983 */ /* 0x001ea20000300800 */
[----:B-1----:R-:W-:-:S03]  /*15ca0*/  @!P0 IMAD.MOV.U32 R4, RZ, RZ, R242 ;  /* 0x000000ffff048224 */ /* 0x002fc600078e00f2 */
[----:B------:R0:W-:Y:S01]  /*15cb0*/  STL [R1+0x13e8], R246 ;  /* 0x0013e8f601007387 */ /* 0x0001e20000100800 */
[----:B------:R-:W-:-:S05]  /*15cc0*/  @!P0 IMAD.MOV.U32 R5, RZ, RZ, R241 ;  /* 0x000000ffff058224 */ /* 0x000fca00078e00f1 */
[----:B------:R1:W2:Y:S04]  /*15cd0*/  @!P0 LDG.E.U8 R224, desc[UR58][R4.64] ;  /* 0x0000003a04e08981 */ /* 0x0002a8000c1e1100 */
[----:B0-----:R-:W2:Y:S04]  /*15ce0*/  LDL.LU R246, [R1+0xe9c] ;  /* 0x000e9c0001f67983 */ /* 0x001ea80000300800 */
[----:B------:R0:W-:Y:S01]  /*15cf0*/  STL [R1+0x13e4], R245 ;  /* 0x0013e4f501007387 */ /* 0x0001e20000100800 */
[----:B-1----:R-:W-:Y:S02]  /*15d00*/  @!P0 IMAD.MOV.U32 R4, RZ, RZ, R238 ;  /* 0x000000ffff048224 */ /* 0x002fe400078e00ee */
        /* <DEDUP_REMOVED lines=8> */
[----:B------:R0:W-:Y:S04]  /*15d90*/  STL [R1+0x13ec], R241 ;  /* 0x0013ecf101007387 */ /* 0x0001e80000100800 */
[----:B0-----:R-:W2:Y:S04]  /*15da0*/  LDL.LU R241, [R1+0xec8] ;  /* 0x000ec80001f17983 */ /* 0x001ea80000300800 */
[----:B------:R0:W-:Y:S04]  /*15db0*/  STL [R1+0x13f8], R238 ;  /* 0x0013f8ee01007387 */ /* 0x0001e80000100800 */
[----:B0-----:R-:W2:Y:S04]  /*15dc0*/  LDL.LU R238, [R1+0xebc] ;  /* 0x000ebc0001ee7983 */ /* 0x001ea80000300800 */
[----:B------:R0:W-:Y:S04]  /*15dd0*/  STL [R1+0x13f4], R237 ;  /* 0x0013f4ed01007387 */ /* 0x0001e80000100800 */
[----:B0-----:R-:W3:Y:S04]  /*15de0*/  LDL.LU R237, [R1+0xed8] ;  /* 0x000ed80001ed7983 */ /* 0x001ee80000300800 */
[----:B------:R-:W4:Y:S04]  /*15df0*/  LDL R39, [R1+0x1178] ;  /* 0x0011780001277983 */ /* 0x000f280000100800 */
[----:B------:R-:W2:Y:S04]  /*15e00*/  LDL R30, [R1+0x117c] ;  /* 0x00117c00011e7983 */ /* 0x000ea80000100800 */
[----:B------:R-:W3:Y:S04]  /*15e10*/  LDL R243, [R1+0x1168] ;  /* 0x0011680001f37983 */ /* 0x000ee80000100800 */
[----:B------:R-:W3:Y:S01]  /*15e20*/  LDL R240, [R1+0x116c] ;  /* 0x00116c0001f07983 */ /* 0x000ee20000100800 */
[----:B-1----:R-:W-:-:S03]  /*15e30*/  @!P0 IMAD.MOV.U32 R4, RZ, RZ, R24 ;  /* 0x000000ffff048224 */ /* 0x002fc600078e0018 */
[----:B------:R-:W3:Y:S01]  /*15e40*/  LDL R24, [R1+0x115c] ;  /* 0x00115c0001187983 */ /* 0x000ee20000100800 */
[----:B------:R-:W-:Y:S01]  /*15e50*/  PRMT R232, RZ, 0x7610, R232 ;  /* 0x00007610ffe87816 */ /* 0x000fe200000000e8 */
[----:B------:R-:W-:Y:S02]  /*15e60*/  @!P0 IMAD.MOV.U32 R5, RZ, RZ, R38 ;  /* 0x000000ffff058224 */ /* 0x000fe400078e0026 */
[----:B------:R-:W3:Y:S01]  /*15e70*/  LDL R38, [R1+0x1158] ;  /* 0x0011580001267983 */ /* 0x000ee20000100800 */
[----:B------:R-:W-:-:S03]  /*15e80*/  PRMT R231, RZ, 0x7610, R231 ;  /* 0x00007610ffe77816 */ /* 0x000fc600000000e7 */
[----:B------:R0:W3:Y:S01]  /*15e90*/  @!P0 LDG.E.U8 R232, desc[UR58][R4.64] ;  /* 0x0000003a04e88981 */ /* 0x0000e2000c1e1100 */
[----:B------:R-:W-:Y:S01]  /*15ea0*/  PRMT R230, RZ, 0x7610, R230 ;  /* 0x00007610ffe67816 */ /* 0x000fe200000000e6 */
[----:B0-----:R-:W-:Y:S02]  /*15eb0*/  @!P0 IMAD.MOV.U32 R4, RZ, RZ, R28 ;  /* 0x000000ffff048224 */ /* 0x001fe400078e001c */
[----:B------:R-:W-:Y:S01]  /*15ec0*/  @!P0 IMAD.MOV.U32 R5, RZ, RZ, R35 ;  /* 0x000000ffff058224 */ /* 0x000fe200078e0023 */
[----:B------:R-:W3:Y:S04]  /*15ed0*/  LDL R28, [R1+0x114c] ;  /* 0x00114c00011c7983 */ /* 0x000ee80000100800 */
[----:B------:R-:W3:Y:S04]  /*15ee0*/  LDL R35, [R1+0x1148] ;  /* 0x0011480001237983 */ /* 0x000ee80000100800 */
[----:B------:R4:W3:Y:S01]  /*15ef0*/  @!P0 LDG.E.U8 R231, desc[UR58][R4.64] ;  /* 0x0000003a04e78981 */ /* 0x0008e2000c1e1100 */
[----:B------:R-:W-:Y:S01]  /*15f00*/  PRMT R229, RZ, 0x7610, R229 ;  /* 0x00007610ffe57816 */ /* 0x000fe200000000e5 */
[----:B----4-:R-:W-:-:S02]  /*15f10*/  @!P0 IMAD.MOV.U32 R5, RZ, RZ, R39 ;  /* 0x000000ffff058224 */ /* 0x010fc400078e0027 */
[----:B------:R-:W4:Y:S01]  /*15f20*/  LDL R39, [R1+0x1138] ;  /* 0x0011380001277983 */ /* 0x000f220000100800 */
[----:B--2---:R-:W-:-:S03]  /*15f30*/  @!P0 IMAD.MOV.U32 R4, RZ, RZ, R30 ;  /* 0x000000ffff048224 */ /* 0x004fc600078e001e */
[----:B------:R-:W2:Y:S04]  /*15f40*/  LDL R30, [R1+0x113c] ;  /* 0x00113c00011e7983 */ /* 0x000ea80000100800 */
[----:B------:R3:W2:Y:S02]  /*15f50*/  @!P0 LDG.E.U8 R230, desc[UR58][R4.64] ;  /* 0x0000003a04e68981 */ /* 0x0006a4000c1e1100 */
[----:B---3--:R-:W-:Y:S02]  /*15f60*/  @!P0 IMAD.MOV.U32 R4, RZ, RZ, R240 ;  /* 0x000000ffff048224 */ /* 0x008fe400078e00f0 */
[----:B------:R-:W-:-:S05]  /*15f70*/  @!P0 IMAD.MOV.U32 R5, RZ, RZ, R243 ;  /* 0x000000ffff058224 */ /* 0x000fca00078e00f3 */
[----:B------:R0:W3:Y:S02]  /*15f80*/  @!P0 LDG.E.U8 R229, desc[UR58][R4.64] ;  /* 0x0000003a04e58981 */ /* 0x0000e4000c1e1100 */
[----:B0-----:R-:W-:Y:S02]  /*15f90*/  @!P0 IMAD.MOV.U32 R4, RZ, RZ, R24 ;  /* 0x000000ffff048224 */ /* 0x001fe400078e0018 */
[----:B------:R-:W3:Y:S01]  /*15fa0*/  LDL R24, [R1+0x112c] ;  /* 0x00112c0001187983 */ /* 0x000ee20000100800 */
[----:B------:R-:W-:Y:S01]  /*15fb0*/  PRMT R220, RZ, 0x7610, R220 ;  /* 0x00007610ffdc7816 */ /* 0x000fe200000000dc */
[----:B------:R-:W-:Y:S02]  /*15fc0*/  @!P0 IMAD.MOV.U32 R5, RZ, RZ, R38 ;  /* 0x000000ffff058224 */ /* 0x000fe400078e0026 */
[----:B------:R-:W3:Y:S04]  /*15fd0*/  LDL R38, [R1+0x1128] ;  /* 0x0011280001267983 */ /* 0x000ee80000100800 */
[----:B------:R0:W3:Y:S01]  /*15fe0*/  @!P0 LDG.E.U8 R220, desc[UR58][R4.64] ;  /* 0x0000003a04dc8981 */ /* 0x0000e2000c1e1100 */
[----:B------:R-:W-:Y:S01]  /*15ff0*/  PRMT R216, RZ, 0x7610, R216 ;  /* 0x00007610ffd87816 */ /* 0x000fe200000000d8 */
[----:B0-----:R-:W-:-:S02]  /*16000*/  @!P0 IMAD.MOV.U32 R5, RZ, RZ, R35 ;  /* 0x000000ffff058224 */ /* 0x001fc400078e0023 */
[----:B------:R-:W3:Y:S01]  /*16010*/  LDL R35, [R1+0x1118] ;  /* 0x0011180001237983 */ /* 0x000ee20000100800 */
[----:B------:R-:W-:-:S03]  /*16020*/  @!P0 IMAD.MOV.U32 R4, RZ, RZ, R28 ;  /* 0x000000ffff048224 */ /* 0x000fc600078e001c */
[----:B------:R-:W3:Y:S01]  /*16030*/  LDL R28, [R1+0x111c] ;  /* 0x00111c00011c7983 */ /* 0x000ee20000100800 */
[----:B------:R-:W-:-:S03]  /*16040*/  PRMT R212, RZ, 0x7610, R212 ;  /* 0x00007610ffd47816 */ /* 0x000fc600000000d4 */
[----:B------:R4:W3:Y:S02]  /*16050*/  @!P0 LDG.E.U8 R216, desc[UR58][R4.64] ;  /* 0x0000003a04d88981 */ /* 0x0008e4000c1e1100 */
[----:B----4-:R-:W-:Y:S02]  /*16060*/  @!P0 IMAD.MOV.U32 R5, RZ, RZ, R39 ;  /* 0x000000ffff058224 */ /* 0x010fe400078e0027 */
[----:B--2---:R-:W-:Y:S02]  /*16070*/  @!P0 IMAD.MOV.U32 R4, RZ, RZ, R30 ;  /* 0x000000ffff048224 */ /* 0x004fe400078e001e */
[----:B------:R-:W2:Y:S04]  /*16080*/  LDL R30, [R1+0x110c] ;  /* 0x00110c00011e7983 */ /* 0x000ea80000100800 */
[----:B------:R-:W4:Y:S04]  /*16090*/  LDL.LU R39, [R1+0x1108] ;  /* 0x0011080001277983 */ /* 0x000f280000300800 */
[----:B------:R3:W4:Y:S04]  /*160a0*/  @!P0 LDG.E.U8 R212, desc[UR58][R4.64] ;  /* 0x0000003a04d48981 */ /* 0x000728000c1e1100 */
[----:B------:R-:W4:Y:S01]  /*160b0*/  LDL.LU R240, [R1+0x10f8] ;  /* 0x0010f80001f07983 */ /* 0x000f220000300800 */
[----:B---3--:R-:W-:-:S03]  /*160c0*/  @!P0 IMAD.MOV.U32 R4, RZ, RZ, R24 ;  /* 0x000000ffff048224 */ /* 0x008fc600078e0018 */
[----:B------:R-:W3:Y:S01]  /*160d0*/  LDL R24, [R1+0x10fc] ;  /* 0x0010fc0001187983 */ /* 0x000ee20000100800 */
[----:B------:R-:W-:Y:S01]  /*160e0*/  PRMT R208, RZ, 0x7610, R208 ;  /* 0x00007610ffd07816 */ /* 0x000fe200000000d0 */
[----:B------:R-:W-:Y:S02]  /*160f0*/  @!P0 IMAD.MOV.U32 R5, RZ, RZ, R38 ;  /* 0x000000ffff058224 */ /* 0x000fe400078e0026 */
[----:B------:R-:W3:Y:S04]  /*16100*/  LDL.LU R248, [R1+0x10e8] ;  /* 0x0010e80001f87983 */ /* 0x000ee80000300800 */
[----:B------:R0:W3:Y:S04]  /*16110*/  @!P0 LDG.E.U8 R208, desc[UR58][R4.64] ;  /* 0x0000003a04d08981 */ /* 0x0000e8000c1e1100 */
[----:B------:R-:W3:Y:S01]  /*16120*/  LDL.LU R38, [R1+0x10dc] ;  /* 0x0010dc0001267983 */ /* 0x000ee20000300800 */
[----:B------:R-:W-:Y:S01]  /*16130*/  PRMT R204, RZ, 0x7610, R204 ;  /* 0x00007610ffcc7816 */ /* 0x000fe200000000cc */
[----:B0-----:R-:W-:-:S02]  /*16140*/  @!P0 IMAD.MOV.U32 R5, RZ, RZ, R35 ;  /* 0x000000ffff058224 */ /* 0x001fc400078e0023 */
[----:B------:R-:W3:Y:S01]  /*16150*/  LDL.LU R35, [R1+0x10ec] ;  /* 0x0010ec0001237983 */ /* 0x000ee20000300800 */
[----:B------:R-:W-:-:S03]  /*16160*/  @!P0 IMAD.MOV.U32 R4, RZ, RZ, R28 ;  /* 0x000000ffff048224 */ /* 0x000fc600078e001c */
[----:B------:R-:W3:Y:S01]  /*16170*/  LDL.LU R28, [R1+0x10d8] ;  /* 0x0010d800011c7983 */ /* 0x000ee20000300800 */
[----:B------:R-:W-:-:S03]  /*16180*/  PRMT R200, RZ, 0x7610, R200 ;  /* 0x00007610ffc87816 */ /* 0x000fc600000000c8 */
[----:B------:R2:W3:Y:S04]  /*16190*/  @!P0 LDG.E.U8 R204, desc[UR58][R4.64] ;  /* 0x0000003a04cc8981 */ /* 0x0004e8000c1e1100 */
[----:B------:R-:W3:Y:S01]  /*161a0*/  LDL.LU R243, [R1+0x10cc] ;  /* 0x0010cc0001f37983 */ /* 0x000ee20000300800 */
[----:B--2---:R-:W-:-:S03]  /*161b0*/  @!P0 IMAD.MOV.U32 R4, RZ, RZ, R30 ;  /* 0x000000ffff048224 */ /* 0x004fc600078e001e */
[----:B------:R-:W2:Y:S01]  /*161c0*/  LDL.LU R30, [R1+0x10ac] ;  /* 0x0010ac00011e7983 */ /* 0x000ea20000300800 */
[----:B----4-:R-:W-:-:S05]  /*161d0*/  @!P0 IMAD.MOV.U32 R5, RZ, RZ, R39 ;  /* 0x000000ffff058224 */ /* 0x010fca00078e0027 */
[----:B------:R3:W4:Y:S02]  /*161e0*/  @!P0 LDG.E.U8 R200, desc[UR58][R4.64] ;  /* 0x0000003a04c88981 */ /* 0x000724000c1e1100 */
[----:B---3--:R-:W-:Y:S02]  /*161f0*/  @!P0 IMAD.MOV.U32 R4, RZ, RZ, R24 ;  /* 0x000000ffff048224 */ /* 0x008fe400078e0018 */
[----:B------:R-:W3:Y:S01]  /*16200*/  LDL.LU R24, [R1+0x10bc] ;  /* 0x0010bc0001187983 */ /* 0x000ee20000300800 */
[----:B------:R-:W-:Y:S01]  /*16210*/  PRMT R196, RZ, 0x7610, R196 ;  /* 0x00007610ffc47816 */ /* 0x000fe200000000c4 */
[----:B------:R-:W-:Y:S01]  /*16220*/  @!P0 IMAD.MOV.U32 R5, RZ, RZ, R240 ;  /* 0x000000ffff058224 */ /* 0x000fe200078e00f0 */
[----:B------:R-:W-:-:S04]  /*16230*/  PRMT R192, RZ, 0x7610, R192 ;  /* 0x00007610ffc07816 */ /* 0x000fc800000000c0 */
[----:B------:R0:W4:Y:S01]  /*16240*/  @!P0 LDG.E.U8 R196, desc[UR58][R4.64] ;  /* 0x0000003a04c48981 */ /* 0x000122000c1e1100 */
[----:B------:R-:W-:Y:S01]  /*16250*/  PRMT R190, RZ, 0x7610, R190 ;  /* 0x00007610ffbe7816 */ /* 0x000fe200000000be */
[----:B0-----:R-:W-:Y:S02]  /*16260*/  @!P0 IMAD.MOV.U32 R5, RZ, RZ, R248 ;  /* 0x000000ffff058224 */ /* 0x001fe400078e00f8 */
[----:B------:R-:W-:-:S05]  /*16270*/  @!P0 IMAD.MOV.U32 R4, RZ, RZ, R35 ;  /* 0x000000ffff048224 */ /* 0x000fca00078e0023 */
        /* <DEDUP_REMOVED lines=10> */
[----:B0-----:R-:W-:Y:S01]  /*16320*/  @!P0 IMAD.MOV.U32 R5, RZ, RZ, R131 ;  /* 0x000000ffff058224 */ /* 0x001fe200078e0083 */
[----:B------:R-:W-:Y:S02]  /*16330*/  PRMT R186, RZ, 0x7610, R186 ;  /* 0x00007610ffba7816 */ /* 0x000fe400000000ba */
[----:B------:R-:W-:Y:S02]  /*16340*/  PRMT R185, RZ, 0x7610, R185 ;  /* 0x00007610ffb97816 */ /* 0x000fe400000000b9 */
[----:B------:R-:W-:Y:S02]  /*16350*/  PRMT R184, RZ, 0x7610, R184 ;  /* 0x00007610ffb87816 */ /* 0x000fe400000000b8 */
[----:B------:R-:W-:Y:S01]  /*16360*/  PRMT R183, RZ, 0x7610, R183 ;  /* 0x00007610ffb77816 */ /* 0x000fe200000000b7 */
[----:B---3--:R-:W-:-:S05]  /*16370*/  @!P0 IMAD.MOV.U32 R4, RZ, RZ, R24 ;  /* 0x000000ffff048224 */ /* 0x008fca00078e0018 */
[----:B------:R2:W3:Y:S02]  /*16380*/  @!P0 LDG.E.U8 R188, desc[UR58][R4.64] ;  /* 0x0000003a04bc8981 */ /* 0x0004e4000c1e1100 */
        /* <DEDUP_REMOVED lines=14> */
[----:B------:R0:W2:Y:S04]  /*16470*/  @!P0 LDG.E.U8 R183, desc[UR58][R4.64] ;  /* 0x0000003a04b78981 */ /* 0x0000a8000c1e1100 */
[----:B------:R-:W4:Y:S01]  /*16480*/  LDL R5, [R1+0x1058] ;  /* 0x0010580001057983 */ /* 0x000f220000100800 */
[----:B------:R-:W-:Y:S01]  /*16490*/  PRMT R182, RZ, 0x7610, R182 ;  /* 0x00007610ffb67816 */ /* 0x000fe200000000b6 */
[----:B0-----:R-:W-:-:S05]  /*164a0*/  @!P0 IMAD.MOV.U32 R4, RZ, RZ, R144 ;  /* 0x000000ffff048224 */ /* 0x001fca00078e0090 */
[----:B----4-:R0:W4:Y:S04]  /*164b0*/  @!P0 LDG.E.U8 R182, desc[UR58][R4.64] ;  /* 0x0000003a04b68981 */ /* 0x010128000c1e1100 */
[----:B------:R-:W3:Y:S04]  /*164c0*/  LDL R5, [R1+0x1048] ;  /* 0x0010480001057983 */ /* 0x000ee80000100800 */
[----:B------:R-:W-:Y:S04]  /*164d0*/  STL.64 [R1+0x1658], R150 ;  /* 0x0016589601007387 */ /* 0x000fe80000100a00 */
[----:B------:R-:W-:Y:S04]  /*164e0*/  STL.64 [R1+0x1650], R148 ;  /* 0x0016509401007387 */ /* 0x000fe80000100a00 */
[----:B------:R-:W-:Y:S04]  /*164f0*/  STL.64 [R1+0x1648], R146 ;  /* 0x0016489201007387 */ /* 0x000fe80000100a00 */
[----:B------:R1:W-:Y:S04]  /*16500*/  STL.64 [R1+0x1640], R144 ;  /* 0x0016409001007387 */ /* 0x0003e80000100a00 */
[----:B------:R-:W-:Y:S04]  /*16510*/  STL.64 [R1+0x1638], R142 ;  /* 0x0016388e01007387 */ /* 0x000fe80000100a00 */
[----:B------:R2:W-:Y:S01]  /*16520*/  STL.64 [R1+0x1630], R140 ;  /* 0x0016308c01007387 */ /* 0x0005e20000100a00 */
[----:B0-----:R-:W-:-:S02]  /*16530*/  @!P0 IMAD.MOV.U32 R4, RZ, RZ, R148 ;  /* 0x000000ffff048224 */ /* 0x001fc400078e0094 */
[----:B-1----:R-:W-:Y:S02]  /*16540*/  IMAD.MOV.U32 R144, RZ, RZ, R41 ;  /* 0x000000ffff907224 */ /* 0x002fe400078e0029 */
[----:B--2---:R-:W-:Y:S02]  /*16550*/  IMAD.MOV.U32 R141, RZ, RZ, R45 ;  /* 0x000000ffff8d7224 */ /* 0x004fe400078e002d */
[----:B------:R-:W2:Y:S04]  /*16560*/  LDL.LU R45, [R1+0x19a8] ;  /* 0x0019a800012d7983 */ /* 0x000ea80000300800 */
[----:B------:R-:W-:Y:S01]  /*16570*/  STL.64 [R1+0x1628], R138 ;  /* 0x0016288a01007387 */ /* 0x000fe20000100a00 */
[----:B------:R-:W-:-:S03]  /*16580*/  IMAD.MOV.U32 R142, RZ, RZ, R43 ;  /* 0x000000ffff8e7224 */ /* 0x000fc600078e002b */
[----:B------:R-:W-:Y:S01]  /*16590*/  STL.64 [R1+0x1620], R136 ;  /* 0x0016208801007387 */ /* 0x000fe20000100a00 */
[----:B------:R-:W-:-:S03]  /*165a0*/  IMAD.MOV.U32 R143, RZ, RZ, R40 ;  /* 0x000000ffff8f7224 */ /* 0x000fc600078e0028 */
[----:B------:R0:W-:Y:S01]  /*165b0*/  STL.64 [R1+0x1618], R134 ;  /* 0x0016188601007387 */ /* 0x0001e20000100a00 */
[----:B------:R-:W-:Y:S02]  /*165c0*/  IMAD.MOV.U32 R145, RZ, RZ, R38 ;  /* 0x000000ffff917224 */ /* 0x000fe400078e0026 */
[----:B------:R-:W-:Y:S02]  /*165d0*/  IMAD.MOV.U32 R146, RZ, RZ, R39 ;  /* 0x000000ffff927224 */ /* 0x000fe400078e0027 */
[----:B------:R-:W-:Y:S02]  /*165e0*/  IMAD.MOV.U32 R148, RZ, RZ, R36 ;  /* 0x000000ffff947224 */ /* 0x000fe400078e0024 */
[----:B0-----:R-:W-:Y:S02]  /*165f0*/  IMAD.MOV.U32 R135, RZ, RZ, R42 ;  /* 0x000000ffff877224 */ /* 0x001fe400078e002a */
[----:B------:R-:W4:Y:S04]  /*16600*/  LDL.LU R42, [R1+0x19a4] ;  /* 0x0019a400012a7983 */ /* 0x000f280000300800 */
[----:B------:R-:W4:Y:S04]  /*16610*/  LDL.LU R43, [R1+0x19a0] ;  /* 0x0019a000012b7983 */ /* 0x000f280000300800 */
[----:B------:R-:W3:Y:S01]  /*16620*/  LDL.LU R40, [R1+0x199c] ;  /* 0x00199c0001287983 */ /* 0x000ee20000300800 */
[----:B------:R-:W-:-:S03]  /*16630*/  IMAD.MOV.U32 R147, RZ, RZ, R37 ;  /* 0x000000ffff937224 */ /* 0x000fc600078e0025 */
[----:B------:R-:W3:Y:S01]  /*16640*/  LDL.LU R41, [R1+0x1998] ;  /* 0x0019980001297983 */ /* 0x000ee20000300800 */
[----:B------:R-:W-:-:S03]  /*16650*/  IMAD.MOV.U32 R149, RZ, RZ, R34 ;  /* 0x000000ffff957224 */ /* 0x000fc600078e0022 */
[----:B------:R-:W3:Y:S01]  /*16660*/  LDL.LU R38, [R1+0x1994] ;  /* 0x0019940001267983 */ /* 0x000ee20000300800 */
[----:B------:R-:W-:-:S03]  /*16670*/  IMAD.MOV.U32 R150, RZ, RZ, R35 ;  /* 0x000000ffff967224 */ /* 0x000fc600078e0023 */
[----:B------:R-:W3:Y:S04]  /*16680*/  LDL.LU R39, [R1+0x1990] ;  /* 0x0019900001277983 */ /* 0x000ee80000300800 */
[----:B------:R-:W3:Y:S04]  /*16690*/  LDL.LU R36, [R1+0x198c] ;  /* 0x00198c0001247983 */ /* 0x000ee80000300800 */
[----:B------:R-:W3:Y:S04]  /*166a0*/  LDL.LU R37, [R1+0x1988] ;  /* 0x0019880001257983 */ /* 0x000ee80000300800 */
[----:B------:R-:W3:Y:S04]  /*166b0*/  LDL.LU R34, [R1+0x1984] ;  /* 0x0019840001227983 */ /* 0x000ee80000300800 */
[----:B------:R-:W3:Y:S04]  /*166c0*/  LDL.LU R35, [R1+0x1980] ;  /* 0x0019800001237983 */ /* 0x000ee80000300800 */
[----:B------:R-:W-:Y:S04]  /*166d0*/  STL.64 [R1+0x1610], R132 ;  /* 0x0016108401007387 */ /* 0x000fe80000100a00 */
[----:B------:R-:W-:Y:S04]  /*166e0*/  STL.64 [R1+0x1608], R130 ;  /* 0x0016088201007387 */ /* 0x000fe80000100a00 */
[----:B------:R0:W-:Y:S04]  /*166f0*/  STL.64 [R1+0x1600], R128 ;  /* 0x0016008001007387 */ /* 0x0001e80000100a00 */
[----:B------:R1:W-:Y:S04]  /*16700*/  STL.64 [R1+0x15f8], R126 ;  /* 0x0015f87e01007387 */ /* 0x0003e80000100a00 */
[----:B------:R1:W-:Y:S04]  /*16710*/  STL.64 [R1+0x15f0], R124 ;  /* 0x0015f07c01007387 */ /* 0x0003e80000100a00 */
[----:B------:R1:W-:Y:S01]  /*16720*/  STL.64 [R1+0x15e8], R122 ;  /* 0x0015e87a01007387 */ /* 0x0003e20000100a00 */
[----:B0-----:R-:W-:-:S02]  /*16730*/  IMAD.MOV.U32 R128, RZ, RZ, R29 ;  /* 0x000000ffff807224 */ /* 0x001fc400078e001d */
[----:B-1----:R-:W-:Y:S02]  /*16740*/  IMAD.MOV.U32 R126, RZ, RZ, R28 ;  /* 0x000000ffff7e7224 */ /* 0x002fe400078e001c */
[----:B------:R-:W-:Y:S02]  /*16750*/  IMAD.MOV.U32 R124, RZ, RZ, R33 ;  /* 0x000000ffff7c7224 */ /* 0x000fe400078e0021 */
[----:B------:R-:W-:Y:S02]  /*16760*/  IMAD.MOV.U32 R125, RZ, RZ, R30 ;  /* 0x000000ffff7d7224 */ /* 0x000fe400078e001e */
[----:B------:R-:W-:Y:S02]  /*16770*/  IMAD.MOV.U32 R122, RZ, RZ, R32 ;  /* 0x000000ffff7a7224 */ /* 0x000fe400078e0020 */
[----:B------:R-:W3:Y:S01]  /*16780*/  LDL.LU R32, [R1+0x197c] ;  /* 0x00197c0001207983 */ /* 0x000ee20000300800 */
[----:B------:R-:W-:-:S03]  /*16790*/  IMAD.MOV.U32 R123, RZ, RZ, R31 ;  /* 0x000000ffff7b7224 */ /* 0x000fc600078e001f */
        /* <DEDUP_REMOVED lines=12> */
[----:B------:R-:W3:Y:S01]  /*16860*/  LDL.LU R25, [R1+0x1958] ;  /* 0x0019580001197983 */ /* 0x000ee20000300800 */
[----:B------:R-:W-:-:S02]  /*16870*/  IMAD.MOV.U32 R151, RZ, RZ, R252 ;  /* 0x000000ffff977224 */ /* 0x000fc400078e00fc */
[----:B------:R-:W-:Y:S01]  /*16880*/  IMAD.MOV.U32 R134, RZ, RZ, R251 ;  /* 0x000000ffff867224 */ /* 0x000fe200078e00fb */
[----:B------:R-:W3:Y:S01]  /*16890*/  LDL.LU R252, [R1+0x1954] ;  /* 0x0019540001fc7983 */ /* 0x000ee20000300800 */
[----:B------:R-:W-:Y:S02]  /*168a0*/  IMAD.MOV.U32 R131, RZ, RZ, R248 ;  /* 0x000000ffff837224 */ /* 0x000fe400078e00f8 */
[----:B------:R-:W-:Y:S01]  /*168b0*/  IMAD.MOV.U32 R136, RZ, RZ, R247 ;  /* 0x000000ffff887224 */ /* 0x000fe200078e00f7 */
        /* <DEDUP_REMOVED lines=11> */
[----:B------:R0:W-:Y:S04]  /*16970*/  STL.64 [R1+0x15e0], R120 ;  /* 0x0015e07801007387 */ /* 0x0001e80000100a00 */
[----:B0-----:R-:W3:Y:S04]  /*16980*/  LDL R120, [R1+0x1038] ;  /* 0x0010380001787983 */ /* 0x001ee80000100800 */
[----:B------:R-:W3:Y:S04]  /*16990*/  LDL R121, [R1+0x103c] ;  /* 0x00103c0001797983 */ /* 0x000ee80000100800 */
[----:B------:R-:W-:Y:S04]  /*169a0*/  STL.64 [R1+0x15d8], R118 ;  /* 0x0015d87601007387 */ /* 0x000fe80000100a00 */
        /* <DEDUP_REMOVED lines=36> */
[----:B--2---:R-:W-:Y:S04]  /*16bf0*/  STL.64 [R1+0x14b0], R44 ;  /* 0x0014b02c01007387 */ /* 0x004fe80000100a00 */
[----:B----4-:R-:W-:Y:S04]  /*16c00*/  STL.64 [R1+0x14a8], R42 ;  /* 0x0014a82a01007387 */ /* 0x010fe80000100a00 */
[----:B---3--:R-:W-:Y:S04]  /*16c10*/  STL.64 [R1+0x14a0], R40 ;  /* 0x0014a02801007387 */ /* 0x008fe80000100a00 */
[----:B------:R-:W-:Y:S04]  /*16c20*/  STL.64 [R1+0x1498], R38 ;  /* 0x0014982601007387 */ /* 0x000fe80000100a00 */
[----:B------:R-:W-:Y:S04]  /*16c30*/  STL.64 [R1+0x1490], R36 ;  /* 0x0014902401007387 */ /* 0x000fe80000100a00 */
[----:B------:R-:W-:Y:S04]  /*16c40*/  STL.64 [R1+0x1488], R34 ;  /* 0x0014882201007387 */ /* 0x000fe80000100a00 */
[----:B------:R-:W-:Y:S04]  /*16c50*/  STL.64 [R1+0x1480], R32 ;  /* 0x0014802001007387 */ /* 0x000fe80000100a00 */
[----:B------:R-:W-:Y:S04]  /*16c60*/  STL.64 [R1+0x1478], R30 ;  /* 0x0014781e01007387 */ /* 0x000fe80000100a00 */
[----:B------:R-:W-:Y:S04]  /*16c70*/  STL.64 [R1+0x1470], R28 ;  /* 0x0014701c01007387 */ /* 0x000fe80000100a00 */
[----:B------:R-:W-:Y:S04]  /*16c80*/  STL.64 [R1+0x1468], R26 ;  /* 0x0014681a01007387 */ /* 0x000fe80000100a00 */
[----:B------:R0:W-:Y:S04]  /*16c90*/  STL.64 [R1+0x1460], R24 ;  /* 0x0014601801007387 */ /* 0x0001e80000100a00 */
[----:B0-----:R-:W2:Y:S01]  /*16ca0*/  LDL R24, [R1+0x102c] ;  /* 0x00102c0001187983 */ /* 0x001ea20000100800 */
[----:B------:R-:W-:-:S02]  /*16cb0*/  PRMT R181, RZ, 0x7610, R181 ;  /* 0x00007610ffb57816 */ /* 0x000fc400000000b5 */
[----:B------:R-:W-:Y:S01]  /*16cc0*/  PRMT R180, RZ, 0x7610, R180 ;  /* 0x00007610ffb47816 */ /* 0x000fe200000000b4 */
[----:B------:R-:W3:Y:S04]  /*16cd0*/  LDL R25, [R1+0x1028] ;  /* 0x0010280001197983 */ /* 0x000ee80000100800 */
[----:B------:R0:W4:Y:S02]  /*16ce0*/  @!P0 LDG.E.U8 R181, desc[UR58][R4.64] ;  /* 0x0000003a04b58981 */ /* 0x000124000c1e1100 */
[----:B0-----:R-:W-:Y:S02]  /*16cf0*/  @!P0 IMAD.MOV.U32 R5, RZ, RZ, R120 ;  /* 0x000000ffff058224 */ /* 0x001fe400078e0078 */
[----:B------:R-:W-:-:S05]  /*16d00*/  @!P0 IMAD.MOV.U32 R4, RZ, RZ, R121 ;  /* 0x000000ffff048224 */ /* 0x000fca00078e0079 */
[----:B------:R2:W4:Y:S02]  /*16d10*/  @!P0 LDG.E.U8 R180, desc[UR58][R4.64] ;  /* 0x0000003a04b48981 */ /* 0x000524000c1e1100 */
[----:B--2---:R-:W-:Y:S02]  /*16d20*/  @!P0 IMAD.MOV.U32 R4, RZ, RZ, R24 ;  /* 0x000000ffff048224 */ /* 0x004fe400078e0018 */
[----:B------:R-:W2:Y:S01]  /*16d30*/  LDL R24, [R1+0x101c] ;  /* 0x00101c0001187983 */ /* 0x000ea20000100800 */
[----:B------:R-:W-:Y:S01]  /*16d40*/  PRMT R179, RZ, 0x7610, R179 ;  /* 0x00007610ffb37816 */ /* 0x000fe200000000b3 */
[----:B---3--:R-:W-:Y:S02]  /*16d50*/  @!P0 IMAD.MOV.U32 R5, RZ, RZ, R25 ;  /* 0x000000ffff058224 */ /* 0x008fe400078e0019 */
[----:B------:R-:W3:Y:S04]  /*16d60*/  LDL R25, [R1+0x1018] ;  /* 0x0010180001197983 */ /* 0x000ee80000100800 */
[----:B------:R2:W4:Y:S02]  /*16d70*/  @!P0 LDG.E.U8 R179, desc[UR58][R4.64] ;  /* 0x0000003a04b38981 */ /* 0x000524000c1e1100 */
[----:B--2---:R-:W-:-:S02]  /*16d80*/  @!P0 IMAD.MOV.U32 R4, RZ, RZ, R24 ;  /* 0x000000ffff048224 */ /* 0x004fc400078e0018 */
        /* <DEDUP_REMOVED lines=25> */
[----:B---3--:R-:W-:-:S03]  /*16f20*/  @!P0 IMAD.MOV.U32 R5, RZ, RZ, R25 ;  /* 0x000000ffff058224 */ /* 0x008fc600078e0019 */
[----:B------:R0:W-:Y:S04]  /*16f30*/  STS.U8 [R14+UR4+0x2100], R174 ;  /* 0x002100ae0e007988 */ /* 0x0001e80008000004 */
[----:B------:R-:W3:Y:S01]  /*16f40*/  LDL R25, [R1+0xfc8] ;  /* 0x000fc80001197983 */ /* 0x000ee20000100800 */
[----:B0-----:R-:W-:-:S03]  /*16f50*/  PRMT R174, RZ, 0x7610, R174 ;  /* 0x00007610ffae7816 */ /* 0x001fc600000000ae */
[----:B------:R0:W-:Y:S04]  /*16f60*/  STS.U8 [R14+UR4+0x2300], R193 ;  /* 0x002300c10e007988 */ /* 0x0001e80008000004 */
[----:B------:R2:W4:Y:S04]  /*16f70*/  @!P0 LDG.E.U8 R174, desc[UR58][R4.64] ;  /* 0x0000003a04ae8981 */ /* 0x000528000c1e1100 */
[----:B0-----:R-:W4:Y:S01]  /*16f80*/  LDL.LU R193, [R1+0xe08] ;  /* 0x000e080001c17983 */ /* 0x001f220000300800 */
[----:B--2---:R-:W-:-:S03]  /*16f90*/  @!P0 IMAD.MOV.U32 R4, RZ, RZ, R24 ;  /* 0x000000ffff048224 */ /* 0x004fc600078e0018 */
[----:B------:R-:W2:Y:S04]  /*16fa0*/  LDL R24, [R1+0xfbc] ;  /* 0x000fbc0001187983 */ /* 0x000ea80000100800 */
[----:B------:R0:W-:Y:S01]  /*16fb0*/  STS.U8 [R14+UR4+0x2000], R173 ;  /* 0x002000ad0e007988 */ /* 0x0001e20008000004 */
[----:B---3--:R-:W-:-:S03]  /*16fc0*/  @!P0 IMAD.MOV.U32 R5, RZ, RZ, R25 ;  /* 0x000000ffff058224 */ /* 0x008fc600078e0019 */
[----:B------:R-:W3:Y:S01]  /*16fd0*/  LDL R25, [R1+0xfb8] ;  /* 0x000fb80001197983 */ /* 0x000ee20000100800 */
[----:B0-----:R-:W-:-:S06]  /*16fe0*/  PRMT R173, RZ, 0x7610, R173 ;  /* 0x00007610ffad7816 */ /* 0x001fcc00000000ad */
[----:B------:R2:W4:Y:S02]  /*16ff0*/  @!P0 LDG.E.U8 R173, desc[UR58][R4.64] ;  /* 0x0000003a04ad8981 */ /* 0x000524000c1e1100 */
[----:B--2---:R-:W-:Y:S02]  /*17000*/  @!P0 IMAD.MOV.U32 R4, RZ, RZ, R24 ;  /* 0x000000ffff048224 */ /* 0x004fe400078e0018 */
[----:B------:R-:W2:Y:S04]  /*17010*/  LDL R24, [R1+0xfac] ;  /* 0x000fac0001187983 */ /* 0x000ea80000100800 */
[----:B------:R0:W-:Y:S01]  /*17020*/  STS.U8 [R14+UR4+0x1f00], R172 ;  /* 0x001f00ac0e007988 */ /* 0x0001e20008000004 */
[----:B---3--:R-:W-:-:S03]  /*17030*/  @!P0 IMAD.MOV.U32 R5, RZ, RZ, R25 ;  /* 0x000000ffff058224 */ /* 0x008fc600078e0019 */
        /* <DEDUP_REMOVED lines=69> */
[----:B------:R0:W-:Y:S01]  /*17490*/  STS.U8 [R14+UR4], R163 ;  /* 0x000000a30e007988 */ /* 0x0001e20008000004 */
        /* <DEDUP_REMOVED lines=33> */
[----:B------:R1:W-:Y:S01]  /*176b0*/  STS.U8 [R14+UR4+0x3200], R213 ;  /* 0x003200d50e007988 */ /* 0x0003e20008000004 */
[----:B0-----:R-:W-:-:S03]  /*176c0*/  PRMT R159, RZ, 0x7610, R159 ;  /* 0x00007610ff9f7816 */ /* 0x001fc6000000009f */
[----:B-1----:R-:W3:Y:S04]  /*176d0*/  LDL.LU R213, [R1+0xe2c] ;  /* 0x000e2c0001d57983 */ /* 0x002ee80000300800 */
[----:B------:R2:W3:Y:S02]  /*176e0*/  @!P0 LDG.E.U8 R159, desc[UR58][R4.64] ;  /* 0x0000003a049f8981 */ /* 0x0004e4000c1e1100 */
[----:B--2---:R-:W-:Y:S02]  /*176f0*/  @!P0 IMAD.MOV.U32 R4, RZ, RZ, R24 ;  /* 0x000000ffff048224 */ /* 0x004fe400078e0018 */
[----:B------:R-:W2:Y:S01]  /*17700*/  LDL R24, [R1+0xecc] ;  /* 0x000ecc0001187983 */ /* 0x000ea20000100800 */
[----:B------:R-:W-:-:S03]  /*17710*/  @!P0 IMAD.MOV.U32 R5, RZ, RZ, R237 ;  /* 0x000000ffff058224 */ /* 0x000fc600078e00ed */
[----:B------:R0:W-:Y:S04]  /*17720*/  STS.U8 [R14+UR4+0x500], R158 ;  /* 0x0005009e0e007988 */ /* 0x0001e80008000004 */
[----:B------:R1:W-:Y:S01]  /*17730*/  STS.U8 [R14+UR4+0x3300], R214 ;  /* 0x003300d60e007988 */ /* 0x0003e20008000004 */
[----:B0-----:R-:W-:-:S03]  /*17740*/  PRMT R158, RZ, 0x7610, R158 ;  /* 0x00007610ff9e7816 */ /* 0x001fc6000000009e */
[----:B------:R0:W-:Y:S04]  /*17750*/  STS.U8 [R14+UR4+0x3600], R218 ;  /* 0x003600da0e007988 */ /* 0x0001e80008000004 */
[----:B-1----:R-:W4:Y:S04]  /*17760*/  LDL.LU R214, [R1+0xe58] ;  /* 0x000e580001d67983 */ /* 0x002f280000300800 */
[----:B------:R2:W3:Y:S04]  /*17770*/  @!P0 LDG.E.U8 R158, desc[UR58][R4.64] ;  /* 0x0000003a049e8981 */ /* 0x0004e8000c1e1100 */
[----:B------:R1:W-:Y:S04]  /*17780*/  STS.U8 [R14+UR4+0x3700], R219 ;  /* 0x003700db0e007988 */ /* 0x0003e80008000004 */
[----:B------:R1:W-:Y:S04]  /*17790*/  STS.U8 [R14+UR4+0x3800], R221 ;  /* 0x003800dd0e007988 */ /* 0x0003e80008000004 */
[----:B------:R1:W-:Y:S01]  /*177a0*/  STS.U8 [R14+UR4+0x3900], R222 ;  /* 0x003900de0e007988 */ /* 0x0003e20008000004 */
[----:B--2---:R-:W-:-:S03]  /*177b0*/  @!P0 IMAD.MOV.U32 R4, RZ, RZ, R24 ;  /* 0x000000ffff048224 */ /* 0x004fc600078e0018 */
[----:B------:R-:W2:Y:S04]  /*177c0*/  LDL R24, [R1+0x13ac] ;  /* 0x0013ac0001187983 */ /* 0x000ea80000100800 */
[----:B0-----:R-:W3:Y:S04]  /*177d0*/  LDL.LU R218, [R1+0xe3c] ;  /* 0x000e3c0001da7983 */ /* 0x001ee80000300800 */
[----:B-1----:R-:W4:Y:S04]  /*177e0*/  LDL.LU R219, [R1+0xe68] ;  /* 0x000e680001db7983 */ /* 0x002f280000300800 */
[----:B------:R-:W2:Y:S04]  /*177f0*/  LDL.LU R221, [R1+0xe4c] ;  /* 0x000e4c0001dd7983 */ /* 0x000ea80000300800 */
[----:B------:R-:W3:Y:S04]  /*17800*/  LDL.LU R222, [R1+0xe5c] ;  /* 0x000e5c0001de7983 */ /* 0x000ee80000300800 */
[----:B------:R-:W4:Y:S02]  /*17810*/  LDL.LU R121, [R1+0x1384] ;  /* 0x0013840001797983 */ /* 0x000f240000300800 */
[----:B----4-:R-:W-:-:S05]  /*17820*/  IADD3 R121, P6, R121, UR9, RZ ;  /* 0x0000000979797c10 */ /* 0x010fca000ffde0ff */
[----:B------:R0:W-:Y:S04]  /*17830*/  STL [R1+0x1384], R121 ;  /* 0x0013847901007387 */ /* 0x0001e80000100800 */
[----:B0-----:R-:W4:Y:S02]  /*17840*/  LDL.LU R121, [R1+0x137c] ;  /* 0x00137c0001797983 */ /* 0x001f240000300800 */
[----:B----4-:R-:W-:-:S05]  /*17850*/  IADD3 R121, P1, R121, UR9, RZ ;  /* 0x0000000979797c10 */ /* 0x010fca000ff3e0ff */
[----:B------:R0:W-:Y:S04]  /*17860*/  STL [R1+0x137c], R121 ;  /* 0x00137c7901007387 */ /* 0x0001e80000100800 */
[----:B0-----:R-:W4:Y:S01]  /*17870*/  LDL.LU R121, [R1+0x1374] ;  /* 0x0013740001797983 */ /* 0x001f220000300800 */
[----:B------:R-:W-:Y:S02]  /*17880*/  IADD3 R12, P3, R12, UR9, RZ ;  /* 0x000000090c0c7c10 */ /* 0x000fe4000ff7e0ff */
[----:B----4-:R-:W-:-:S05]  /*17890*/  IADD3 R121, P2, R121, UR9, RZ ;  /* 0x0000000979797c10 */ /* 0x010fca000ff5e0ff */
[----:B------:R-:W-:Y:S04]  /*178a0*/  STL [R1+0x1374], R121 ;  /* 0x0013747901007387 */ /* 0x000fe80000100800 */
[----:B------:R0:W-:Y:S04]  /*178b0*/  STL [R1+0x136c], R12 ;  /* 0x00136c0c01007387 */ /* 0x0001e80000100800 */
[----:B0-----:R-:W4:Y:S01]  /*178c0*/  LDL.LU R12, [R1+0x1934] ;  /* 0x00193400010c7983 */ /* 0x001f220000300800 */
[----:B------:R-:W-:-:S04]  /*178d0*/  IADD3 R13, P4, R13, UR9, RZ ;  /* 0x000000090d0d7c10 */ /* 0x000fc8000ff9e0ff */
[----:B----4-:R-:W-:Y:S02]  /*178e0*/  IADD3.X R12, R12, UR7, RZ, P4, !PT ;  /* 0x000000070c0c7c10 */ /* 0x010fe4000a7fe4ff */
[----:B------:R-:W-:-:S05]  /*178f0*/  IADD3 R10, P4, R10, UR9, RZ ;  /* 0x000000090a0a7c10 */ /* 0x000fca000ff9e0ff */
[----:B------:R0:W-:Y:S04]  /*17900*/  STL [R1+0x1364], R10 ;  /* 0x0013640a01007387 */ /* 0x0001e80000100800 */
[----:B0-----:R-:W4:Y:S04]  /*17910*/  LDL.LU R10, [R1+0x1930] ;  /* 0x00193000010a7983 */ /* 0x001f280000300800 */
[----:B------:R-:W2:Y:S01]  /*17920*/  LDL.LU R121, [R1+0x135c] ;  /* 0x00135c0001797983 */ /* 0x000ea20000300800 */
[----:B------:R-:W-:-:S04]  /*17930*/  IADD3 R11, P5, R11, UR9, RZ ;  /* 0x000000090b0b7c10 */ /* 0x000fc8000ffbe0ff */
[----:B----4-:R-:W-:Y:S02]  /*17940*/  IADD3.X R10, R10, UR7, RZ, P5, !PT ;  /* 0x000000070a0a7c10 */ /* 0x010fe4000affe4ff */
[----:B--2---:R-:W-:-:S05]  /*17950*/  IADD3 R121, P5, R121, UR9, RZ ;  /* 0x0000000979797c10 */ /* 0x004fca000ffbe0ff */
[----:B------:R0:W-:Y:S04]  /*17960*/  STL [R1+0x135c], R121 ;  /* 0x00135c7901007387 */ /* 0x0001e80000100800 */
[----:B0-----:R-:W2:Y:S02]  /*17970*/  LDL.LU R121, [R1+0x1380] ;  /* 0x0013800001797983 */ /* 0x001ea40000300800 */
[----:B--2---:R-:W-:-:S05]  /*17980*/  IADD3.X R121, R121, UR7, RZ, P6, !PT ;  /* 0x0000000779797c10 */ /* 0x004fca000b7fe4ff */
[----:B------:R0:W-:Y:S04]  /*17990*/  STL [R1+0x1380], R121 ;  /* 0x0013807901007387 */ /* 0x0001e80000100800 */
[----:B0-----:R-:W2:Y:S02]  /*179a0*/  LDL.LU R121, [R1+0x1354] ;  /* 0x0013540001797983 */ /* 0x001ea40000300800 */
        /* <DEDUP_REMOVED lines=50> */
[----:B0-----:R-:W2:Y:S01]  /*17cd0*/  LDL.LU R121, [R1+0x1338] ;  /* 0x0013380001797983 */ /* 0x001ea20000300800 */
[----:B------:R-:W-:-:S03]  /*17ce0*/  @!P0 IMAD.MOV.U32 R5, RZ, RZ, R241 ;  /* 0x000000ffff058224 */ /* 0x000fc600078e00f1 */
[----:B------:R0:W-:Y:S04]  /*17cf0*/  STS.U8 [R14+UR4+0x600], R157 ;  /* 0x0006009d0e007988 */ /* 0x0001e80008000004 */
[----:B------:R1:W-:Y:S01]  /*17d00*/  STS.U8 [R14+UR4+0x700], R156 ;  /* 0x0007009c0e007988 */ /* 0x0003e20008000004 */
[----:B0-----:R-:W-:Y:S02]  /*17d10*/  PRMT R157, RZ, 0x7610, R157 ;  /* 0x00007610ff9d7816 */ /* 0x001fe4000000009d */
[----:B-1----:R-:W-:-:S04]  /*17d20*/  PRMT R156, RZ, 0x7610, R156 ;  /* 0x00007610ff9c7816 */ /* 0x002fc8000000009c */
[----:B------:R0:W4:Y:S04]  /*17d30*/  @!P0 LDG.E.U8 R157, desc[UR58][R4.64] ;  /* 0x0000003a049d8981 */ /* 0x000128000c1e1100 */
[----:B------:R1:W-:Y:S01]  /*17d40*/  STS.U8 [R14+UR4+0x800], R155 ;  /* 0x0008009b0e007988 */ /* 0x0003e20008000004 */
[----:B0-----:R-:W-:Y:S02]  /*17d50*/  @!P0 IMAD.MOV.U32 R4, RZ, RZ, R238 ;  /* 0x000000ffff048224 */ /* 0x001fe400078e00ee */
[----:B------:R-:W-:Y:S01]  /*17d60*/  @!P0 IMAD.MOV.U32 R5, RZ, RZ, R245 ;  /* 0x000000ffff058224 */ /* 0x000fe200078e00f5 */
[----:B-1----:R-:W-:-:S04]  /*17d70*/  PRMT R155, RZ, 0x7610, R155 ;  /* 0x00007610ff9b7816 */ /* 0x002fc8000000009b */
[----:B------:R0:W4:Y:S04]  /*17d80*/  @!P0 LDG.E.U8 R156, desc[UR58][R4.64] ;  /* 0x0000003a049c8981 */ /* 0x000128000c1e1100 */
[----:B------:R1:W-:Y:S01]  /*17d90*/  STS.U8 [R14+UR4+0x900], R154 ;  /* 0x0009009a0e007988 */ /* 0x0003e20008000004 */
[----:B0-----:R-:W-:Y:S02]  /*17da0*/  @!P0 IMAD.MOV.U32 R4, RZ, RZ, R242 ;  /* 0x000000ffff048224 */ /* 0x001fe400078e00f2 */
[----:B------:R-:W-:Y:S01]  /*17db0*/  @!P0 IMAD.MOV.U32 R5, RZ, RZ, R249 ;  /* 0x000000ffff058224 */ /* 0x000fe200078e00f9 */
[----:B-1----:R-:W-:-:S04]  /*17dc0*/  PRMT R154, RZ, 0x7610, R154 ;  /* 0x00007610ff9a7816 */ /* 0x002fc8000000009a */
[----:B------:R0:W4:Y:S01]  /*17dd0*/  @!P0 LDG.E.U8 R155, desc[UR58][R4.64] ;  /* 0x0000003a049b8981 */ /* 0x000122000c1e1100 */
[----:B--2---:R-:W-:-:S05]  /*17de0*/  IADD3.X R121, R121, UR7, RZ, P3, !PT ;  /* 0x0000000779797c10 */ /* 0x004fca0009ffe4ff */
[----:B------:R1:W-:Y:S04]  /*17df0*/  STL [R1+0x1338], R121 ;  /* 0x0013387901007387 */ /* 0x0003e80000100800 */
[----:B-1----:R-:W2:Y:S01]  /*17e00*/  LDL.LU R121, [R1+0x130c] ;  /* 0x00130c0001797983 */ /* 0x002ea20000300800 */
[----:B0-----:R-:W-:Y:S02]  /*17e10*/  @!P0 IMAD.MOV.U32 R4, RZ, RZ, R246 ;  /* 0x000000ffff048224 */ /* 0x001fe400078e00f6 */
[----:B------:R-:W-:Y:S01]  /*17e20*/  @!P0 IMAD.MOV.U32 R5, RZ, RZ, R235 ;  /* 0x000000ffff058224 */ /* 0x000fe200078e00eb */
[----:B------:R0:W-:Y:S04]  /*17e30*/  STS.U8 [R14+UR4+0xa00], R153 ;  /* 0x000a00990e007988 */ /* 0x0001e80008000004 */
[----:B------:R1:W4:Y:S01]  /*17e40*/  @!P0 LDG.E.U8 R154, desc[UR58][R4.64] ;  /* 0x0000003a049a8981 */ /* 0x000322000c1e1100 */
[----:B0-----:R-:W-:Y:S01]  /*17e50*/  PRMT R153, RZ, 0x7610, R153 ;  /* 0x00007610ff997816 */ /* 0x001fe20000000099 */
[----:B-1----:R-:W-:-:S02]  /*17e60*/  @!P0 IMAD.MOV.U32 R4, RZ, RZ, R250 ;  /* 0x000000ffff048224 */ /* 0x002fc400078e00fa */
[----:B------:R-:W-:Y:S01]  /*17e70*/  @!P0 IMAD.MOV.U32 R5, RZ, RZ, R2 ;  /* 0x000000ffff058224 */ /* 0x000fe200078e0002 */
[----:B------:R0:W-:Y:S04]  /*17e80*/  STS.U8 [R14+UR4+0xb00], R152 ;  /* 0x000b00980e007988 */ /* 0x0001e80008000004 */
[----:B------:R1:W4:Y:S01]  /*17e90*/  @!P0 LDG.E.U8 R153, desc[UR58][R4.64] ;  /* 0x0000003a04998981 */ /* 0x000322000c1e1100 */
[----:B0-----:R-:W-:Y:S01]  /*17ea0*/  PRMT R152, RZ, 0x7610, R152 ;  /* 0x00007610ff987816 */ /* 0x001fe20000000098 */
[----:B-1----:R-:W-:Y:S02]  /*17eb0*/  @!P0 IMAD.MOV.U32 R4, RZ, RZ, R0 ;  /* 0x000000ffff048224 */ /* 0x002fe400078e0000 */
        /* <DEDUP_REMOVED lines=9> */
[----:B---3--:R-:W-:Y:S02]  /*17f50*/  @!P0 IMAD.MOV.U32 R4, RZ, RZ, R222 ;  /* 0x000000ffff048224 */ /* 0x008fe400078e00de */
[----:B------:R-:W-:Y:S01]  /*17f60*/  @!P0 IMAD.MOV.U32 R5, RZ, RZ, R214 ;  /* 0x000000ffff058224 */ /* 0x000fe200078e00d6 */
[----:B------:R0:W-:Y:S04]  /*17f70*/  STS.U8 [R14+UR4+0xe00], R21 ;  /* 0x000e00150e007988 */ /* 0x0001e80008000004 */
[----:B------:R1:W3:Y:S01]  /*17f80*/  @!P0 LDG.E.U8 R22, desc[UR58][R4.64] ;  /* 0x0000003a04168981 */ /* 0x0002e2000c1e1100 */
[----:B0-----:R-:W-:Y:S01]  /*17f90*/  PRMT R21, RZ, 0x7610, R21 ;  /* 0x00007610ff157816 */ /* 0x001fe20000000015 */
[----:B-1----:R-:W-:-:S02]  /*17fa0*/  @!P0 IMAD.MOV.U32 R4, RZ, RZ, R221 ;  /* 0x000000ffff048224 */ /* 0x002fc400078e00dd */
[----:B------:R-:W-:Y:S01]  /*17fb0*/  @!P0 IMAD.MOV.U32 R5, RZ, RZ, R209 ;  /* 0x000000ffff058224 */ /* 0x000fe200078e00d1 */
[----:B------:R0:W-:Y:S04]  /*17fc0*/  STS.U8 [R14+UR4+0xf00], R20 ;  /* 0x000f00140e007988 */ /* 0x0001e80008000004 */
[----:B------:R1:W3:Y:S01]  /*17fd0*/  @!P0 LDG.E.U8 R21, desc[UR58][R4.64] ;  /* 0x0000003a04158981 */ /* 0x0002e2000c1e1100 */
[----:B0-----:R-:W-:Y:S01]  /*17fe0*/  PRMT R20, RZ, 0x7610, R20 ;  /* 0x00007610ff147816 */ /* 0x001fe20000000014 */
[----:B-1----:R-:W-:Y:S02]  /*17ff0*/  @!P0 IMAD.MOV.U32 R4, RZ, RZ, R218 ;  /* 0x000000ffff048224 */ /* 0x002fe400078e00da */
        /* <DEDUP_REMOVED lines=23> */
[----:B------:R-:W-:Y:S01]  /*18170*/  IMAD.MOV.U32 R140, RZ, RZ, R9 ;  /* 0x000000ffff8c7224 */ /* 0x000fe200078e0009 */
        /* <DEDUP_REMOVED lines=8> */
[----:B------:R0:W-:Y:S01]  /*18200*/  STS.U8 [R14+UR4+0x1600], R6 ;  /* 0x001600060e007988 */ /* 0x0001e20008000004 */
[----:B------:R-:W-:-:S03]  /*18210*/  VIADD R15, R15, 0x1 ;  /* 0x000000010f0f7836 */ /* 0x000fc60000000000 */
[----:B------:R1:W3:Y:S01]  /*18220*/  @!P0 LDG.E.U8 R7, desc[UR58][R4.64] ;  /* 0x0000003a04078981 */ /* 0x0002e2000c1e1100 */
[----:B0-----:R-:W-:Y:S01]  /*18230*/  PRMT R6, RZ, 0x7610, R6 ;  /* 0x00007610ff067816 */ /* 0x001fe20000000006 */
[----:B-1----:R-:W-:Y:S02]  /*18240*/  @!P0 IMAD.MOV.U32 R4, RZ, RZ, R240 ;  /* 0x000000ffff048224 */ /* 0x002fe400078e00f0 */
[----:B------:R-:W-:-:S05]  /*18250*/  @!P0 IMAD.MOV.U32 R5, RZ, RZ, R239 ;  /* 0x000000ffff058224 */ /* 0x000fca00078e00ef */
[----:B------:R-:W3:Y:S01]  /*18260*/  @!P0 LDG.E.U8 R6, desc[UR58][R4.64] ;  /* 0x0000003a04068981 */ /* 0x000ee2000c1e1100 */
[----:B------:R-:W-:Y:S02]  /*18270*/  ISETP.NE.U32.AND P0, PT, R15, R24, PT ;  /* 0x000000180f00720c */ /* 0x000fe40003f05070 */
[----:B--2---:R-:W-:-:S05]  /*18280*/  IADD3 R121, P3, R121, UR9, RZ ;  /* 0x0000000979797c10 */ /* 0x004fca000ff7e0ff */
[----:B------:R0:W-:Y:S04]  /*18290*/  STL [R1+0x130c], R121 ;  /* 0x00130c7901007387 */ /* 0x0001e80000100800 */
        /* <DEDUP_REMOVED lines=15> */
[----:B------:R-:W2:Y:S04]  /*18390*/  LDL.LU.64 R24, [R1+0xc00] ;  /* 0x000c000001187983 */ /* 0x000ea80000300a00 */
        /* <DEDUP_REMOVED lines=47> */
[----:B0-----:R-:W2:Y:S04]  /*18690*/  LDL.LU.64 R120, [R1+0xd80] ;  /* 0x000d800001787983 */ /* 0x001ea80000300a00 */
[----:B-1----:R-:W2:Y:S04]  /*186a0*/  LDL.LU.64 R122, [R1+0xd88] ;  /* 0x000d8800017a7983 */ /* 0x002ea80000300a00 */
        /* <DEDUP_REMOVED lines=13> */
[----:B------:R-:W2:Y:S01]  /*18780*/  LDL.LU.64 R150, [R1+0xdf8] ;  /* 0x000df80001967983 */ /* 0x000ea20000300a00 */
[----:B------:R-:W-:-:S03]  /*18790*/  LOP3.LUT R9, R14, 0x10, RZ, 0x3c, !PT ;  /* 0x000000100e097812 */ /* 0x000fc600078e3cff */
[----:B------:R-:W-:Y:S04]  /*187a0*/  STS.U8 [R14+UR4+0x2200], R191 ;  /* 0x002200bf0e007988 */ /* 0x000fe80008000004 */
        /* <DEDUP_REMOVED lines=63> */
[----:B----4-:R-:W-:Y:S04]  /*18ba0*/  STS.U8 [R9+UR4+0x2e80], R157 ;  /* 0x002e809d09007988 */ /* 0x010fe80008000004 */
[----:B------:R-:W-:Y:S04]  /*18bb0*/  STS.U8 [R9+UR4+0x2f80], R156 ;  /* 0x002f809c09007988 */ /* 0x000fe80008000004 */
[----:B------:R-:W-:Y:S04]  /*18bc0*/  STS.U8 [R9+UR4+0x3080], R155 ;  /* 0x0030809b09007988 */ /* 0x000fe80008000004 */
[----:B------:R-:W-:Y:S04]  /*18bd0*/  STS.U8 [R9+UR4+0x3180], R154 ;  /* 0x0031809a09007988 */ /* 0x000fe80008000004 */
[----:B------:R-:W-:Y:S04]  /*18be0*/  STS.U8 [R9+UR4+0x3280], R153 ;  /* 0x0032809909007988 */ /* 0x000fe80008000004 */
[----:B------:R-:W-:Y:S04]  /*18bf0*/  STS.U8 [R9+UR4+0x3380], R152 ;  /* 0x0033809809007988 */ /* 0x000fe80008000004 */
[----:B------:R-:W-:Y:S04]  /*18c00*/  STS.U8 [R9+UR4+0x3480], R23 ;  /* 0x0034801709007988 */ /* 0x000fe80008000004 */
[----:B---3--:R-:W-:Y:S04]  /*18c10*/  STS.U8 [R9+UR4+0x3580], R22 ;  /* 0x0035801609007988 */ /* 0x008fe80008000004 */
        /* <DEDUP_REMOVED lines=8> */
[----:B------:R-:W-:Y:S01]  /*18ca0*/  STS.U8 [R9+UR4+0x3e80], R6 ;  /* 0x003e800609007988 */ /* 0x000fe20008000004 */
[----:B------:R0:W-:Y:S06]  /*18cb0*/  MEMBAR.ALL.CTA ;  /* 0x0000000000007992 */ /* 0x0001ec0000008000 */
[----:B0-----:R-:W0:Y:S02]  /*18cc0*/  FENCE.VIEW.ASYNC.S ;  /* 0x00000000000073c6 */ /* 0x001e240000000000 */
[----:B0-----:R-:W-:Y:S06]  /*18cd0*/  BAR.SYNC.DEFER_BLOCKING 0x0 ;  /* 0x0000000000007b1d */ /* 0x001fec0000010000 */
[----:B--2---:R-:W-:-:S06]  /*18ce0*/  WARPGROUP.ARRIVE ;  /* 0x00000000000079c5 */ /* 0x004fcc0000000000 */
[----:B------:R-:W-:Y:S03]  /*18cf0*/  QGMMA.64x256x32.F32.E5M2.E5M2 R24, gdesc[UR28], R24, gsb0 ;  /* 0x03e000001c1879f3 */ /* 0x000fe60008003818 */
[----:B------:R-:W-:Y:S02]  /*18d00*/  WARPGROUP.DEPBAR.LE gsb0, 0x0 ;  /* 0x00008000000079c5 */ /* 0x000fe40000010000 */
        /* <DEDUP_REMOVED lines=64> */
[----:B0-----:R-:W2:Y:S04]  /*19110*/  LDL.LU.64 R150, [R1+0x1928] ;  /* 0x0019280001967983 */ /* 0x001ea80000300a00 */
[----:B------:R-:W3:Y:S04]  /*19120*/  LDL.LU.64 R148, [R1+0x1920] ;  /* 0x0019200001947983 */ /* 0x000ee80000300a00 */
[----:B------:R-:W4:Y:S04]  /*19130*/  LDL.LU.64 R146, [R1+0x1918] ;  /* 0x0019180001927983 */ /* 0x000f280000300a00 */
        /* <DEDUP_REMOVED lines=12> */
[----:B------:R-:W2:Y:S02]  /*19200*/  LDL.LU R121, [R1+0x1330] ;  /* 0x0013300001797983 */ /* 0x000ea40000300800 */
        /* <DEDUP_REMOVED lines=80> */
[----:B------:R-:W-:Y:S04]  /*19710*/  STL.64 [R1+0x18b0], R150 ;  /* 0x0018b09601007387 */ /* 0x000fe80000100a00 */
[----:B---3--:R-:W-:Y:S04]  /*19720*/  STL.64 [R1+0x18a8], R148 ;  /* 0x0018a89401007387 */ /* 0x008fe80000100a00 */
[----:B----4-:R-:W-:Y:S04]  /*19730*/  STL.64 [R1+0x18a0], R146 ;  /* 0x0018a09201007387 */ /* 0x010fe80000100a00 */
        /* <DEDUP_REMOVED lines=76> */
[----:B------:R-:W-:Y:S01]  /*19c00*/  UMOV UR12, UR28 ;  /* 0x0000001c000c7c82 */ /* 0x000fe20008000000 */
[----:B------:R-:W-:Y:S01]  /*19c10*/  UMOV UR13, UR29 ;  /* 0x0000001d000d7c82 */ /* 0x000fe20008000000 */
        /* <DEDUP_REMOVED lines=1050> */
[----:B------:R-:W2:Y:S04]  /*1ddc0*/  LDL.LU.64 R144, [R1+0x16b8] ;  /* 0x0016b80001907983 */ /* 0x000ea80000300a00 */
        /* <DEDUP_REMOVED lines=33> */
[----:B----4-:R-:W-:Y:S02]  /*1dfe0*/  IMAD.MOV.U32 R228, RZ, RZ, R122 ;  /* 0x000000ffffe47224 */ /* 0x010fe400078e007a */
[----:B------:R-:W-:Y:S02]  /*1dff0*/  IMAD.MOV.U32 R227, RZ, RZ, R123 ;  /* 0x000000ffffe37224 */ /* 0x000fe400078e007b */
[----:B---3--:R-:W-:Y:S02]  /*1e000*/  IMAD.MOV.U32 R191, RZ, RZ, R124 ;  /* 0x000000ffffbf7224 */ /* 0x008fe400078e007c */
[----:B------:R-:W-:-:S02]  /*1e010*/  IMAD.MOV.U32 R226, RZ, RZ, R125 ;  /* 0x000000ffffe27224 */ /* 0x000fc400078e007d */
[----:B------:R-:W-:Y:S02]  /*1e020*/  IMAD.MOV.U32 R225, RZ, RZ, R126 ;  /* 0x000000ffffe17224 */ /* 0x000fe400078e007e */
[----:B------:R-:W-:Y:S02]  /*1e030*/  IMAD.MOV.U32 R224, RZ, RZ, R127 ;  /* 0x000000ffffe07224 */ /* 0x000fe400078e007f */
[----:B------:R-:W-:Y:S02]  /*1e040*/  IMAD.MOV.U32 R194, RZ, RZ, R128 ;  /* 0x000000ffffc27224 */ /* 0x000fe400078e0080 */
[----:B------:R-:W-:Y:S02]  /*1e050*/  IMAD.MOV.U32 R223, RZ, RZ, R129 ;  /* 0x000000ffffdf7224 */ /* 0x000fe400078e0081 */
[----:B------:R-:W-:Y:S02]  /*1e060*/  IMAD.MOV.U32 R233, RZ, RZ, R130 ;  /* 0x000000ffffe97224 */ /* 0x000fe400078e0082 */
        /* <DEDUP_REMOVED lines=20> */
[----:B------:R-:W-:Y:S01]  /*1e1b0*/  IMAD.MOV.U32 R215, RZ, RZ, R151 ;  /* 0x000000ffffd77224 */ /* 0x000fe200078e0097 */
[----:B--2---:R-:W-:-:S05]  /*1e1c0*/  IADD3.X R121, R121, UR5, RZ, P3, !PT ;  /* 0x0000000579797c10 */ /* 0x004fca0009ffe4ff */
[----:B------:R0:W-:Y:S04]  /*1e1d0*/  STL [R1+0x1118], R121 ;  /* 0x0011187901007387 */ /* 0x0001e80000100800 */
[----:B------:R-:W2:Y:S04]  /*1e1e0*/  LDL.LU.64 R24, [R1] ;  /* 0x0000000001187983 */ /* 0x000ea80000300a00 */
        /* <DEDUP_REMOVED lines=65> */
[----:B------:R-:W-:-:S02]  /*1e600*/  IADD3 R204, P3, R204, UR8, RZ ;  /* 0x00000008cccc7c10 */ /* 0x000fc4000ff7e0ff */
[----:B------:R-:W-:Y:S02]  /*1e610*/  IADD3.X R208, R208, UR5, RZ, P4, !PT ;  /* 0x00000005d0d07c10 */ /* 0x000fe4000a7fe4ff */
[----:B------:R-:W-:Y:S02]  /*1e620*/  IADD3 R212, P4, R212, UR8, RZ ;  /* 0x00000008d4d47c10 */ /* 0x000fe4000ff9e0ff */
[----:B------:R-:W-:Y:S01]  /*1e630*/  IADD3.X R216, R216, UR5, RZ, P5, !PT ;  /* 0x00000005d8d87c10 */ /* 0x000fe2000affe4ff */
[----:B------:R-:W-:Y:S01]  /*1e640*/  STL [R1+0x10ec], R204 ;  /* 0x0010eccc01007387 */ /* 0x000fe20000100800 */
[----:B------:R-:W-:Y:S02]  /*1e650*/  IADD3 R220, P5, R220, UR8, RZ ;  /* 0x00000008dcdc7c10 */ /* 0x000fe4000ffbe0ff */
[----:B------:R-:W-:Y:S01]  /*1e660*/  IADD3.X R229, R229, UR5, RZ, P6, !PT ;  /* 0x00000005e5e57c10 */ /* 0x000fe2000b7fe4ff */
[----:B------:R-:W-:Y:S01]  /*1e670*/  STL [R1+0x1110], R208 ;  /* 0x001110d001007387 */ /* 0x000fe20000100800 */
[----:B------:R-:W-:-:S02]  /*1e680*/  IADD3 R234, P6, R234, UR8, RZ ;  /* 0x00000008eaea7c10 */ /* 0x000fc4000ffde0ff */
[----:B------:R-:W-:Y:S01]  /*1e690*/  IADD3.X R4, R4, UR5, RZ, P1, !PT ;  /* 0x0000000504047c10 */ /* 0x000fe20008ffe4ff */
[----:B------:R-:W-:Y:S01]  /*1e6a0*/  STL [R1+0x10e4], R212 ;  /* 0x0010e4d401007387 */ /* 0x000fe20000100800 */
[----:B------:R-:W-:Y:S02]  /*1e6b0*/  IADD3 R5, P1, R5, UR8, RZ ;  /* 0x0000000805057c10 */ /* 0x000fe4000ff3e0ff */
[----:B------:R-:W-:Y:S01]  /*1e6c0*/  IADD3.X R230, R230, UR5, RZ, P2, !PT ;  /* 0x00000005e6e67c10 */ /* 0x000fe200097fe4ff */
[----:B------:R-:W-:Y:S01]  /*1e6d0*/  STL [R1+0x1108], R216 ;  /* 0x001108d801007387 */ /* 0x000fe20000100800 */
[----:B------:R-:W-:-:S03]  /*1e6e0*/  IADD3 R231, P2, R231, UR8, RZ ;  /* 0x00000008e7e77c10 */ /* 0x000fc6000ff5e0ff */
[----:B------:R-:W-:Y:S01]  /*1e6f0*/  STL [R1+0x10dc], R220 ;  /* 0x0010dcdc01007387 */ /* 0x000fe20000100800 */
[----:B------:R-:W-:-:S03]  /*1e700*/  IADD3.X R232, R232, UR5, RZ, P3, !PT ;  /* 0x00000005e8e87c10 */ /* 0x000fc60009ffe4ff */
        /* <DEDUP_REMOVED lines=14> */
[----:B------:R-:W-:Y:S04]  /*1e7f0*/  STL [R1+0x10bc], R233 ;  /* 0x0010bce901007387 */ /* 0x000fe80000100800 */
[----:B------:R-:W-:Y:S04]  /*1e800*/  STL [R1+0x10e0], R223 ;  /* 0x0010e0df01007387 */ /* 0x000fe80000100800 */
[----:B------:R-:W-:Y:S04]  /*1e810*/  STL [R1+0x10b4], R224 ;  /* 0x0010b4e001007387 */ /* 0x000fe80000100800 */
[----:B------:R-:W-:Y:S04]  /*1e820*/  STL [R1+0x10d8], R225 ;  /* 0x0010d8e101007387 */ /* 0x000fe80000100800 */
[----:B------:R-:W-:Y:S01]  /*1e830*/  STL [R1+0x10ac], R226 ;  /* 0x0010ace201007387 */ /* 0x000fe20000100800 */
[----:B--2---:R-:W-:-:S06]  /*1e840*/  WARPGROUP.ARRIVE ;  /* 0x00000000000079c5 */ /* 0x004fcc0000000000 */
[----:B------:R-:W-:Y:S03]  /*1e850*/  QGMMA.64x256x32.F32.E5M2.E5M2 R24, gdesc[UR16], R24, gsb0 ;  /* 0x03e00000101879f3 */ /* 0x000fe60008003818 */
[----:B------:R-:W-:Y:S02]  /*1e860*/  WARPGROUP.DEPBAR.LE gsb0, 0x0 ;  /* 0x00008000000079c5 */ /* 0x000fe40000010000 */
[----:B------:R-:W-:Y:S04]  /*1e870*/  STL.64 [R1], R24 ;  /* 0x0000001801007387 */ /* 0x000fe80000100a00 */
[----:B------:R-:W-:Y:S04]  /*1e880*/  STL [R1+0x10d0], R227 ;  /* 0x0010d0e301007387 */ /* 0x000fe80000100800 */
[----:B------:R-:W-:Y:S04]  /*1e890*/  STL.64 [R1+0x8], R26 ;  /* 0x0000081a01007387 */ /* 0x000fe80000100a00 */
[----:B------:R-:W-:Y:S04]  /*1e8a0*/  STL [R1+0x10a4], R228 ;  /* 0x0010a4e401007387 */ /* 0x000fe80000100800 */
        /* <DEDUP_REMOVED lines=126> */
[----:B---3--:R-:W-:-:S02]  /*1f090*/  IADD3.X R137, R137, UR5, RZ, P6, !PT ;  /* 0x0000000589897c10 */ /* 0x008fc4000b7fe4ff */
[----:B----4-:R-:W-:Y:S02]  /*1f0a0*/  IADD3.X R135, R135, UR5, RZ, P5, !PT ;  /* 0x0000000587877c10 */ /* 0x010fe4000affe4ff */
[----:B--2---:R-:W-:Y:S02]  /*1f0b0*/  IADD3.X R133, R133, UR5, RZ, P4, !PT ;  /* 0x0000000585857c10 */ /* 0x004fe4000a7fe4ff */
[----:B------:R-:W-:Y:S02]  /*1f0c0*/  IADD3.X R131, R131, UR5, RZ, P3, !PT ;  /* 0x0000000583837c10 */ /* 0x000fe40009ffe4ff */
[----:B------:R-:W-:Y:S02]  /*1f0d0*/  IADD3.X R129, R129, UR5, RZ, P2, !PT ;  /* 0x0000000581817c10 */ /* 0x000fe400097fe4ff */
[----:B------:R-:W-:Y:S02]  /*1f0e0*/  IADD3.X R127, R127, UR5, RZ, P1, !PT ;  /* 0x000000057f7f7c10 */ /* 0x000fe40008ffe4ff */
[----:B------:R-:W-:-:S02]  /*1f0f0*/  IADD3 R128, P1, R128, UR8, RZ ;  /* 0x0000000880807c10 */ /* 0x000fc4000ff3e0ff */
[----:B------:R-:W-:Y:S01]  /*1f100*/  IADD3 R130, P2, R130, UR8, RZ ;  /* 0x0000000882827c10 */ /* 0x000fe2000ff5e0ff */
[----:B------:R0:W-:Y:S01]  /*1f110*/  STL [R1+0x10c8], R127 ;  /* 0x0010c87f01007387 */ /* 0x0001e20000100800 */
[----:B------:R-:W-:-:S03]  /*1f120*/  IADD3 R132, P3, R132, UR8, RZ ;  /* 0x0000000884847c10 */ /* 0x000fc6000ff7e0ff */
[----:B0-----:R-:W2:Y:S04]  /*1f130*/  LDL.LU R127, [R1+0x145c] ;  /* 0x00145c00017f7983 */ /* 0x001ea80000300800 */
[----:B------:R0:W-:Y:S01]  /*1f140*/  STL [R1+0x109c], R128 ;  /* 0x00109c8001007387 */ /* 0x0001e20000100800 */
[----:B------:R-:W-:-:S03]  /*1f150*/  IADD3 R134, P4, R134, UR8, RZ ;  /* 0x0000000886867c10 */ /* 0x000fc6000ff9e0ff */
[----:B0-----:R-:W2:Y:S04]  /*1f160*/  LDL.LU R128, [R1+0x1458] ;  /* 0x0014580001807983 */ /* 0x001ea80000300800 */
[----:B------:R0:W-:Y:S01]  /*1f170*/  STL [R1+0x10c0], R129 ;  /* 0x0010c08101007387 */ /* 0x0001e20000100800 */
[----:B------:R-:W-:-:S03]  /*1f180*/  IADD3 R136, P5, R136, UR8, RZ ;  /* 0x0000000888887c10 */ /* 0x000fc6000ffbe0ff */
[----:B0-----:R-:W2:Y:S04]  /*1f190*/  LDL.LU R129, [R1+0x1454] ;  /* 0x0014540001817983 */ /* 0x001ea80000300800 */
[----:B------:R0:W-:Y:S04]  /*1f1a0*/  STL [R1+0x1094], R130 ;  /* 0x0010948201007387 */ /* 0x0001e80000100800 */
[----:B0-----:R-:W2:Y:S04]  /*1f1b0*/  LDL.LU R130, [R1+0x1450] ;  /* 0x0014500001827983 */ /* 0x001ea80000300800 */
[----:B------:R0:W-:Y:S01]  /*1f1c0*/  STL [R1+0x10b8], R131 ;  /* 0x0010b88301007387 */ /* 0x0001e20000100800 */
[----:B------:R-:W-:-:S03]  /*1f1d0*/  IADD3 R138, P6, R138, UR8, RZ ;  /* 0x000000088a8a7c10 */ /* 0x000fc6000ffde0ff */
[----:B0-----:R-:W2:Y:S04]  /*1f1e0*/  LDL.LU R131, [R1+0x144c] ;  /* 0x00144c0001837983 */ /* 0x001ea80000300800 */
[----:B------:R0:W-:Y:S01]  /*1f1f0*/  STL [R1+0x108c], R132 ;  /* 0x00108c8401007387 */ /* 0x0001e20000100800 */
[----:B------:R-:W-:-:S03]  /*1f200*/  IADD3.X R139, R139, UR5, RZ, P1, !PT ;  /* 0x000000058b8b7c10 */ /* 0x000fc60008ffe4ff */
        /* <DEDUP_REMOVED lines=16> */
[----:B------:R0:W-:Y:S04]  /*1f310*/  STL [R1+0x1074], R138 ;  /* 0x0010748a01007387 */ /* 0x0001e80000100800 */
        /* <DEDUP_REMOVED lines=10> */
[----:B------:R0:W-:Y:S04]  /*1f3c0*/  STL [R1+0x1064], R142 ;  /* 0x0010648e01007387 */ /* 0x0001e80000100800 */
[----:B0-----:R-:W2:Y:S04]  /*1f3d0*/  LDL.LU R142, [R1+0x1420] ;  /* 0x00142000018e7983 */ /* 0x001ea80000300800 */
[----:B------:R-:W3:Y:S04]  /*1f3e0*/  LDL.LU R223, [R1+0x103c] ;  /* 0x00103c0001df7983 */ /* 0x000ee80000300800 */
[----:B------:R0:W-:Y:S01]  /*1f3f0*/  STL [R1+0x1088], R143 ;  /* 0x0010888f01007387 */ /* 0x0001e20000100800 */
[----:B------:R-:W-:-:S03]  /*1f400*/  IADD3 R148, P5, R148, UR8, RZ ;  /* 0x0000000894947c10 */ /* 0x000fc6000ffbe0ff */
[----:B0-----:R-:W2:Y:S04]  /*1f410*/  LDL.LU R143, [R1+0x141c] ;  /* 0x00141c00018f7983 */ /* 0x001ea80000300800 */
[----:B------:R0:W-:Y:S04]  /*1f420*/  STL [R1+0x105c], R144 ;  /* 0x00105c9001007387 */ /* 0x0001e80000100800 */
[----:B0-----:R-:W2:Y:S04]  /*1f430*/  LDL.LU R144, [R1+0x1418] ;  /* 0x0014180001907983 */ /* 0x001ea80000300800 */
[----:B------:R-:W4:Y:S04]  /*1f440*/  LDL.LU R224, [R1+0x1060] ;  /* 0x0010600001e07983 */ /* 0x000f280000300800 */
[----:B------:R0:W-:Y:S04]  /*1f450*/  STL [R1+0x1080], R145 ;  /* 0x0010809101007387 */ /* 0x0001e80000100800 */
[----:B0-----:R-:W2:Y:S04]  /*1f460*/  LDL.LU R145, [R1+0x1414] ;  /* 0x0014140001917983 */ /* 0x001ea80000300800 */
[----:B------:R0:W-:Y:S04]  /*1f470*/  STL [R1+0x1054], R146 ;  /* 0x0010549201007387 */ /* 0x0001e80000100800 */
[----:B0-----:R-:W2:Y:S04]  /*1f480*/  LDL.LU R146, [R1+0x1410] ;  /* 0x0014100001927983 */ /* 0x001ea80000300800 */
[----:B------:R0:W-:Y:S04]  /*1f490*/  STL [R1+0x1078], R147 ;  /* 0x0010789301007387 */ /* 0x0001e80000100800 */
[----:B0-----:R-:W2:Y:S04]  /*1f4a0*/  LDL.LU R147, [R1+0x140c] ;  /* 0x00140c0001937983 */ /* 0x001ea80000300800 */
[----:B------:R-:W2:Y:S04]  /*1f4b0*/  LDL.LU R234, [R1+0x1034] ;  /* 0x0010340001ea7983 */ /* 0x000ea80000300800 */
[----:B------:R-:W2:Y:S04]  /*1f4c0*/  LDL.LU R225, [R1+0x1058] ;  /* 0x0010580001e17983 */ /* 0x000ea80000300800 */
[----:B------:R0:W-:Y:S04]  /*1f4d0*/  STL [R1+0x104c], R148 ;  /* 0x00104c9401007387 */ /* 0x0001e80000100800 */
[----:B0-----:R-:W2:Y:S04]  /*1f4e0*/  LDL.LU R148, [R1+0x1408] ;  /* 0x0014080001947983 */ /* 0x001ea80000300800 */
[----:B------:R-:W2:Y:S04]  /*1f4f0*/  LDL.LU R4, [R1+0x102c] ;  /* 0x00102c0001047983 */ /* 0x000ea80000300800 */
[----:B------:R-:W2:Y:S04]  /*1f500*/  LDL.LU R226, [R1+0x1050] ;  /* 0x0010500001e27983 */ /* 0x000ea80000300800 */
[----:B------:R-:W2:Y:S01]  /*1f510*/  LDL.LU R227, [R1+0x1024] ;  /* 0x0010240001e37983 */ /* 0x000ea20000300800 */
[----:B------:R-:W-:-:S02]  /*1f520*/  IADD3.X R149, R149, UR5, RZ, P6, !PT ;  /* 0x0000000595957c10 */ /* 0x000fc4000b7fe4ff */
[----:B------:R-:W-:-:S03]  /*1f530*/  IADD3 R150, P6, R150, UR8, RZ ;  /* 0x0000000896967c10 */ /* 0x000fc6000ffde0ff */
[----:B------:R0:W-:Y:S04]  /*1f540*/  STL [R1+0x1070], R149 ;  /* 0x0010709501007387 */ /* 0x0001e80000100800 */
[----:B0-----:R-:W2:Y:S04]  /*1f550*/  LDL.LU R149, [R1+0x1404] ;  /* 0x0014040001957983 */ /* 0x001ea80000300800 */
[----:B------:R0:W-:Y:S04]  /*1f560*/  STL [R1+0x1044], R150 ;  /* 0x0010449601007387 */ /* 0x0001e80000100800 */
[----:B0-----:R-:W2:Y:S04]  /*1f570*/  LDL.LU R150, [R1+0x1400] ;  /* 0x0014000001967983 */ /* 0x001ea80000300800 */
[----:B------:R-:W2:Y:S04]  /*1f580*/  LDL.LU R5, [R1+0x1048] ;  /* 0x0010480001057983 */ /* 0x000ea80000300800 */
[----:B------:R-:W2:Y:S04]  /*1f590*/  LDL.LU R230, [R1+0x101c] ;  /* 0x00101c0001e67983 */ /* 0x000ea80000300800 */
[----:B------:R-:W2:Y:S04]  /*1f5a0*/  LDL.LU R231, [R1+0x1040] ;  /* 0x0010400001e77983 */ /* 0x000ea80000300800 */
[----:B------:R-:W2:Y:S01]  /*1f5b0*/  LDL.LU R228, [R1+0x1014] ;  /* 0x0010140001e47983 */ /* 0x000ea20000300800 */
[----:B------:R-:W-:-:S05]  /*1f5c0*/  IADD3.X R151, R151, UR5, RZ, P1, !PT ;  /* 0x0000000597977c10 */ /* 0x000fca0008ffe4ff */
[----:B------:R0:W-:Y:S04]  /*1f5d0*/  STL [R1+0x1068], R151 ;  /* 0x0010689701007387 */ /* 0x0001e80000100800 */
[----:B0-----:R-:W2:Y:S04]  /*1f5e0*/  LDL.LU R151, [R1+0x13fc] ;  /* 0x0013fc0001977983 */ /* 0x001ea80000300800 */
[----:B------:R-:W2:Y:S04]  /*1f5f0*/  LDL.LU R232, [R1+0x1038] ;  /* 0x0010380001e87983 */ /* 0x000ea80000300800 */
[----:B------:R-:W2:Y:S01]  /*1f600*/  LDL.LU R233, [R1+0x100c] ;  /* 0x00100c0001e97983 */ /* 0x000ea20000300800 */
[----:B---3--:R-:W-:-:S05]  /*1f610*/  IADD3 R223, P1, R223, UR8, RZ ;  /* 0x00000008dfdf7c10 */ /* 0x008fca000ff3e0ff */
[----:B------:R0:W-:Y:S04]  /*1f620*/  STL [R1+0x103c], R223 ;  /* 0x00103cdf01007387 */ /* 0x0001e80000100800 */
[----:B0-----:R-:W3:Y:S01]  /*1f630*/  LDL.LU R223, [R1+0x1030] ;  /* 0x0010300001df7983 */ /* 0x001ee20000300800 */
[----:B----4-:R-:W-:-:S05]  /*1f640*/  IADD3.X R224, R224, UR5, RZ, P2, !PT ;  /* 0x00000005e0e07c10 */ /* 0x010fca00097fe4ff */
[----:B------:R0:W-:Y:S04]  /*1f650*/  STL [R1+0x1060], R224 ;  /* 0x001060e001007387 */ /* 0x0001e80000100800 */
[----:B0-----:R-:W4:Y:S01]  /*1f660*/  LDL.LU R224, [R1+0x1004] ;  /* 0x0010040001e07983 */ /* 0x001f220000300800 */
[----:B--2---:R-:W-:Y:S02]  /*1f670*/  IADD3 R234, P2, R234, UR8, RZ ;  /* 0x00000008eaea7c10 */ /* 0x004fe4000ff5e0ff */
[----:B------:R-:W-:-:S03]  /*1f680*/  IADD3.X R225, R225, UR5, RZ, P3, !PT ;  /* 0x00000005e1e17c10 */ /* 0x000fc60009ffe4ff */
[----:B------:R-:W-:Y:S04]  /*1f690*/  STL [R1+0x1034], R234 ;  /* 0x001034ea01007387 */ /* 0x000fe80000100800 */
[----:B------:R0:W-:Y:S04]  /*1f6a0*/  STL [R1+0x1058], R225 ;  /* 0x001058e101007387 */ /* 0x0001e80000100800 */
[----:B0-----:R-:W2:Y:S01]  /*1f6b0*/  LDL.LU R225, [R1+0x1028] ;  /* 0x0010280001e17983 */ /* 0x001ea20000300800 */
[----:B------:R-:W-:Y:S02]  /*1f6c0*/  IADD3 R4, P3, R4, UR8, RZ ;  /* 0x0000000804047c10 */ /* 0x000fe4000ff7e0ff */
[----:B------:R-:W-:-:S03]  /*1f6d0*/  IADD3.X R226, R226, UR5, RZ, P4, !PT ;  /* 0x00000005e2e27c10 */ /* 0x000fc6000a7fe4ff */
[----:B------:R-:W-:Y:S01]  /*1f6e0*/  STL [R1+0x102c], R4 ;  /* 0x00102c0401007387 */ /* 0x000fe20000100800 */
[----:B------:R-:W-:-:S03]  /*1f6f0*/  IADD3 R227, P4, R227, UR8, RZ ;  /* 0x00000008e3e37c10 */ /* 0x000fc6000ff9e0ff */
[----:B------:R0:W-:Y:S04]  /*1f700*/  STL [R1+0x1050], R226 ;  /* 0x001050e201007387 */ /* 0x0001e80000100800 */
[----:B0-----:R-:W2:Y:S04]  /*1f710*/  LDL.LU R226, [R1+0xffc] ;  /* 0x000ffc0001e27983 */ /* 0x001ea80000300800 */
[----:B------:R0:W-:Y:S04]  /*1f720*/  STL [R1+0x1024], R227 ;  /* 0x001024e301007387 */ /* 0x0001e80000100800 */
[----:B0-----:R-:W2:Y:S01]  /*1f730*/  LDL.LU R227, [R1+0x1020] ;  /* 0x0010200001e37983 */ /* 0x001ea20000300800 */
[----:B------:R-:W-:-:S02]  /*1f740*/  IADD3.X R5, R5, UR5, RZ, P5, !PT ;  /* 0x0000000505057c10 */ /* 0x000fc4000affe4ff */
[----:B------:R-:W-:-:S03]  /*1f750*/  IADD3 R230, P5, R230, UR8, RZ ;  /* 0x00000008e6e67c10 */ /* 0x000fc6000ffbe0ff */
[----:B------:R-:W-:Y:S01]  /*1f760*/  STL [R1+0x1048], R5 ;  /* 0x0010480501007387 */ /* 0x000fe20000100800 */
        /* <DEDUP_REMOVED lines=9> */
[----:B------:R0:W-:Y:S04]  /*1f800*/  STL [R1+0x1038], R232 ;  /* 0x001038e801007387 */ /* 0x0001e80000100800 */
[----:B0-----:R-:W2:Y:S04]  /*1f810*/  LDL.LU R232, [R1+0xfec] ;  /* 0x000fec0001e87983 */ /* 0x001ea80000300800 */
[----:B------:R0:W-:Y:S04]  /*1f820*/  STL [R1+0x100c], R233 ;  /* 0x00100ce901007387 */ /* 0x0001e80000100800 */
[----:B0-----:R-:W2:Y:S01]  /*1f830*/  LDL.LU R233, [R1+0x1010] ;  /* 0x0010100001e97983 */ /* 0x001ea20000300800 */
[----:B---3--:R-:W-:-:S05]  /*1f840*/  IADD3.X R223, R223, UR5, RZ, P2, !PT ;  /* 0x00000005dfdf7c10 */ /* 0x008fca00097fe4ff */
[----:B------:R0:W-:Y:S04]  /*1f850*/  STL [R1+0x1030], R223 ;  /* 0x001030df01007387 */ /* 0x0001e80000100800 */
[----:B------:R-:W3:Y:S01]  /*1f860*/  LDL.LU R234, [R1+0xfe4] ;  /* 0x000fe40001ea7983 */ /* 0x000ee20000300800 */
[----:B----4-:R-:W-:-:S05]  /*1f870*/  IADD3 R224, P2, R224, UR8, RZ ;  /* 0x00000008e0e07c10 */ /* 0x010fca000ff5e0ff */
[----:B------:R1:W-:Y:S04]  /*1f880*/  STL [R1+0x1004], R224 ;  /* 0x001004e001007387 */ /* 0x0003e80000100800 */
[----:B0-----:R-:W4:Y:S04]  /*1f890*/  LDL.LU R223, [R1+0x1008] ;  /* 0x0010080001df7983 */ /* 0x001f280000300800 */
[----:B------:R-:W4:Y:S01]  /*1f8a0*/  LDL.LU R4, [R1+0xfdc] ;  /* 0x000fdc0001047983 */ /* 0x000f220000300800 */
[----:B--2---:R-:W-:-:S05]  /*1f8b0*/  IADD3.X R225, R225, UR5, RZ, P3, !PT ;  /* 0x00000005e1e17c10 */ /* 0x004fca0009ffe4ff */
[----:B------:R0:W-:Y:S04]  /*1f8c0*/  STL [R1+0x1028], R225 ;  /* 0x001028e101007387 */ /* 0x0001e80000100800 */
[----:B-1----:R-:W2:Y:S04]  /*1f8d0*/  LDL.LU R224, [R1+0x1000] ;  /* 0x0010000001e07983 */ /* 0x002ea80000300800 */
[----:B0-----:R-:W2:Y:S04]  /*1f8e0*/  LDL.LU R225, [R1+0xfd4] ;  /* 0x000fd40001e17983 */ /* 0x001ea80000300800 */
[----:B------:R-:W2:Y:S01]  /*1f8f0*/  LDL.LU R5, [R1+0xff8] ;  /* 0x000ff80001057983 */ /* 0x000ea20000300800 */
[----:B------:R-:W-:-:S05]  /*1f900*/  IADD3 R226, P3, R226, UR8, RZ ;  /* 0x00000008e2e27c10 */ /* 0x000fca000ff7e0ff */
[----:B------:R0:W-:Y:S04]  /*1f910*/  STL [R1+0xffc], R226 ;  /* 0x000ffce201007387 */ /* 0x0001e80000100800 */
[----:B------:R-:W2:Y:S01]  /*1f920*/  LDL.LU R230, [R1+0xfcc] ;  /* 0x000fcc0001e67983 */ /* 0x000ea20000300800 */
[----:B------:R-:W-:-:S05]  /*1f930*/  IADD3.X R227, R227, UR5, RZ, P4, !PT ;  /* 0x00000005e3e37c10 */ /* 0x000fca000a7fe4ff */
[----:B------:R1:W-:Y:S04]  /*1f940*/  STL [R1+0x1020], R227 ;  /* 0x001020e301007387 */ /* 0x0003e80000100800 */
[----:B0-----:R-:W2:Y:S04]  /*1f950*/  LDL.LU R226, [R1+0xff0] ;  /* 0x000ff00001e27983 */ /* 0x001ea80000300800 */
[----:B-1----:R-:W2:Y:S01]  /*1f960*/  LDL.LU R227, [R1+0xfc4] ;  /* 0x000fc40001e37983 */ /* 0x002ea20000300800 */
[----:B------:R-:W-:-:S05]  /*1f970*/  IADD3 R231, P4, R231, UR8, RZ ;  /* 0x00000008e7e77c10 */ /* 0x000fca000ff9e0ff */
[----:B------:R0:W-:Y:S01]  /*1f980*/  STL [R1+0xff4], R231 ;  /* 0x000ff4e701007387 */ /* 0x0001e20000100800 */
[----:B------:R-:W-:-:S03]  /*1f990*/  IADD3.X R228, R228, UR5, RZ, P5, !PT ;  /* 0x00000005e4e47c10 */ /* 0x000fc6000affe4ff */
[----:B0-----:R-:W2:Y:S04]  /*1f9a0*/  LDL.LU R231, [R1+0xfe8] ;  /* 0x000fe80001e77983 */ /* 0x001ea80000300800 */
[----:B------:R0:W-:Y:S04]  /*1f9b0*/  STL [R1+0x1018], R228 ;  /* 0x001018e401007387 */ /* 0x0001e80000100800 */
[----:B0-----:R-:W2:Y:S01]  /*1f9c0*/  LDL.LU R228, [R1+0xfbc] ;  /* 0x000fbc0001e47983 */ /* 0x001ea20000300800 */
[----:B------:R-:W-:-:S05]  /*1f9d0*/  IADD3 R232, P5, R232, UR8, RZ ;  /* 0x00000008e8e87c10 */ /* 0x000fca000ffbe0ff */
[----:B------:R0:W-:Y:S01]  /*1f9e0*/  STL [R1+0xfec], R232 ;  /* 0x000fece801007387 */ /* 0x0001e20000100800 */
[----:B------:R-:W-:-:S03]  /*1f9f0*/  IADD3.X R233, R233, UR5, RZ, P6, !PT ;  /* 0x00000005e9e97c10 */ /* 0x000fc6000b7fe4ff */
[----:B0-----:R-:W2:Y:S04]  /*1fa00*/  LDL.LU R232, [R1+0xfe0] ;  /* 0x000fe00001e87983 */ /* 0x001ea80000300800 */
[----:B------:R0:W-:Y:S04]  /*1fa10*/  STL [R1+0x1010], R233 ;  /* 0x001010e901007387 */ /* 0x0001e80000100800 */
[----:B0-----:R-:W2:Y:S01]  /*1fa20*/  LDL.LU R233, [R1+0xfb4] ;  /* 0x000fb40001e97983 */ /* 0x001ea20000300800 */
[----:B---3--:R-:W-:-:S05]  /*1fa30*/  IADD3 R234, P6, R234, UR8, RZ ;  /* 0x00000008eaea7c10 */ /* 0x008fca000ffde0ff */
[----:B------:R-:W-:Y:S01]  /*1fa40*/  STL [R1+0xfe4], R234 ;  /* 0x000fe4ea01007387 */ /* 0x000fe20000100800 */
[----:B----4-:R-:W-:Y:S02]  /*1fa50*/  IADD3.X R223, R223, UR5, RZ, P1, !PT ;  /* 0x00000005dfdf7c10 */ /* 0x010fe40008ffe4ff */
[----:B------:R-:W-:-:S03]  /*1fa60*/  IADD3 R4, P1, R4, UR8, RZ ;  /* 0x0000000804047c10 */ /* 0x000fc6000ff3e0ff */
[----:B------:R0:W-:Y:S04]  /*1fa70*/  STL [R1+0x1008], R223 ;  /* 0x001008df01007387 */ /* 0x0001e80000100800 */
[----:B0-----:R-:W3:Y:S04]  /*1fa80*/  LDL.LU R223, [R1+0xfd8] ;  /* 0x000fd80001df7983 */ /* 0x001ee80000300800 */
[----:B------:R-:W-:Y:S01]  /*1fa90*/  STL [R1+0xfdc], R4 ;  /* 0x000fdc0401007387 */ /* 0x000fe20000100800 */
[----:B--2---:R-:W-:Y:S02]  /*1faa0*/  IADD3.X R224, R224, UR5, RZ, P2, !PT ;  /* 0x00000005e0e07c10 */ /* 0x004fe400097fe4ff */
[----:B------:R-:W-:-:S03]  /*1fab0*/  IADD3 R225, P2, R225, UR8, RZ ;  /* 0x00000008e1e17c10 */ /* 0x000fc6000ff5e0ff */
[----:B------:R0:W-:Y:S01]  /*1fac0*/  STL [R1+0x1000], R224 ;  /* 0x001000e001007387 */ /* 0x0001e20000100800 */
[----:B------:R-:W-:-:S03]  /*1fad0*/  IADD3.X R5, R5, UR5, RZ, P3, !PT ;  /* 0x0000000505057c10 */ /* 0x000fc60009ffe4ff */
[----:B0-----:R-:W2:Y:S01]  /*1fae0*/  LDL.LU R224, [R1+0xfac] ;  /* 0x000fac0001e07983 */ /* 0x001ea20000300800 */
[----:B------:R-:W-:-:S03]  /*1faf0*/  IADD3 R230, P3, R230, UR8, RZ ;  /* 0x00000008e6e67c10 */ /* 0x000fc6000ff7e0ff */
[----:B------:R0:W-:Y:S04]  /*1fb00*/  STL [R1+0xfd4], R225 ;  /* 0x000fd4e101007387 */ /* 0x0001e80000100800 */
[----:B0-----:R-:W4:Y:S01]  /*1fb10*/  LDL.LU R225, [R1+0xfd0] ;  /* 0x000fd00001e17983 */ /* 0x001f220000300800 */
[----:B------:R-:W-:-:S03]  /*1fb20*/  IADD3.X R226, R226, UR5, RZ, P4, !PT ;  /* 0x00000005e2e27c10 */ /* 0x000fc6000a7fe4ff */
[----:B------:R-:W-:Y:S01]  /*1fb30*/  STL [R1+0xff8], R5 ;  /* 0x000ff80501007387 */ /* 0x000fe20000100800 */
[----:B------:R-:W-:-:S03]  /*1fb40*/  IADD3 R227, P4, R227, UR8, RZ ;  /* 0x00000008e3e37c10 */ /* 0x000fc6000ff9e0ff */
[----:B------:R-:W-:Y:S04]  /*1fb50*/  STL [R1+0xfcc], R230 ;  /* 0x000fcce601007387 */ /* 0x000fe80000100800 */
[----:B------:R0:W-:Y:S04]  /*1fb60*/  STL [R1+0xff0], R226 ;  /* 0x000ff0e201007387 */ /* 0x0001e80000100800 */
[----:B0-----:R-:W4:Y:S04]  /*1fb70*/  LDL.LU R226, [R1+0xfa4] ;  /* 0x000fa40001e27983 */ /* 0x001f280000300800 */
[----:B------:R0:W-:Y:S04]  /*1fb80*/  STL [R1+0xfc4], R227 ;  /* 0x000fc4e301007387 */ /* 0x0001e80000100800 */
[----:B0-----:R-:W4:Y:S01]  /*1fb90*/  LDL.LU R227, [R1+0xfc8] ;  /* 0x000fc80001e37983 */ /* 0x001f220000300800 */
[----:B------:R-:W-:-:S05]  /*1fba0*/  IADD3.X R231, R231, UR5, RZ, P5, !PT ;  /* 0x00000005e7e77c10 */ /* 0x000fca000affe4ff */
[----:B------:R0:W-:Y:S01]  /*1fbb0*/  STL [R1+0xfe8], R231 ;  /* 0x000fe8e701007387 */ /* 0x0001e20000100800 */
[----:B------:R-:W-:-:S03]  /*1fbc0*/  IADD3 R228, P5, R228, UR8, RZ ;  /* 0x00000008e4e47c10 */ /* 0x000fc6000ffbe0ff */
[----:B0-----:R-:W4:Y:S04]  /*1fbd0*/  LDL.LU R231, [R1+0xf9c] ;  /* 0x000f9c0001e77983 */ /* 0x001f280000300800 */
[----:B------:R0:W-:Y:S04]  /*1fbe0*/  STL [R1+0xfbc], R228 ;  /* 0x000fbce401007387 */ /* 0x0001e80000100800 */
[----:B0-----:R-:W4:Y:S01]  /*1fbf0*/  LDL.LU R228, [R1+0xfc0] ;  /* 0x000fc00001e47983 */ /* 0x001f220000300800 */
[----:B------:R-:W-:-:S05]  /*1fc00*/  IADD3.X R232, R232, UR5, RZ, P6, !PT ;  /* 0x00000005e8e87c10 */ /* 0x000fca000b7fe4ff */
[----:B------:R0:W-:Y:S04]  /*1fc10*/  STL [R1+0xfe0], R232 ;  /* 0x000fe0e801007387 */ /* 0x0001e80000100800 */
[----:B------:R-:W4:Y:S01]  /*1fc20*/  LDL.LU R234, [R1+0xf94] ;  /* 0x000f940001ea7983 */ /* 0x000f220000300800 */
[----:B------:R-:W-:-:S05]  /*1fc30*/  IADD3 R233, P6, R233, UR8, RZ ;  /* 0x00000008e9e97c10 */ /* 0x000fca000ffde0ff */
[----:B------:R1:W-:Y:S04]  /*1fc40*/  STL [R1+0xfb4], R233 ;  /* 0x000fb4e901007387 */ /* 0x0003e80000100800 */
[----:B0-----:R-:W4:Y:S04]  /*1fc50*/  LDL.LU R232, [R1+0xfb8] ;  /* 0x000fb80001e87983 */ /* 0x001f280000300800 */
[----:B------:R-:W4:Y:S01]  /*1fc60*/  LDL.LU R4, [R1+0xf8c] ;  /* 0x000f8c0001047983 */ /* 0x000f220000300800 */
[----:B---3--:R-:W-:-:S05]  /*1fc70*/  IADD3.X R223, R223, UR5, RZ, P1, !PT ;  /* 0x00000005dfdf7c10 */ /* 0x008fca0008ffe4ff */
[----:B------:R0:W-:Y:S04]  /*1fc80*/  STL [R1+0xfd8], R223 ;  /* 0x000fd8df01007387 */ /* 0x0001e80000100800 */
[----:B-1----:R-:W3:Y:S04]  /*1fc90*/  LDL.LU R233, [R1+0xfb0] ;  /* 0x000fb00001e97983 */ /* 0x002ee80000300800 */
[----:B0-----:R-:W3:Y:S04]  /*1fca0*/  LDL.LU R223, [R1+0xf84] ;  /* 0x000f840001df7983 */ /* 0x001ee80000300800 */
[----:B------:R-:W3:Y:S01]  /*1fcb0*/  LDL.LU R5, [R1+0xfa8] ;  /* 0x000fa80001057983 */ /* 0x000ee20000300800 */
[----:B--2---:R-:W-:-:S05]  /*1fcc0*/  IADD3 R224, P1, R224, UR8, RZ ;  /* 0x00000008e0e07c10 */ /* 0x004fca000ff3e0ff */
[----:B------:R0:W-:Y:S04]  /*1fcd0*/  STL [R1+0xfac], R224 ;  /* 0x000face001007387 */ /* 0x0001e80000100800 */
[----:B------:R-:W2:Y:S01]  /*1fce0*/  LDL.LU R230, [R1+0xf7c] ;  /* 0x000f7c0001e67983 */ /* 0x000ea20000300800 */
[----:B----4-:R-:W-:-:S05]  /*1fcf0*/  IADD3.X R225, R225, UR5, RZ, P2, !PT ;  /* 0x00000005e1e17c10 */ /* 0x010fca00097fe4ff */
[----:B------:R1:W-:Y:S04]  /*1fd00*/  STL [R1+0xfd0], R225 ;  /* 0x000fd0e101007387 */ /* 0x0003e80000100800 */
[----:B0-----:R-:W4:Y:S04]  /*1fd10*/  LDL.LU R224, [R1+0xfa0] ;  /* 0x000fa00001e07983 */ /* 0x001f280000300800 */
[----:B-1----:R-:W4:Y:S01]  /*1fd20*/  LDL.LU R225, [R1+0xf74] ;  /* 0x000f740001e17983 */ /* 0x002f220000300800 */
[----:B------:R-:W-:-:S05]  /*1fd30*/  IADD3 R226, P2, R226, UR8, RZ ;  /* 0x00000008e2e27c10 */ /* 0x000fca000ff5e0ff */
[----:B------:R0:W-:Y:S01]  /*1fd40*/  STL [R1+0xfa4], R226 ;  /* 0x000fa4e201007387 */ /* 0x0001e20000100800 */
[----:B------:R-:W-:-:S03]  /*1fd50*/  IADD3.X R227, R227, UR5, RZ, P3, !PT ;  /* 0x00000005e3e37c10 */ /* 0x000fc60009ffe4ff */
[----:B0-----:R-:W4:Y:S04]  /*1fd60*/  LDL.LU R226, [R1+0xf98] ;  /* 0x000f980001e27983 */ /* 0x001f280000300800 */
[----:B------:R0:W-:Y:S04]  /*1fd70*/  STL [R1+0xfc8], R227 ;  /* 0x000fc8e301007387 */ /* 0x0001e80000100800 */
[----:B0-----:R-:W4:Y:S01]  /*1fd80*/  LDL.LU R227, [R1+0xf6c] ;  /* 0x000f6c0001e37983 */ /* 0x001f220000300800 */
[----:B------:R-:W-:-:S05]  /*1fd90*/  IADD3 R231, P3, R231, UR8, RZ ;  /* 0x00000008e7e77c10 */ /* 0x000fca000ff7e0ff */
[----:B------:R0:W-:Y:S01]  /*1fda0*/  STL [R1+0xf9c], R231 ;  /* 0x000f9ce701007387 */ /* 0x0001e20000100800 */
[----:B------:R-:W-:-:S03]  /*1fdb0*/  IADD3.X R228, R228, UR5, RZ, P4, !PT ;  /* 0x00000005e4e47c10 */ /* 0x000fc6000a7fe4ff */
[----:B0-----:R-:W4:Y:S04]  /*1fdc0*/  LDL.LU R231, [R1+0xf90] ;  /* 0x000f900001e77983 */ /* 0x001f280000300800 */
[----:B------:R0:W-:Y:S04]  /*1fdd0*/  STL [R1+0xfc0], R228 ;  /* 0x000fc0e401007387 */ /* 0x0001e80000100800 */
[----:B0-----:R-:W4:Y:S01]  /*1fde0*/  LDL.LU R228, [R1+0xf64] ;  /* 0x000f640001e47983 */ /* 0x001f220000300800 */
[----:B------:R-:W-:Y:S02]  /*1fdf0*/  IADD3 R234, P4, R234, UR8, RZ ;  /* 0x00000008eaea7c10 */ /* 0x000fe4000ff9e0ff */
[----:B------:R-:W-:-:S03]  /*1fe00*/  IADD3.X R232, R232, UR5, RZ, P5, !PT ;  /* 0x00000005e8e87c10 */ /* 0x000fc6000affe4ff */
[----:B------:R-:W-:Y:S01]  /*1fe10*/  STL [R1+0xf94], R234 ;  /* 0x000f94ea01007387 */ /* 0x000fe20000100800 */
[----:B------:R-:W-:-:S03]  /*1fe20*/  IADD3 R4, P5, R4, UR8, RZ ;  /* 0x0000000804047c10 */ /* 0x000fc6000ffbe0ff */
[----:B------:R0:W-:Y:S04]  /*1fe30*/  STL [R1+0xfb8], R232 ;  /* 0x000fb8e801007387 */ /* 0x0001e80000100800 */
[----:B0-----:R-:W4:Y:S04]  /*1fe40*/  LDL.LU R232, [R1+0xf88] ;  /* 0x000f880001e87983 */ /* 0x001f280000300800 */
[----:B------:R-:W-:Y:S01]  /*1fe50*/  STL [R1+0xf8c], R4 ;  /* 0x000f8c0401007387 */ /* 0x000fe20000100800 */
[----:B---3--:R-:W-:Y:S02]  /*1fe60*/  IADD3.X R233, R233, UR5, RZ, P6, !PT ;  /* 0x00000005e9e97c10 */ /* 0x008fe4000b7fe4ff */
[----:B------:R-:W-:-:S03]  /*1fe70*/  IADD3 R223, P6, R223, UR8, RZ ;  /* 0x00000008dfdf7c10 */ /* 0x000fc6000ffde0ff */
[----:B------:R0:W-:Y:S01]  /*1fe80*/  STL [R1+0xfb0], R233 ;  /* 0x000fb0e901007387 */ /* 0x0001e20000100800 */
[----:B------:R-:W-:-:S03]  /*1fe90*/  IADD3.X R5, R5, UR5, RZ, P1, !PT ;  /* 0x0000000505057c10 */ /* 0x000fc60008ffe4ff */
[----:B0-----:R-:W3:Y:S04]  /*1fea0*/  LDL.LU R233, [R1+0xf5c] ;  /* 0x000f5c0001e97983 */ /* 0x001ee80000300800 */
[----:B------:R0:W-:Y:S04]  /*1feb0*/  STL [R1+0xf84], R223 ;  /* 0x000f84df01007387 */ /* 0x0001e80000100800 */
[----:B0-----:R-:W3:Y:S04]  /*1fec0*/  LDL.LU R223, [R1+0xf80] ;  /* 0x000f800001df7983 */ /* 0x001ee80000300800 */
[----:B------:R-:W-:Y:S01]  /*1fed0*/  STL [R1+0xfa8], R5 ;  /* 0x000fa80501007387 */ /* 0x000fe20000100800 */
[----:B--2---:R-:W-:-:S05]  /*1fee0*/  IADD3 R230, P1, R230, UR8, RZ ;  /* 0x00000008e6e67c10 */ /* 0x004fca000ff3e0ff */
[----:B------:R-:W-:Y:S01]  /*1fef0*/  STL [R1+0xf7c], R230 ;  /* 0x000f7ce601007387 */ /* 0x000fe20000100800 */
[----:B----4-:R-:W-:Y:S02]  /*1ff00*/  IADD3.X R224, R224, UR5, RZ, P2, !PT ;  /* 0x00000005e0e07c10 */ /* 0x010fe400097fe4ff */
[----:B------:R-:W-:-:S03]  /*1ff10*/  IADD3 R225, P2, R225, UR8, RZ ;  /* 0x00000008e1e17c10 */ /* 0x000fc6000ff5e0ff */
[----:B------:R0:W-:Y:S04]  /*1ff20*/  STL [R1+0xfa0], R224 ;  /* 0x000fa0e001007387 */ /* 0x0001e80000100800 */
[----:B0-----:R-:W2:Y:S04]  /*1ff30*/  LDL.LU R224, [R1+0xf54] ;  /* 0x000f540001e07983 */ /* 0x001ea80000300800 */
[----:B------:R0:W-:Y:S01]  /*1ff40*/  STL [R1+0xf74], R225 ;  /* 0x000f74e101007387 */ /* 0x0001e20000100800 */
[----:B------:R-:W-:-:S03]  /*1ff50*/  IADD3.X R226, R226, UR5, RZ, P3, !PT ;  /* 0x00000005e2e27c10 */ /* 0x000fc60009ffe4ff */
[----:B0-----:R-:W4:Y:S04]  /*1ff60*/  LDL.LU R225, [R1+0xf78] ;  /* 0x000f780001e17983 */ /* 0x001f280000300800 */
[----:B------:R0:W-:Y:S01]  /*1ff70*/  STL [R1+0xf98], R226 ;  /* 0x000f98e201007387 */ /* 0x0001e20000100800 */
[----:B------:R-:W-:-:S03]  /*1ff80*/  IADD3 R227, P3, R227, UR8, RZ ;  /* 0x00000008e3e37c10 */ /* 0x000fc6000ff7e0ff */
[----:B0-----:R-:W4:Y:S04]  /*1ff90*/  LDL.LU R226, [R1+0xf4c] ;  /* 0x000f4c0001e27983 */ /* 0x001f280000300800 */
[----:B------:R0:W-:Y:S04]  /*1ffa0*/  STL [R1+0xf6c], R227 ;  /* 0x000f6ce301007387 */ /* 0x0001e80000100800 */
[----:B0-----:R-:W4:Y:S01]  /*1ffb0*/  LDL.LU R227, [R1+0xf70] ;  /* 0x000f700001e37983 */ /* 0x001f220000300800 */
[----:B------:R-:W-:-:S05]  /*1ffc0*/  IADD3.X R231, R231, UR5, RZ, P4, !PT ;  /* 0x00000005e7e77c10 */ /* 0x000fca000a7fe4ff */
[----:B------:R-:W-:Y:S04]  /*1ffd0*/  STL [R1+0xf90], R231 ;  /* 0x000f90e701007387 */ /* 0x000fe80000100800 */
[----:B------:R-:W4:Y:S01]  /*1ffe0*/  LDL.LU R234, [R1+0xf44] ;  /* 0x000f440001ea7983 */ /* 0x000f220000300800 */
[----:B------:R-:W-:-:S05]  /*1fff0*/  IADD3 R228, P4, R228, UR8, RZ ;  /* 0x00000008e4e47c10 */ /* 0x000fca000ff9e0ff */
[----:B------:R0:W-:Y:S04]  /*20000*/  STL [R1+0xf64], R228 ;  /* 0x000f64e401007387 */ /* 0x0001e80000100800 */
[----:B0-----:R-:W4:Y:S04]  /*20010*/  LDL.LU R228, [R1+0xf68] ;  /* 0x000f680001e47983 */ /* 0x001f280000300800 */
[----:B------:R-:W4:Y:S01]  /*20020*/  LDL.LU R4, [R1+0xf3c] ;  /* 0x000f3c0001047983 */ /* 0x000f220000300800 */
[----:B------:R-:W-:-:S05]  /*20030*/  IADD3.X R232, R232, UR5, RZ, P5, !PT ;  /* 0x00000005e8e87c10 */ /* 0x000fca000affe4ff */
[----:B------:R0:W-:Y:S04]  /*20040*/  STL [R1+0xf88], R232 ;  /* 0x000f88e801007387 */ /* 0x0001e80000100800 */
[----:B------:R-:W4:Y:S04]  /*20050*/  LDL.LU R231, [R1+0xf60] ;  /* 0x000f600001e77983 */ /* 0x000f280000300800 */
[----:B0-----:R-:W4:Y:S04]  /*20060*/  LDL.LU R232, [R1+0xf34] ;  /* 0x000f340001e87983 */ /* 0x001f280000300800 */
[----:B------:R-:W4:Y:S01]  /*20070*/  LDL.LU R5, [R1+0xf58] ;  /* 0x000f580001057983 */ /* 0x000f220000300800 */
[----:B---3--:R-:W-:-:S05]  /*20080*/  IADD3 R233, P5, R233, UR8, RZ ;  /* 0x00000008e9e97c10 */ /* 0x008fca000ffbe0ff */
[----:B------:R0:W-:Y:S04]  /*20090*/  STL [R1+0xf5c], R233 ;  /* 0x000f5ce901007387 */ /* 0x0001e80000100800 */
[----:B------:R-:W3:Y:S01]  /*200a0*/  LDL.LU R230, [R1+0xf2c] ;  /* 0x000f2c0001e67983 */ /* 0x000ee20000300800 */
[----:B------:R-:W-:-:S05]  /*200b0*/  IADD3.X R223, R223, UR5, RZ, P6, !PT ;  /* 0x00000005dfdf7c10 */ /* 0x000fca000b7fe4ff */
[----:B------:R1:W-:Y:S04]  /*200c0*/  STL [R1+0xf80], R223 ;  /* 0x000f80df01007387 */ /* 0x0003e80000100800 */
[----:B0-----:R-:W3:Y:S04]  /*200d0*/  LDL.LU R233, [R1+0xf50] ;  /* 0x000f500001e97983 */ /* 0x001ee80000300800 */
[----:B-1----:R-:W3:Y:S01]  /*200e0*/  LDL.LU R223, [R1+0xf24] ;  /* 0x000f240001df7983 */ /* 0x002ee20000300800 */
[----:B--2---:R-:W-:-:S05]  /*200f0*/  IADD3 R224, P6, R224, UR8, RZ ;  /* 0x00000008e0e07c10 */ /* 0x004fca000ffde0ff */
[----:B------:R0:W-:Y:S01]  /*20100*/  STL [R1+0xf54], R224 ;  /* 0x000f54e001007387 */ /* 0x0001e20000100800 */
[----:B----4-:R-:W-:-:S03]  /*20110*/  IADD3.X R225, R225, UR5, RZ, P1, !PT ;  /* 0x00000005e1e17c10 */ /* 0x010fc60008ffe4ff */
[----:B0-----:R-:W2:Y:S04]  /*20120*/  LDL.LU R224, [R1+0xf48] ;  /* 0x000f480001e07983 */ /* 0x001ea80000300800 */
[----:B------:R0:W-:Y:S01]  /*20130*/  STL [R1+0xf78], R225 ;  /* 0x000f78e101007387 */ /* 0x0001e20000100800 */
[----:B------:R-:W-:-:S03]  /*20140*/  IADD3 R226, P1, R226, UR8, RZ ;  /* 0x00000008e2e27c10 */ /* 0x000fc6000ff3e0ff */
[----:B0-----:R-:W4:Y:S04]  /*20150*/  LDL.LU R225, [R1+0xf1c] ;  /* 0x000f1c0001e17983 */ /* 0x001f280000300800 */
[----:B------:R0:W-:Y:S01]  /*20160*/  STL [R1+0xf4c], R226 ;  /* 0x000f4ce201007387 */ /* 0x0001e20000100800 */
[----:B------:R-:W-:-:S03]  /*20170*/  IADD3.X R227, R227, UR5, RZ, P2, !PT ;  /* 0x00000005e3e37c10 */ /* 0x000fc600097fe4ff */
[----:B0-----:R-:W4:Y:S04]  /*20180*/  LDL.LU R226, [R1+0xf40] ;  /* 0x000f400001e27983 */ /* 0x001f280000300800 */
[----:B------:R0:W-:Y:S04]  /*20190*/  STL [R1+0xf70], R227 ;  /* 0x000f70e301007387 */ /* 0x0001e80000100800 */
[----:B0-----:R-:W4:Y:S01]  /*201a0*/  LDL.LU R227, [R1+0xf14] ;  /* 0x000f140001e37983 */ /* 0x001f220000300800 */
[----:B------:R-:W-:-:S05]  /*201b0*/  IADD3 R234, P2, R234, UR8, RZ ;  /* 0x00000008eaea7c10 */ /* 0x000fca000ff5e0ff */
[----:B------:R-:W-:Y:S01]  /*201c0*/  STL [R1+0xf44], R234 ;  /* 0x000f44ea01007387 */ /* 0x000fe20000100800 */
[----:B------:R-:W-:-:S05]  /*201d0*/  IADD3.X R228, R228, UR5, RZ, P3, !PT ;  /* 0x00000005e4e47c10 */ /* 0x000fca0009ffe4ff */
[----:B------:R0:W-:Y:S04]  /*201e0*/  STL [R1+0xf68], R228 ;  /* 0x000f68e401007387 */ /* 0x0001e80000100800 */
[----:B0-----:R-:W4:Y:S01]  /*201f0*/  LDL.LU R228, [R1+0xf38] ;  /* 0x000f380001e47983 */ /* 0x001f220000300800 */
[----:B------:R-:W-:Y:S02]  /*20200*/  IADD3 R4, P3, R4, UR8, RZ ;  /* 0x0000000804047c10 */ /* 0x000fe4000ff7e0ff */
[----:B------:R-:W-:-:S03]  /*20210*/  IADD3.X R231, R231, UR5, RZ, P4, !PT ;  /* 0x00000005e7e77c10 */ /* 0x000fc6000a7fe4ff */
[----:B------:R-:W-:Y:S01]  /*20220*/  STL [R1+0xf3c], R4 ;  /* 0x000f3c0401007387 */ /* 0x000fe20000100800 */
[----:B------:R-:W-:-:S03]  /*20230*/  IADD3 R232, P4, R232, UR8, RZ ;  /* 0x00000008e8e87c10 */ /* 0x000fc6000ff9e0ff */
[----:B------:R0:W-:Y:S01]  /*20240*/  STL [R1+0xf60], R231 ;  /* 0x000f60e701007387 */ /* 0x0001e20000100800 */
[----:B------:R-:W-:-:S03]  /*20250*/  IADD3.X R5, R5, UR5, RZ, P5, !PT ;  /* 0x0000000505057c10 */ /* 0x000fc6000affe4ff */
[----:B0-----:R-:W4:Y:S04]  /*20260*/  LDL.LU R231, [R1+0xf0c] ;  /* 0x000f0c0001e77983 */ /* 0x001f280000300800 */
[----:B------:R0:W-:Y:S04]  /*20270*/  STL [R1+0xf34], R232 ;  /* 0x000f34e801007387 */ /* 0x0001e80000100800 */
[----:B0-----:R-:W4:Y:S04]  /*20280*/  LDL.LU R232, [R1+0xf30] ;  /* 0x000f300001e87983 */ /* 0x001f280000300800 */
[----:B------:R-:W-:Y:S01]  /*20290*/  STL [R1+0xf58], R5 ;  /* 0x000f580501007387 */ /* 0x000fe20000100800 */
[----:B---3--:R-:W-:-:S05]  /*202a0*/  IADD3 R230, P5, R230, UR8, RZ ;  /* 0x00000008e6e67c10 */ /* 0x008fca000ffbe0ff */
[----:B------:R-:W-:Y:S01]  /*202b0*/  STL [R1+0xf2c], R230 ;  /* 0x000f2ce601007387 */ /* 0x000fe20000100800 */
[----:B------:R-:W-:Y:S02]  /*202c0*/  IADD3.X R233, R233, UR5, RZ, P6, !PT ;  /* 0x00000005e9e97c10 */ /* 0x000fe4000b7fe4ff */
[----:B------:R-:W-:-:S03]  /*202d0*/  IADD3 R223, P6, R223, UR8, RZ ;  /* 0x00000008dfdf7c10 */ /* 0x000fc6000ffde0ff */
[----:B------:R0:W-:Y:S04]  /*202e0*/  STL [R1+0xf50], R233 ;  /* 0x000f50e901007387 */ /* 0x0001e80000100800 */
[----:B0-----:R-:W3:Y:S04]  /*202f0*/  LDL.LU R233, [R1+0xf04] ;  /* 0x000f040001e97983 */ /* 0x001ee80000300800 */
[----:B------:R0:W-:Y:S04]  /*20300*/  STL [R1+0xf24], R223 ;  /* 0x000f24df01007387 */ /* 0x0001e80000100800 */
[----:B0-----:R-:W3:Y:S01]  /*20310*/  LDL.LU R223, [R1+0xf28] ;  /* 0x000f280001df7983 */ /* 0x001ee20000300800 */
[----:B--2---:R-:W-:-:S05]  /*20320*/  IADD3.X R224, R224, UR5, RZ, P1, !PT ;  /* 0x00000005e0e07c10 */ /* 0x004fca0008ffe4ff */
[----:B------:R0:W-:Y:S01]  /*20330*/  STL [R1+0xf48], R224 ;  /* 0x000f48e001007387 */ /* 0x0001e20000100800 */
[----:B----4-:R-:W-:-:S03]  /*20340*/  IADD3 R225, P1, R225, UR8, RZ ;  /* 0x00000008e1e17c10 */ /* 0x010fc6000ff3e0ff */
[----:B0-----:R-:W2:Y:S04]  /*20350*/  LDL.LU R224, [R1+0xefc] ;  /* 0x000efc0001e07983 */ /* 0x001ea80000300800 */
[----:B------:R0:W-:Y:S01]  /*20360*/  STL [R1+0xf1c], R225 ;  /* 0x000f1ce101007387 */ /* 0x0001e20000100800 */
[----:B------:R-:W-:-:S03]  /*20370*/  IADD3.X R226, R226, UR5, RZ, P2, !PT ;  /* 0x00000005e2e27c10 */ /* 0x000fc600097fe4ff */
[----:B0-----:R-:W4:Y:S04]  /*20380*/  LDL.LU R225, [R1+0xf20] ;  /* 0x000f200001e17983 */ /* 0x001f280000300800 */
[----:B------:R0:W-:Y:S04]  /*20390*/  STL [R1+0xf40], R226 ;  /* 0x000f40e201007387 */ /* 0x0001e80000100800 */
[----:B------:R-:W4:Y:S01]  /*203a0*/  LDL.LU R234, [R1+0xef4] ;  /* 0x000ef40001ea7983 */ /* 0x000f220000300800 */
[----:B------:R-:W-:-:S05]  /*203b0*/  IADD3 R227, P2, R227, UR8, RZ ;  /* 0x00000008e3e37c10 */ /* 0x000fca000ff5e0ff */
[----:B------:R1:W-:Y:S04]  /*203c0*/  STL [R1+0xf14], R227 ;  /* 0x000f14e301007387 */ /* 0x0003e80000100800 */
[----:B0-----:R-:W4:Y:S04]  /*203d0*/  LDL.LU R226, [R1+0xf18] ;  /* 0x000f180001e27983 */ /* 0x001f280000300800 */
[----:B------:R-:W4:Y:S01]  /*203e0*/  LDL.LU R4, [R1+0xeec] ;  /* 0x000eec0001047983 */ /* 0x000f220000300800 */
[----:B------:R-:W-:-:S05]  /*203f0*/  IADD3.X R228, R228, UR5, RZ, P3, !PT ;  /* 0x00000005e4e47c10 */ /* 0x000fca0009ffe4ff */
[----:B------:R0:W-:Y:S04]  /*20400*/  STL [R1+0xf38], R228 ;  /* 0x000f38e401007387 */ /* 0x0001e80000100800 */
[----:B-1----:R-:W4:Y:S04]  /*20410*/  LDL.LU R227, [R1+0xf10] ;  /* 0x000f100001e37983 */ /* 0x002f280000300800 */
[----:B0-----:R-:W4:Y:S04]  /*20420*/  LDL.LU R228, [R1+0xee4] ;  /* 0x000ee40001e47983 */ /* 0x001f280000300800 */
[----:B------:R-:W4:Y:S01]  /*20430*/  LDL.LU R5, [R1+0xf08] ;  /* 0x000f080001057983 */ /* 0x000f220000300800 */
[----:B------:R-:W-:-:S05]  /*20440*/  IADD3 R231, P3, R231, UR8, RZ ;  /* 0x00000008e7e77c10 */ /* 0x000fca000ff7e0ff */
[----:B------:R0:W-:Y:S04]  /*20450*/  STL [R1+0xf0c], R231 ;  /* 0x000f0ce701007387 */ /* 0x0001e80000100800 */
[----:B------:R-:W4:Y:S01]  /*20460*/  LDL.LU R230, [R1+0xedc] ;  /* 0x000edc0001e67983 */ /* 0x000f220000300800 */
[----:B------:R-:W-:-:S05]  /*20470*/  IADD3.X R232, R232, UR5, RZ, P4, !PT ;  /* 0x00000005e8e87c10 */ /* 0x000fca000a7fe4ff */
[----:B------:R1:W-:Y:S04]  /*20480*/  STL [R1+0xf30], R232 ;  /* 0x000f30e801007387 */ /* 0x0003e80000100800 */
[----:B0-----:R-:W4:Y:S04]  /*20490*/  LDL.LU R231, [R1+0xf00] ;  /* 0x000f000001e77983 */ /* 0x001f280000300800 */
[----:B-1----:R-:W4:Y:S01]  /*204a0*/  LDL.LU R232, [R1+0xed4] ;  /* 0x000ed40001e87983 */ /* 0x002f220000300800 */
[----:B---3--:R-:W-:-:S05]  /*204b0*/  IADD3 R233, P4, R233, UR8, RZ ;  /* 0x00000008e9e97c10 */ /* 0x008fca000ff9e0ff */
[----:B------:R0:W-:Y:S01]  /*204c0*/  STL [R1+0xf04], R233 ;  /* 0x000f04e901007387 */ /* 0x0001e20000100800 */
[----:B------:R-:W-:-:S03]  /*204d0*/  IADD3.X R223, R223, UR5, RZ, P5, !PT ;  /* 0x00000005dfdf7c10 */ /* 0x000fc6000affe4ff */
[----:B0-----:R-:W3:Y:S04]  /*204e0*/  LDL.LU R233, [R1+0xef8] ;  /* 0x000ef80001e97983 */ /* 0x001ee80000300800 */
[----:B------:R0:W-:Y:S04]  /*204f0*/  STL [R1+0xf28], R223 ;  /* 0x000f28df01007387 */ /* 0x0001e80000100800 */
[----:B0-----:R-:W3:Y:S01]  /*20500*/  LDL.LU R223, [R1+0xecc] ;  /* 0x000ecc0001df7983 */ /* 0x001ee20000300800 */
[----:B--2---:R-:W-:-:S05]  /*20510*/  IADD3 R224, P5, R224, UR8, RZ ;  /* 0x00000008e0e07c10 */ /* 0x004fca000ffbe0ff */
[----:B------:R0:W-:Y:S01]  /*20520*/  STL [R1+0xefc], R224 ;  /* 0x000efce001007387 */ /* 0x0001e20000100800 */
[----:B----4-:R-:W-:-:S03]  /*20530*/  IADD3.X R225, R225, UR5, RZ, P6, !PT ;  /* 0x00000005e1e17c10 */ /* 0x010fc6000b7fe4ff */
[----:B0-----:R-:W2:Y:S04]  /*20540*/  LDL.LU R224, [R1+0xef0] ;  /* 0x000ef00001e07983 */ /* 0x001ea80000300800 */
[----:B------:R0:W-:Y:S01]  /*20550*/  STL [R1+0xf20], R225 ;  /* 0x000f20e101007387 */ /* 0x0001e20000100800 */
[----:B------:R-:W-:-:S03]  /*20560*/  IADD3 R234, P6, R234, UR8, RZ ;  /* 0x00000008eaea7c10 */ /* 0x000fc6000ffde0ff */
[----:B0-----:R-:W4:Y:S01]  /*20570*/  LDL.LU R225, [R1+0xec4] ;  /* 0x000ec40001e17983 */ /* 0x001f220000300800 */
[----:B------:R-:W-:-:S03]  /*20580*/  IADD3.X R226, R226, UR5, RZ, P1, !PT ;  /* 0x00000005e2e27c10 */ /* 0x000fc60008ffe4ff */
[----:B------:R-:W-:Y:S04]  /*20590*/  STL [R1+0xef4], R234 ;  /* 0x000ef4ea01007387 */ /* 0x000fe80000100800 */
        /* <DEDUP_REMOVED lines=8> */
[----:B------:R-:W-:Y:S02]  /*20620*/  IADD3.X R5, R5, UR5, RZ, P3, !PT ;  /* 0x0000000505057c10 */ /* 0x000fe40009ffe4ff */
[----:B------:R-:W-:Y:S01]  /*20630*/  IADD3 R230, P3, R230, UR8, RZ ;  /* 0x00000008e6e67c10 */ /* 0x000fe2000ff7e0ff */
[----:B------:R0:W-:Y:S04]  /*20640*/  STL [R1+0xee4], R228 ;  /* 0x000ee4e401007387 */ /* 0x0001e80000100800 */
[----:B0-----:R-:W4:Y:S01]  /*20650*/  LDL.LU R228, [R1+0xeb4] ;  /* 0x000eb40001e47983 */ /* 0x001f220000300800 */
[----:B------:R-:W-:-:S03]  /*20660*/  IADD3.X R231, R231, UR5, RZ, P4, !PT ;  /* 0x00000005e7e77c10 */ /* 0x000fc6000a7fe4ff */
[----:B------:R-:W-:Y:S04]  /*20670*/  STL [R1+0xf08], R5 ;  /* 0x000f080501007387 */ /* 0x000fe80000100800 */
[----:B------:R0:W-:Y:S01]  /*20680*/  STL [R1+0xedc], R230 ;  /* 0x000edce601007387 */ /* 0x0001e20000100800 */
[----:B------:R-:W-:-:S03]  /*20690*/  IADD3 R232, P4, R232, UR8, RZ ;  /* 0x00000008e8e87c10 */ /* 0x000fc6000ff9e0ff */
[----:B0-----:R-:W4:Y:S04]  /*206a0*/  LDL.LU R230, [R1+0xed0] ;  /* 0x000ed00001e67983 */ /* 0x001f280000300800 */
[----:B------:R0:W-:Y:S04]  /*206b0*/  STL [R1+0xf00], R231 ;  /* 0x000f00e701007387 */ /* 0x0001e80000100800 */
[----:B0-----:R-:W4:Y:S04]  /*206c0*/  LDL.LU R231, [R1+0xea4] ;  /* 0x000ea40001e77983 */ /* 0x001f280000300800 */
[----:B------:R0:W-:Y:S04]  /*206d0*/  STL [R1+0xed4], R232 ;  /* 0x000ed4e801007387 */ /* 0x0001e80000100800 */
[----:B0-----:R-:W4:Y:S01]  /*206e0*/  LDL.LU R232, [R1+0xec0] ;  /* 0x000ec00001e87983 */ /* 0x001f220000300800 */
[----:B---3--:R-:W-:-:S05]  /*206f0*/  IADD3.X R233, R233, UR5, RZ, P5, !PT ;  /* 0x00000005e9e97c10 */ /* 0x008fca000affe4ff */
[----:B------:R0:W-:Y:S01]  /*20700*/  STL [R1+0xef8], R233 ;  /* 0x000ef8e901007387 */ /* 0x0001e20000100800 */
[----:B------:R-:W-:-:S03]  /*20710*/  IADD3 R223, P5, R223, UR8, RZ ;  /* 0x00000008dfdf7c10 */ /* 0x000fc6000ffbe0ff */
[----:B0-----:R-:W3:Y:S04]  /*20720*/  LDL.LU R233, [R1+0xe94] ;  /* 0x000e940001e97983 */ /* 0x001ee80000300800 */
[----:B------:R0:W-:Y:S01]  /*20730*/  STL [R1+0xecc], R223 ;  /* 0x000eccdf01007387 */ /* 0x0001e20000100800 */
[----:B--2---:R-:W-:-:S05]  /*20740*/  IADD3.X R224, R224, UR5, RZ, P6, !PT ;  /* 0x00000005e0e07c10 */ /* 0x004fca000b7fe4ff */
[----:B------:R1:W-:Y:S04]  /*20750*/  STL [R1+0xef0], R224 ;  /* 0x000ef0e001007387 */ /* 0x0003e80000100800 */
[----:B0-----:R-:W2:Y:S01]  /*20760*/  LDL.LU R223, [R1+0xeb0] ;  /* 0x000eb00001df7983 */ /* 0x001ea20000300800 */
[----:B----4-:R-:W-:-:S05]  /*20770*/  IADD3 R225, P6, R225, UR8, RZ ;  /* 0x00000008e1e17c10 */ /* 0x010fca000ffde0ff */
[----:B------:R-:W-:Y:S04]  /*20780*/  STL [R1+0xec4], R225 ;  /* 0x000ec4e101007387 */ /* 0x000fe80000100800 */
[----:B-1----:R-:W4:Y:S01]  /*20790*/  LDL.LU R224, [R1+0xe84] ;  /* 0x000e840001e07983 */ /* 0x002f220000300800 */
[----:B------:R-:W-:Y:S02]  /*207a0*/  IADD3.X R226, R226, UR5, RZ, P1, !PT ;  /* 0x00000005e2e27c10 */ /* 0x000fe40008ffe4ff */
[----:B------:R-:W-:-:S05]  /*207b0*/  IADD3 R238, P1, R238, UR8, RZ ;  /* 0x00000008eeee7c10 */ /* 0x000fca000ff3e0ff */
[----:B------:R0:W-:Y:S04]  /*207c0*/  STL [R1+0xebc], R238 ;  /* 0x000ebcee01007387 */ /* 0x0001e80000100800 */
[----:B0-----:R-:W4:Y:S04]  /*207d0*/  LDL.LU R238, [R1+0x13f8] ;  /* 0x0013f80001ee7983 */ /* 0x001f280000300800 */
[----:B------:R0:W-:Y:S04]  /*207e0*/  STL [R1+0xee8], R226 ;  /* 0x000ee8e201007387 */ /* 0x0001e80000100800 */
[----:B------:R-:W4:Y:S04]  /*207f0*/  LDL.LU R225, [R1+0xea0] ;  /* 0x000ea00001e17983 */ /* 0x000f280000300800 */
[----:B0-----:R-:W4:Y:S01]  /*20800*/  LDL.LU R226, [R1+0xe74] ;  /* 0x000e740001e27983 */ /* 0x001f220000300800 */
[----:B------:R-:W-:-:S05]  /*20810*/  IADD3.X R227, R227, UR5, RZ, P2, !PT ;  /* 0x00000005e3e37c10 */ /* 0x000fca00097fe4ff */
[----:B------:R0:W-:Y:S04]  /*20820*/  STL [R1+0xee0], R227 ;  /* 0x000ee0e301007387 */ /* 0x0001e80000100800 */
[----:B0-----:R-:W4:Y:S01]  /*20830*/  LDL.LU R227, [R1+0xe90] ;  /* 0x000e900001e37983 */ /* 0x001f220000300800 */
[----:B------:R-:W-:Y:S02]  /*20840*/  IADD3 R228, P2, R228, UR8, RZ ;  /* 0x00000008e4e47c10 */ /* 0x000fe4000ff5e0ff */
[----:B------:R-:W-:Y:S02]  /*20850*/  IADD3.X R237, R237, UR5, RZ, P3, !PT ;  /* 0x00000005eded7c10 */ /* 0x000fe40009ffe4ff */
[----:B------:R-:W-:Y:S01]  /*20860*/  IADD3 R242, P3, R242, UR8, RZ ;  /* 0x00000008f2f27c10 */ /* 0x000fe2000ff7e0ff */
[----:B------:R0:W-:Y:S01]  /*20870*/  STL [R1+0xeb4], R228 ;  /* 0x000eb4e401007387 */ /* 0x0001e20000100800 */
[----:B------:R-:W-:-:S02]  /*20880*/  IADD3.X R241, R241, UR5, RZ, P5, !PT ;  /* 0x00000005f1f17c10 */ /* 0x000fc4000affe4ff */
[----:B------:R-:W-:Y:S01]  /*20890*/  IADD3 R246, P5, R246, UR8, RZ ;  /* 0x00000008f6f67c10 */ /* 0x000fe2000ffbe0ff */
[----:B0-----:R-:W4:Y:S01]  /*208a0*/  LDL.LU R228, [R1+0xe64] ;  /* 0x000e640001e47983 */ /* 0x001f220000300800 */
[----:B------:R-:W-:-:S03]  /*208b0*/  IADD3.X R230, R230, UR5, RZ, P4, !PT ;  /* 0x00000005e6e67c10 */ /* 0x000fc6000a7fe4ff */
[----:B------:R0:W-:Y:S01]  /*208c0*/  STL [R1+0xed8], R237 ;  /* 0x000ed8ed01007387 */ /* 0x0001e20000100800 */
[----:B------:R-:W-:-:S03]  /*208d0*/  IADD3.X R245, R245, UR5, RZ, P1, !PT ;  /* 0x00000005f5f57c10 */ /* 0x000fc60008ffe4ff */
[----:B0-----:R-:W4:Y:S01]  /*208e0*/  LDL.LU R237, [R1+0x13f4] ;  /* 0x0013f40001ed7983 */ /* 0x001f220000300800 */
[----:B------:R-:W-:-:S03]  /*208f0*/  IADD3 R231, P4, R231, UR8, RZ ;  /* 0x00000008e7e77c10 */ /* 0x000fc6000ff9e0ff */
[----:B------:R0:W-:Y:S01]  /*20900*/  STL [R1+0xeac], R242 ;  /* 0x000eacf201007387 */ /* 0x0001e20000100800 */
[----:B------:R-:W-:-:S03]  /*20910*/  IADD3 R250, P1, R250, UR8, RZ ;  /* 0x00000008fafa7c10 */ /* 0x000fc6000ff3e0ff */
[----:B0-----:R-:W4:Y:S04]  /*20920*/  LDL.LU R242, [R1+0x13f0] ;  /* 0x0013f00001f27983 */ /* 0x001f280000300800 */
[----:B------:R-:W-:Y:S01]  /*20930*/  STL [R1+0xed0], R230 ;  /* 0x000ed0e601007387 */ /* 0x000fe20000100800 */
[----:B------:R-:W-:-:S03]  /*20940*/  IADD3.X R232, R232, UR5, RZ, P6, !PT ;  /* 0x00000005e8e87c10 */ /* 0x000fc6000b7fe4ff */
[----:B------:R0:W-:Y:S04]  /*20950*/  STL [R1+0xec8], R241 ;  /* 0x000ec8f101007387 */ /* 0x0001e80000100800 */
[----:B------:R-:W-:Y:S04]  /*20960*/  STL [R1+0xea4], R231 ;  /* 0x000ea4e701007387 */ /* 0x000fe80000100800 */
[----:B0-----:R-:W4:Y:S04]  /*20970*/  LDL.LU R241, [R1+0x13ec] ;  /* 0x0013ec0001f17983 */ /* 0x001f280000300800 */
[----:B------:R0:W-:Y:S01]  /*20980*/  STL [R1+0xe9c], R246 ;  /* 0x000e9cf601007387 */ /* 0x0001e20000100800 */
[----:B------:R-:W-:-:S02]  /*20990*/  IADD3.X R249, R249, UR5, RZ, P3, !PT ;  /* 0x00000005f9f97c10 */ /* 0x000fc40009ffe4ff */
[----:B------:R-:W-:Y:S01]  /*209a0*/  IADD3 R0, P3, R0, UR8, RZ ;  /* 0x0000000800007c10 */ /* 0x000fe2000ff7e0ff */
[----:B0-----:R-:W4:Y:S04]  /*209b0*/  LDL.LU R246, [R1+0x13e8] ;  /* 0x0013e80001f67983 */ /* 0x001f280000300800 */
[----:B------:R0:W-:Y:S04]  /*209c0*/  STL [R1+0xeb8], R245 ;  /* 0x000eb8f501007387 */ /* 0x0001e80000100800 */
[----:B------:R-:W-:Y:S04]  /*209d0*/  STL [R1+0xec0], R232 ;  /* 0x000ec0e801007387 */ /* 0x000fe80000100800 */
[----:B0-----:R-:W4:Y:S01]  /*209e0*/  LDL.LU R245, [R1+0x13e4] ;  /* 0x0013e40001f57983 */ /* 0x001f220000300800 */
[----:B------:R-:W-:-:S02]  /*209f0*/  IADD3.X R235, R235, UR5, RZ, P5, !PT ;  /* 0x00000005ebeb7c10 */ /* 0x000fc4000affe4ff */
[----:B------:R-:W-:Y:S02]  /*20a00*/  IADD3 R236, P5, R236, UR8, RZ ;  /* 0x00000008ecec7c10 */ /* 0x000fe4000ffbe0ff */
[----:B---3--:R-:W-:-:S05]  /*20a10*/  IADD3 R233, P6, R233, UR8, RZ ;  /* 0x00000008e9e97c10 */ /* 0x008fca000ffde0ff */
[----:B------:R-:W-:Y:S04]  /*20a20*/  STL [R1+0xe94], R233 ;  /* 0x000e94e901007387 */ /* 0x000fe80000100800 */
[----:B------:R0:W-:Y:S04]  /*20a30*/  STL [R1+0xe8c], R250 ;  /* 0x000e8cfa01007387 */ /* 0x0001e80000100800 */
[----:B0-----:R-:W3:Y:S01]  /*20a40*/  LDL.LU R250, [R1+0x13e0] ;  /* 0x0013e00001fa7983 */ /* 0x001ee20000300800 */
[----:B--2---:R-:W-:-:S05]  /*20a50*/  IADD3.X R223, R223, UR5, RZ, P2, !PT ;  /* 0x00000005dfdf7c10 */ /* 0x004fca00097fe4ff */
[----:B------:R-:W-:Y:S01]  /*20a60*/  STL [R1+0xeb0], R223 ;  /* 0x000eb0df01007387 */ /* 0x000fe20000100800 */
[----:B----4-:R-:W-:-:S05]  /*20a70*/  IADD3 R224, P2, R224, UR8, RZ ;  /* 0x00000008e0e07c10 */ /* 0x010fca000ff5e0ff */
[----:B------:R-:W-:Y:S04]  /*20a80*/  STL [R1+0xe84], R224 ;  /* 0x000e84e001007387 */ /* 0x000fe80000100800 */
[----:B------:R0:W-:Y:S04]  /*20a90*/  STL [R1+0xea8], R249 ;  /* 0x000ea8f901007387 */ /* 0x0001e80000100800 */
[----:B0-----:R-:W2:Y:S04]  /*20aa0*/  LDL.LU R249, [R1+0x13dc] ;  /* 0x0013dc0001f97983 */ /* 0x001ea80000300800 */
[----:B------:R0:W-:Y:S04]  /*20ab0*/  STL [R1+0xe7c], R0 ;  /* 0x000e7c0001007387 */ /* 0x0001e80000100800 */
[----:B0-----:R-:W4:Y:S01]  /*20ac0*/  LDL.LU R0, [R1+0x13d8] ;  /* 0x0013d80001007983 */ /* 0x001f220000300800 */
[----:B------:R-:W-:-:S02]  /*20ad0*/  IADD3.X R225, R225, UR5, RZ, P4, !PT ;  /* 0x00000005e1e17c10 */ /* 0x000fc4000a7fe4ff */
[----:B------:R-:W-:-:S03]  /*20ae0*/  IADD3 R226, P4, R226, UR8, RZ ;  /* 0x00000008e2e27c10 */ /* 0x000fc6000ff9e0ff */
[----:B------:R-:W-:Y:S04]  /*20af0*/  STL [R1+0xea0], R225 ;  /* 0x000ea0e101007387 */ /* 0x000fe80000100800 */
[----:B------:R-:W-:Y:S04]  /*20b00*/  STL [R1+0xe74], R226 ;  /* 0x000e74e201007387 */ /* 0x000fe80000100800 */
[----:B------:R0:W-:Y:S04]  /*20b10*/  STL [R1+0xe98], R235 ;  /* 0x000e98eb01007387 */ /* 0x0001e80000100800 */
[----:B0-----:R-:W3:Y:S04]  /*20b20*/  LDL.LU R235, [R1+0x13d4] ;  /* 0x0013d40001eb7983 */ /* 0x001ee80000300800 */
[----:B------:R0:W-:Y:S04]  /*20b30*/  STL [R1+0xe6c], R236 ;  /* 0x000e6cec01007387 */ /* 0x0001e80000100800 */
[----:B0-----:R-:W2:Y:S01]  /*20b40*/  LDL.LU R236, [R1+0x13d0] ;  /* 0x0013d00001ec7983 */ /* 0x001ea20000300800 */
[----:B------:R-:W-:-:S02]  /*20b50*/  IADD3.X R2, R2, UR5, RZ, P1, !PT ;  /* 0x0000000502027c10 */ /* 0x000fc40008ffe4ff */
[----:B------:R-:W-:-:S03]  /*20b60*/  IADD3.X R227, R227, UR5, RZ, P6, !PT ;  /* 0x00000005e3e37c10 */ /* 0x000fc6000b7fe4ff */
[----:B------:R0:W-:Y:S04]  /*20b70*/  STL [R1+0xe88], R2 ;  /* 0x000e880201007387 */ /* 0x0001e80000100800 */
[----:B------:R-:W-:Y:S04]  /*20b80*/  STL [R1+0xe90], R227 ;  /* 0x000e90e301007387 */ /* 0x000fe80000100800 */
[----:B0-----:R-:W4:Y:S01]  /*20b90*/  LDL.LU R2, [R1+0x13cc] ;  /* 0x0013cc0001027983 */ /* 0x001f220000300800 */
[----:B------:R-:W-:Y:S02]  /*20ba0*/  IADD3 R228, P6, R228, UR8, RZ ;  /* 0x00000008e4e47c10 */ /* 0x000fe4000ffde0ff */
[----:B------:R-:W-:-:S03]  /*20bb0*/  IADD3 R222, P1, R222, UR8, RZ ;  /* 0x00000008dede7c10 */ /* 0x000fc6000ff3e0ff */
[----:B------:R-:W-:Y:S01]  /*20bc0*/  STL [R1+0xe64], R228 ;  /* 0x000e64e401007387 */ /* 0x000fe20000100800 */
[----:B------:R-:W-:Y:S01]  /*20bd0*/  WARPGROUP.ARRIVE ;  /* 0x00000000000079c5 */ /* 0x000fe20000000000 */
[----:B------:R-:W-:Y:S01]  /*20be0*/  UMOV UR40, UR16 ;  /* 0x0000001000287c82 */ /* 0x000fe20008000000 */
[----:B------:R-:W-:Y:S01]  /*20bf0*/  UMOV UR41, UR17 ;  /* 0x0000001100297c82 */ /* 0x000fe20008000000 */
[----:B------:R-:W-:Y:S01]  /*20c00*/  UMOV UR42, UR14 ;  /* 0x0000000e002a7c82 */ /* 0x000fe20008000000 */
[----:B------:R-:W-:Y:S02]  /*20c10*/  UMOV UR43, UR15 ;  /* 0x0000000f002b7c82 */ /* 0x000fe40008000000 */
[----:B------:R-:W-:Y:S01]  /*20c20*/  QGMMA.64x256x32.F32.E5M2.E5M2 R24, gdesc[UR40], R24, gsb0 ;  /* 0x03e00000281879f3 */ /* 0x000fe20008003818 */
[----:B------:R-:W-:Y:S02]  /*20c30*/  IADD3.X R3, R3, UR5, RZ, P3, !PT ;  /* 0x0000000503037c10 */ /* 0x000fe40009ffe4ff */
[----:B------:R-:W-:-:S02]  /*20c40*/  IADD3 R221, P3, R221, UR8, RZ ;  /* 0x00000008dddd7c10 */ /* 0x000fc4000ff7e0ff */
[----:B--2---:R-:W-:Y:S02]  /*20c50*/  IADD3.X R236, R236, UR5, RZ, P2, !PT ;  /* 0x00000005ecec7c10 */ /* 0x004fe400097fe4ff */
[----:B---3--:R-:W-:-:S03]  /*20c60*/  IADD3 R235, P2, R235, UR8, RZ ;  /* 0x00000008ebeb7c10 */ /* 0x008fc6000ff5e0ff */
[----:B------:R0:W-:Y:S04]  /*20c70*/  STL [R1+0xe80], R236 ;  /* 0x000e80ec01007387 */ /* 0x0001e80000100800 */
[----:B0-----:R-:W2:Y:S04]  /*20c80*/  LDL.LU R236, [R1+0x13c8] ;  /* 0x0013c80001ec7983 */ /* 0x001ea80000300800 */
[----:B------:R-:W-:Y:S04]  /*20c90*/  STL [R1+0xe5c], R222 ;  /* 0x000e5cde01007387 */ /* 0x000fe80000100800 */
[----:B------:R0:W-:Y:S04]  /*20ca0*/  STL [R1+0xe54], R235 ;  /* 0x000e54eb01007387 */ /* 0x0001e80000100800 */
[----:B0-----:R-:W3:Y:S01]  /*20cb0*/  LDL.LU R235, [R1+0x13c4] ;  /* 0x0013c40001eb7983 */ /* 0x001ee20000300800 */
[----:B----4-:R-:W-:-:S02]  /*20cc0*/  IADD3.X R2, R2, UR5, RZ, P4, !PT ;  /* 0x0000000502027c10 */ /* 0x010fc4000a7fe4ff */
[----:B------:R-:W-:Y:S01]  /*20cd0*/  IADD3 R0, P4, R0, UR8, RZ ;  /* 0x0000000800007c10 */ /* 0x000fe2000ff9e0ff */
[----:B------:R0:W-:Y:S01]  /*20ce0*/  STL [R1+0xe78], R3 ;  /* 0x000e780301007387 */ /* 0x0001e20000100800 */
[----:B------:R-:W-:Y:S02]  /*20cf0*/  IADD3.X R219, R219, UR5, RZ, P5, !PT ;  /* 0x00000005dbdb7c10 */ /* 0x000fe4000affe4ff */
[----:B------:R-:W-:Y:S02]  /*20d00*/  IADD3 R218, P5, R218, UR8, RZ ;  /* 0x00000008dada7c10 */ /* 0x000fe4000ffbe0ff */
[----:B------:R-:W-:Y:S01]  /*20d10*/  IADD3.X R217, R217, UR5, RZ, P6, !PT ;  /* 0x00000005d9d97c10 */ /* 0x000fe2000b7fe4ff */
[----:B0-----:R0:W5:Y:S01]  /*20d20*/  LDL.LU R3, [R1+0x13c0] ;  /* 0x0013c00001037983 */ /* 0x0011620000300800 */
[----:B------:R-:W-:-:S03]  /*20d30*/  IADD3 R215, P6, R215, UR8, RZ ;  /* 0x00000008d7d77c10 */ /* 0x000fc6000ffde0ff */
[----:B------:R1:W-:Y:S01]  /*20d40*/  STL [R1+0xe70], R2 ;  /* 0x000e700201007387 */ /* 0x0003e20000100800 */
[----:B------:R-:W-:Y:S02]  /*20d50*/  IADD3.X R214, R214, UR5, RZ, P1, !PT ;  /* 0x00000005d6d67c10 */ /* 0x000fe40008ffe4ff */
[----:B------:R-:W-:Y:S02]  /*20d60*/  IADD3 R213, P1, R213, UR8, RZ ;  /* 0x00000008d5d57c10 */ /* 0x000fe4000ff3e0ff */
[----:B------:R-:W-:Y:S01]  /*20d70*/  IADD3.X R211, R211, UR5, RZ, P2, !PT ;  /* 0x00000005d3d37c10 */ /* 0x000fe200097fe4ff */
[----:B-1----:R0:W5:Y:S04]  /*20d80*/  LDL.LU R2, [R1+0x13bc] ;  /* 0x0013bc0001027983 */ /* 0x0021680000300800 */
[----:B------:R-:W-:Y:S04]  /*20d90*/  STL [R1+0xe4c], R221 ;  /* 0x000e4cdd01007387 */ /* 0x000fe80000100800 */
[----:B------:R1:W-:Y:S01]  /*20da0*/  STL [R1+0xe44], R0 ;  /* 0x000e440001007387 */ /* 0x0003e20000100800 */
[----:B------:R-:W-:-:S02]  /*20db0*/  IADD3 R210, P2, R210, UR8, RZ ;  /* 0x00000008d2d27c10 */ /* 0x000fc4000ff5e0ff */
[----:B------:R-:W-:Y:S02]  /*20dc0*/  IADD3.X R209, R209, UR5, RZ, P3, !PT ;  /* 0x00000005d1d17c10 */ /* 0x000fe40009ffe4ff */
[----:B------:R-:W-:Y:S01]  /*20dd0*/  IADD3 R207, P3, R207, UR8, RZ ;  /* 0x00000008cfcf7c10 */ /* 0x000fe2000ff7e0ff */
[----:B-1----:R0:W5:Y:S04]  /*20de0*/  LDL.LU R0, [R1+0x13b8] ;  /* 0x0013b80001007983 */ /* 0x0021680000300800 */
[----:B------:R0:W-:Y:S04]  /*20df0*/  STL [R1+0xe68], R219 ;  /* 0x000e68db01007387 */ /* 0x0001e80000100800 */
[----:B------:R0:W-:Y:S01]  /*20e00*/  STL [R1+0xe3c], R218 ;  /* 0x000e3cda01007387 */ /* 0x0001e20000100800 */
[----:B------:R-:W-:-:S03]  /*20e10*/  IADD3.X R206, R206, UR5, RZ, P4, !PT ;  /* 0x00000005cece7c10 */ /* 0x000fc6000a7fe4ff */
[----:B------:R0:W-:Y:S01]  /*20e20*/  STL [R1+0xe60], R217 ;  /* 0x000e60d901007387 */ /* 0x0001e20000100800 */
[----:B------:R-:W-:-:S03]  /*20e30*/  IADD3 R205, P4, R205, UR8, RZ ;  /* 0x00000008cdcd7c10 */ /* 0x000fc6000ff9e0ff */
        /* <DEDUP_REMOVED lines=20> */
[----:B------:R0:W-:Y:S04]  /*20f80*/  STL [R1+0xe0c], R202 ;  /* 0x000e0cca01007387 */ /* 0x0001e80000100800 */
[----:B------:R0:W-:Y:S04]  /*20f90*/  STL [R1+0xe30], R201 ;  /* 0x000e30c901007387 */ /* 0x0001e80000100800 */
[----:B------:R0:W-:Y:S04]  /*20fa0*/  STL [R1+0xe04], R199 ;  /* 0x000e04c701007387 */ /* 0x0001e80000100800 */
[----:B------:R0:W-:Y:S04]  /*20fb0*/  STL [R1+0xe28], R198 ;  /* 0x000e28c601007387 */ /* 0x0001e80000100800 */
[----:B------:R0:W-:Y:S04]  /*20fc0*/  STL [R1+0xe20], R197 ;  /* 0x000e20c501007387 */ /* 0x0001e80000100800 */
[----:B------:R0:W-:Y:S04]  /*20fd0*/  STL [R1+0xe18], R195 ;  /* 0x000e18c301007387 */ /* 0x0001e80000100800 */
[----:B------:R0:W-:Y:S04]  /*20fe0*/  STL [R1+0xe10], R194 ;  /* 0x000e10c201007387 */ /* 0x0001e80000100800 */
[----:B------:R0:W-:Y:S04]  /*20ff0*/  STL [R1+0xe08], R193 ;  /* 0x000e08c101007387 */ /* 0x0001e80000100800 */
[----:B------:R0:W-:Y:S01]  /*21000*/  STL [R1+0xe00], R191 ;  /* 0x000e00bf01007387 */ /* 0x0001e20000100800 */
[----:B------:R-:W-:-:S02]  /*21010*/  IADD3 R252, P1, R252, UR8, RZ ;  /* 0x00000008fcfc7c10 */ /* 0x000fc4000ff3e0ff */
[----:B------:R-:W-:Y:S02]  /*21020*/  IADD3 R250, P2, R250, UR8, RZ ;  /* 0x00000008fafa7c10 */ /* 0x000fe4000ff5e0ff */
[----:B------:R-:W-:Y:S02]  /*21030*/  IADD3 R248, P3, R248, UR8, RZ ;  /* 0x00000008f8f87c10 */ /* 0x000fe4000ff7e0ff */
[----:B------:R-:W-:Y:S02]  /*21040*/  IADD3.X R251, R251, UR5, RZ, P1, !PT ;  /* 0x00000005fbfb7c10 */ /* 0x000fe40008ffe4ff */
[----:B------:R-:W-:Y:S02]  /*21050*/  IADD3.X R249, R249, UR5, RZ, P2, !PT ;  /* 0x00000005f9f97c10 */ /* 0x000fe400097fe4ff */
[----:B------:R-:W-:Y:S02]  /*21060*/  IADD3.X R247, R247, UR5, RZ, P3, !PT ;  /* 0x00000005f7f77c10 */ /* 0x000fe40009ffe4ff */
[----:B------:R-:W-:-:S02]  /*21070*/  IADD3 R246, P4, R246, UR8, RZ ;  /* 0x00000008f6f67c10 */ /* 0x000fc4000ff9e0ff */
[----:B------:R-:W-:Y:S02]  /*21080*/  IADD3 R244, P5, R244, UR8, RZ ;  /* 0x00000008f4f47c10 */ /* 0x000fe4000ffbe0ff */
[----:B------:R-:W-:Y:S02]  /*21090*/  IADD3 R242, P6, R242, UR8, RZ ;  /* 0x00000008f2f27c10 */ /* 0x000fe4000ffde0ff */
[----:B------:R-:W-:Y:S02]  /*210a0*/  IADD3 R240, P1, R240, UR8, RZ ;  /* 0x00000008f0f07c10 */ /* 0x000fe4000ff3e0ff */
[----:B------:R-:W-:Y:S01]  /*210b0*/  IADD3 R238, P2, R238, UR8, RZ ;  /* 0x00000008eeee7c10 */ /* 0x000fe2000ff5e0ff */
[----:B------:R-:W-:Y:S02]  /*210c0*/  WARPGROUP.DEPBAR.LE gsb0, 0x0 ;  /* 0x00008000000079c5 */ /* 0x000fe40000010000 */
[----:B------:R-:W-:Y:S02]  /*210d0*/  IADD3.X R245, R245, UR5, RZ, P4, !PT ;  /* 0x00000005f5f57c10 */ /* 0x000fe4000a7fe4ff */
[----:B------:R-:W-:-:S02]  /*210e0*/  IADD3.X R243, R243, UR5, RZ, P5, !PT ;  /* 0x00000005f3f37c10 */ /* 0x000fc4000affe4ff */
[----:B------:R-:W-:Y:S02]  /*210f0*/  IADD3.X R241, R241, UR5, RZ, P6, !PT ;  /* 0x00000005f1f17c10 */ /* 0x000fe4000b7fe4ff */
[----:B------:R-:W-:Y:S02]  /*21100*/  IADD3.X R239, R239, UR5, RZ, P1, !PT ;  /* 0x00000005efef7c10 */ /* 0x000fe40008ffe4ff */
[----:B------:R-:W-:Y:S02]  /*21110*/  IADD3.X R237, R237, UR5, RZ, P2, !PT ;  /* 0x00000005eded7c10 */ /* 0x000fe400097fe4ff */
[----:B--2---:R-:W-:-:S04]  /*21120*/  IADD3 R236, P3, R236, UR8, RZ ;  /* 0x00000008ecec7c10 */ /* 0x004fc8000ff7e0ff */
[----:B---3--:R-:W-:Y:S01]  /*21130*/  IADD3.X R235, R235, UR5, RZ, P3, !PT ;  /* 0x00000005ebeb7c10 */ /* 0x008fe20009ffe4ff */
[----:B0-----:R-:W-:Y:S08]  /*21140*/  @P0 BRA `(.L_x_1) ;  /* 0xffffff0c00240947 */ /* 0x001ff0000383ffff */
.L_x_0:
[----:B------:R-:W3:Y:S01]  /*21150*/  LDL.LU R167, [R1+0xc3c] ;  /* 0x000c3c0001a77983 */ /* 0x000ee20000300800 */
[----:B------:R-:W-:Y:S01]  /*21160*/  MOV R9, UR59 ;  /* 0x0000003b00097c02 */ /* 0x000fe20008000f00 */
[----:B------:R-:W-:Y:S01]  /*21170*/  ULDC UR5, c[0x0][0x244] ;  /* 0x0000910000057ab9 */ /* 0x000fe20000000800 */
[----:B------:R-:W-:Y:S01]  /*21180*/  ULDC.64 UR10, c[0x0][0x228] ;  /* 0x00008a00000a7ab9 */ /* 0x000fe20000000a00 */
[----:B------:R-:W4:Y:S01]  /*21190*/  LDL.LU R166, [R1+0xc40] ;  /* 0x000c400001a67983 */ /* 0x000f220000300800 */
[----:B------:R-:W-:Y:S01]  /*211a0*/  ULDC.64 UR6, c[0x0][0x228] ;  /* 0x00008a0000067ab9 */ /* 0x000fe20000000a00 */
[----:B------:R-:W-:Y:S01]  /*211b0*/  ULDC.64 UR8, c[0x0][0x228] ;  /* 0x00008a0000087ab9 */ /* 0x000fe20000000a00 */
[----:B------:R-:W-:Y:S01]  /*211c0*/  ULDC.64 UR12, c[0x0][0x220] ;  /* 0x00008800000c7ab9 */ /* 0x000fe20000000a00 */
[----:B------:R-:W4:Y:S01]  /*211d0*/  LDL.LU R165, [R1+0xc44] ;  /* 0x000c440001a57983 */ /* 0x000f220000300800 */
[----:B------:R-:W-:Y:S01]  /*211e0*/  MOV R14, UR4 ;  /* 0x00000004000e7c02 */ /* 0x000fe20008000f00 */
[----:B------:R-:W-:Y:S01]  /*211f0*/  ULDC.64 UR14, c[0x0][0x228] ;  /* 0x00008a00000e7ab9 */ /* 0x000fe20000000a00 */
[----:B------:R-:W-:Y:S01]  /*21200*/  MOV R10, UR58 ;  /* 0x0000003a000a7c02 */ /* 0x000fe20008000f00 */
[----:B------:R-:W4:Y:S01]  /*21210*/  LDL.LU R164, [R1+0xc48] ;  /* 0x000c480001a47983 */ /* 0x000f220000300800 */
[----:B------:R-:W-:Y:S01]  /*21220*/  LOP3.LUT R250, R250, 0xfffffdff, RZ, 0xc0, !PT ;  /* 0xfffffdfffafa7812 */ /* 0x000fe200078ec0ff */
[----:B------:R-:W-:Y:S01]  /*21230*/  ULDC.64 UR18, c[0x0][0x228] ;  /* 0x00008a0000127ab9 */ /* 0x000fe20000000a00 */
[----:B------:R-:W-:Y:S01]  /*21240*/  ULDC.64 UR16, c[0x0][0x228] ;  /* 0x00008a0000107ab9 */ /* 0x000fe20000000a00 */
[----:B------:R-:W4:Y:S01]  /*21250*/  LDL.LU R163, [R1+0xc4c] ;  /* 0x000c4c0001a37983 */ /* 0x000f220000300800 */
[----:B------:R-:W-:Y:S01]  /*21260*/  ULDC.64 UR36, c[0x0][0x228] ;  /* 0x00008a0000247ab9 */ /* 0x000fe20000000a00 */
[----:B------:R-:W-:Y:S01]  /*21270*/  ULDC.64 UR28, c[0x0][0x228] ;  /* 0x00008a00001c7ab9 */ /* 0x000fe20000000a00 */
[C---:B-----5:R-:W-:Y:S01]  /*21280*/  VIADD R185, R0.reuse, 0x13c ;  /* 0x0000013c00b97836 */ /* 0x060fe20000000000 */
[----:B------:R-:W4:Y:S01]  /*21290*/  LDL.LU R162, [R1+0xc50] ;  /* 0x000c500001a27983 */ /* 0x000f220000300800 */
[----:B------:R-:W-:Y:S01]  /*212a0*/  ULDC.64 UR22, c[0x0][0x228] ;  /* 0x00008a0000167ab9 */ /* 0x000fe20000000a00 */
[C---:B------:R-:W-:Y:S01]  /*212b0*/  VIADD R184, R0.reuse, 0x13a ;  /* 0x0000013a00b87836 */ /* 0x040fe20000000000 */
[----:B------:R-:W-:Y:S01]  /*212c0*/  ULDC.64 UR34, c[0x0][0x228] ;  /* 0x00008a0000227ab9 */ /* 0x000fe20000000a00 */
[----:B------:R-:W4:Y:S01]  /*212d0*/  LDL.LU R161, [R1+0xc54] ;  /* 0x000c540001a17983 */ /* 0x000f220000300800 */
[C---:B------:R-:W-:Y:S01]  /*212e0*/  VIADD R183, R0.reuse, 0x138 ;  /* 0x0000013800b77836 */ /* 0x040fe20000000000 */
[----:B------:R-:W-:Y:S01]  /*212f0*/  ULDC.64 UR26, c[0x0][0x228] ;  /* 0x00008a00001a7ab9 */ /* 0x000fe20000000a00 */
[C---:B------:R-:W-:Y:S01]  /*21300*/  VIADD R182, R0.reuse, 0x136 ;  /* 0x0000013600b67836 */ /* 0x040fe20000000000 */
        /* <DEDUP_REMOVED lines=13> */
[----:B------:R-:W-:Y:S01]  /*213e0*/  VIADD R175, R0, 0x128 ;  /* 0x0000012800af7836 */ /* 0x000fe20000000000 */
[----:B------:R-:W-:-:S02]  /*213f0*/  ULDC.64 UR30, c[0x0][0x228] ;  /* 0x00008a00001e7ab9 */ /* 0x000fc40000000a00 */
[----:B------:R-:W4:Y:S04]  /*21400*/  LDL.LU R156, [R1+0xc68] ;  /* 0x000c6800019c7983 */ /* 0x000f280000300800 */
        /* <DEDUP_REMOVED lines=13> */
[----:B--2---:R-:W2:Y:S04]  /*214e0*/  LDL.LU R7, [R1+0xc04] ;  /* 0x000c040001077983 */ /* 0x004ea80000300800 */
[----:B------:R-:W2:Y:S04]  /*214f0*/  LDL.LU R6, [R1+0xc30] ;  /* 0x000c300001067983 */ /* 0x000ea80000300800 */
[----:B------:R-:W2:Y:S04]  /*21500*/  LDL.LU R5, [R1+0xc34] ;  /* 0x000c340001057983 */ /* 0x000ea80000300800 */
[----:B------:R-:W2:Y:S04]  /*21510*/  LDL.LU R4, [R1+0xc38] ;  /* 0x000c380001047983 */ /* 0x000ea80000300800 */
        /* <DEDUP_REMOVED lines=25> */
[----:B------:R0:W-:Y:S04]  /*216b0*/  STL [R1+0xfe4], R9 ;  /* 0x000fe40901007387 */ /* 0x0001e80000100800 */
[----:B0-----:R-:W2:Y:S01]  /*216c0*/  LDL.LU R9, [R1+0x13b4] ;  /* 0x0013b40001097983 */ /* 0x001ea20000300800 */
[----:B------:R-:W-:Y:S01]  /*216d0*/  UMOV UR4, UR7 ;  /* 0x0000000700047c82 */ /* 0x000fe20008000000 */
[----:B------:R-:W-:Y:S01]  /*216e0*/  UMOV UR60, UR6 ;  /* 0x00000006003c7c82 */ /* 0x000fe20008000000 */
[----:B------:R-:W-:Y:S01]  /*216f0*/  ULDC.64 UR6, c[0x0][0x220] ;  /* 0x0000880000067ab9 */ /* 0x000fe20000000a00 */
[----:B------:R0:W-:Y:S01]  /*21700*/  STL [R1+0xfe8], R10 ;  /* 0x000fe80a01007387 */ /* 0x0001e20000100800 */
[----:B------:R-:W-:Y:S01]  /*21710*/  LOP3.LUT R236, R236, 0x7fffffff, RZ, 0xc0, !PT ;  /* 0x7fffffffecec7812 */ /* 0x000fe200078ec0ff */
[----:B------:R-:W-:Y:S01]  /*21720*/  UMOV UR61, UR17 ;  /* 0x00000011003d7c82 */ /* 0x000fe20008000000 */
[----:B------:R-:W-:Y:S01]  /*21730*/  LOP3.LUT R235, R235, 0x7fffffff, RZ, 0xc0, !PT ;  /* 0x7fffffffebeb7812 */ /* 0x000fe200078ec0ff */
[----:B------:R1:W-:Y:S01]  /*21740*/  STL [R1+0x13b8], R14 ;  /* 0x0013b80e01007387 */ /* 0x0003e20000100800 */
[C---:B------:R-:W-:Y:S01]  /*21750*/  VIADD R174, R0.reuse, 0x126 ;  /* 0x0000012600ae7836 */ /* 0x040fe20000000000 */
[----:B------:R-:W-:Y:S01]  /*21760*/  MOV R187, UR61 ;  /* 0x0000003d00bb7c02 */ /* 0x000fe20008000f00 */
[----:B------:R-:W-:Y:S01]  /*21770*/  VIADD R173, R0, 0x124 ;  /* 0x0000012400ad7836 */ /* 0x000fe20000000000 */
[----:B------:R-:W-:Y:S01]  /*21780*/  LOP3.LUT R234, R234, 0x7fffffff, RZ, 0xc0, !PT ;  /* 0x7fffffffeaea7812 */ /* 0x000fe200078ec0ff */
[C---:B------:R-:W-:Y:S01]  /*21790*/  VIADD R172, R0.reuse, 0x122 ;  /* 0x0000012200ac7836 */ /* 0x040fe20000000000 */
[----:B------:R-:W-:Y:S01]  /*217a0*/  MOV R186, UR60 ;  /* 0x0000003c00ba7c02 */ /* 0x000fe20008000f00 */
[C---:B------:R-:W-:Y:S01]  /*217b0*/  VIADD R15, R0.reuse, 0xe8 ;  /* 0x000000e8000f7836 */ /* 0x040fe20000000000 */
[----:B------:R-:W-:Y:S01]  /*217c0*/  LOP3.LUT R233, R233, 0xbfffffff, RZ, 0xc0, !PT ;  /* 0xbfffffffe9e97812 */ /* 0x000fe200078ec0ff */
[----:B------:R-:W-:Y:S01]  /*217d0*/  VIADD R13, R0, 0xe6 ;  /* 0x000000e6000d7836 */ /* 0x000fe20000000000 */
[----:B------:R-:W-:Y:S01]  /*217e0*/  LOP3.LUT R232, R232, 0xbfffffff, RZ, 0xc0, !PT ;  /* 0xbfffffffe8e87812 */ /* 0x000fe200078ec0ff */
[C---:B------:R-:W-:Y:S01]  /*217f0*/  VIADD R12, R0.reuse, 0xe4 ;  /* 0x000000e4000c7836 */ /* 0x040fe20000000000 */
[----:B------:R-:W-:Y:S01]  /*21800*/  LOP3.LUT R231, R231, 0xbfffffff, RZ, 0xc0, !PT ;  /* 0xbfffffffe7e77812 */ /* 0x000fe200078ec0ff */
[----:B------:R-:W-:Y:S01]  /*21810*/  VIADD R11, R0, 0xe2 ;  /* 0x000000e2000b7836 */ /* 0x000fe20000000000 */
[----:B------:R-:W-:Y:S01]  /*21820*/  LOP3.LUT R230, R230, 0xbfffffff, RZ, 0xc0, !PT ;  /* 0xbfffffffe6e67812 */ /* 0x000fe200078ec0ff */
[----:B0-----:R-:W-:Y:S01]  /*21830*/  VIADD R10, R0, 0xe0 ;  /* 0x000000e0000a7836 */ /* 0x001fe20000000000 */
[----:B------:R-:W-:-:S02]  /*21840*/  LOP3.LUT R229, R229, 0xbfffffff, RZ, 0xc0, !PT ;  /* 0xbfffffffe5e57812 */ /* 0x000fc400078ec0ff */
[----:B------:R-:W-:Y:S01]  /*21850*/  LOP3.LUT R228, R228, 0xffbfffff, RZ, 0xc0, !PT ;  /* 0xffbfffffe4e47812 */ /* 0x000fe200078ec0ff */
[----:B---3--:R-:W-:Y:S02]  /*21860*/  IMAD.MOV.U32 R168, RZ, RZ, R167 ;  /* 0x000000ffffa87224 */ /* 0x008fe400078e00a7 */
[----:B----4-:R-:W-:Y:S02]  /*21870*/  IMAD.MOV.U32 R167, RZ, RZ, R166 ;  /* 0x000000ffffa77224 */ /* 0x010fe400078e00a6 */
        /* <DEDUP_REMOVED lines=47> */
[----:B--2---:R-:W-:Y:S02]  /*21b70*/  IMAD.MOV.U32 R8, RZ, RZ, R7 ;  /* 0x000000ffff087224 */ /* 0x004fe400078e0007 */
[----:B------:R-:W-:Y:S02]  /*21b80*/  IMAD.MOV.U32 R19, RZ, RZ, R16 ;  /* 0x000000ffff137224 */ /* 0x000fe400078e0010 */
[----:B------:R-:W-:Y:S02]  /*21b90*/  IMAD.MOV.U32 R7, RZ, RZ, R6 ;  /* 0x000000ffff077224 */ /* 0x000fe400078e0006 */
[----:B------:R-:W-:Y:S02]  /*21ba0*/  IMAD.MOV.U32 R18, RZ, RZ, R8 ;  /* 0x000000ffff127224 */ /* 0x000fe400078e0008 */
[----:B------:R-:W-:-:S02]  /*21bb0*/  IMAD.MOV.U32 R6, RZ, RZ, R5 ;  /* 0x000000ffff067224 */ /* 0x000fc400078e0005 */
[----:B------:R-:W-:Y:S02]  /*21bc0*/  IMAD.MOV.U32 R17, RZ, RZ, R7 ;  /* 0x000000ffff117224 */ /* 0x000fe400078e0007 */
[----:B------:R-:W-:Y:S02]  /*21bd0*/  IMAD.MOV.U32 R16, RZ, RZ, R6 ;  /* 0x000000ffff107224 */ /* 0x000fe400078e0006 */
[----:B------:R-:W0:Y:S01]  /*21be0*/  LDC R6, c[0x0][0x244] ;  /* 0x00009100ff067b82 */ /* 0x000e220000000800 */
[----:B------:R-:W-:Y:S02]  /*21bf0*/  IMAD.MOV.U32 R5, RZ, RZ, R4 ;  /* 0x000000ffff057224 */ /* 0x000fe400078e0004 */
[----:B------:R-:W-:Y:S01]  /*21c00*/  IMAD R7, R2, UR5, RZ ;  /* 0x0000000502077c24 */ /* 0x000fe2000f8e02ff */
[----:B------:R-:W-:Y:S01]  /*21c10*/  ULDC UR5, c[0x0][0x248] ;  /* 0x0000920000057ab9 */ /* 0x000fe20000000800 */
[----:B------:R-:W-:Y:S02]  /*21c20*/  IMAD.MOV.U32 R8, RZ, RZ, R5 ;  /* 0x000000ffff087224 */ /* 0x000fe400078e0005 */
[----:B------:R-:W-:-:S02]  /*21c30*/  VIADD R5, R0, 0x13e ;  /* 0x0000013e00057836 */ /* 0x000fc40000000000 */
[C---:B------:R-:W-:Y:S02]  /*21c40*/  VIADD R4, R0.reuse, 0x13f ;  /* 0x0000013f00047836 */ /* 0x040fe40000000000 */
[----:B------:R-:W-:Y:S01]  /*21c50*/  IMAD R128, R0, UR5, RZ ;  /* 0x0000000500807c24 */ /* 0x000fe2000f8e02ff */
[----:B------:R-:W-:Y:S01]  /*21c60*/  ISETP.GE.AND P1, PT, R5, UR11, PT ;  /* 0x0000000b05007c0c */ /* 0x000fe2000bf26270 */
[----:B------:R-:W-:Y:S01]  /*21c70*/  ULDC UR11, c[0x0][0x248] ;  /* 0x00009200000b7ab9 */ /* 0x000fe20000000800 */
[----:B------:R-:W-:Y:S01]  /*21c80*/  ISETP.GE.AND P3, PT, R4, UR9, PT ;  /* 0x0000000904007c0c */ /* 0x000fe2000bf66270 */
[C---:B------:R-:W-:Y:S01]  /*21c90*/  VIADD R4, R0.reuse, 0x13d ;  /* 0x0000013d00047836 */ /* 0x040fe20000000000 */
[----:B------:R-:W-:Y:S01]  /*21ca0*/  SHF.R.S32.HI R126, RZ, 0x1f, R128 ;  /* 0x0000001fff7e7819 */ /* 0x000fe20000011480 */
[----:B------:R-:W-:Y:S02]  /*21cb0*/  IMAD.MOV.U32 R215, RZ, RZ, R171 ;  /* 0x000000ffffd77224 */ /* 0x000fe400078e00ab */
[----:B------:R-:W-:Y:S01]  /*21cc0*/  VIADD R171, R0, 0x120 ;  /* 0x0000012000ab7836 */ /* 0x000fe20000000000 */
[----:B------:R-:W-:Y:S01]  /*21cd0*/  ISETP.GE.AND P0, PT, R4, UR15, PT ;  /* 0x0000000f04007c0c */ /* 0x000fe2000bf06270 */
[----:B------:R-:W-:Y:S01]  /*21ce0*/  IMAD.MOV.U32 R214, RZ, RZ, R170 ;  /* 0x000000ffffd67224 */ /* 0x000fe200078e00aa */
[----:B------:R-:W-:Y:S01]  /*21cf0*/  IADD3 R4, P4, R7, UR6, RZ ;  /* 0x0000000607047c10 */ /* 0x000fe2000ff9e0ff */
[----:B------:R-:W-:-:S02]  /*21d00*/  VIADD R170, R0, 0x11e ;  /* 0x0000011e00aa7836 */ /* 0x000fc40000000000 */
[----:B0-----:R-:W-:Y:S01]  /*21d10*/  IMAD R6, R6, 0x80, R7 ;  /* 0x0000008006067824 */ /* 0x001fe200078e0207 */
[----:B------:R-:W-:Y:S01]  /*21d20*/  LEA.HI.X.SX32 R7, R7, UR7, 0x1, P4 ;  /* 0x0000000707077c11 */ /* 0x000fe2000a0f0eff */
[----:B------:R-:W-:Y:S01]  /*21d30*/  ULDC.64 UR6, c[0x0][0x228] ;  /* 0x00008a0000067ab9 */ /* 0x000fe20000000a00 */
[----:B------:R-:W-:Y:S01]  /*21d40*/  ISETP.LT.AND P4, PT, R3, UR14, !P3 ;  /* 0x0000000e03007c0c */ /* 0x000fe2000df81270 */
[----:B------:R-:W-:Y:S01]  /*21d50*/  UMOV UR14, UR16 ;  /* 0x00000010000e7c82 */ /* 0x000fe20008000000 */
[----:B------:R-:W-:Y:S01]  /*21d60*/  IADD3 R5, P2, R6, UR12, RZ ;  /* 0x0000000c06057c10 */ /* 0x000fe2000ff5e0ff */
[----:B------:R-:W-:Y:S01]  /*21d70*/  UMOV UR57, UR6 ;  /* 0x0000000600397c82 */ /* 0x000fe20008000000 */
[----:B------:R-:W-:Y:S01]  /*21d80*/  ISETP.LT.AND P3, PT, R2, UR18, !P3 ;  /* 0x0000001202007c0c */ /* 0x000fe2000df61270 */
[----:B------:R-:W-:Y:S01]  /*21d90*/  UMOV UR51, UR7 ;  /* 0x0000000700337c82 */ /* 0x000fe20008000000 */
[----:B------:R-:W-:Y:S01]  /*21da0*/  LEA.HI.X.SX32 R6, R6, UR13, 0x1, P2 ;  /* 0x0000000d06067c11 */ /* 0x000fe200090f0eff */
[----:B------:R-:W-:Y:S01]  /*21db0*/  STL [R1+0x13bc], R5 ;  /* 0x0013bc0501007387 */ /* 0x000fe20000100800 */
[----:B------:R-:W-:Y:S01]  /*21dc0*/  ULDC.64 UR6, c[0x0][0x228] ;  /* 0x00008a0000067ab9 */ /* 0x000fe20000000a00 */
[----:B------:R-:W-:Y:S01]  /*21dd0*/  ULDC.64 UR12, c[0x0][0x228] ;  /* 0x00008a00000c7ab9 */ /* 0x000fe20000000a00 */
[----:B------:R-:W-:Y:S01]  /*21de0*/  UMOV UR55, UR6 ;  /* 0x0000000600377c82 */ /* 0x000fe20008000000 */
[----:B------:R-:W-:Y:S01]  /*21df0*/  STL [R1+0x13c0], R6 ;  /* 0x0013c00601007387 */ /* 0x000fe20000100800 */
[----:B------:R-:W-:Y:S01]  /*21e00*/  UMOV UR43, UR7 ;  /* 0x00000007002b7c82 */ /* 0x000fe20008000000 */
[----:B------:R-:W-:Y:S01]  /*21e10*/  ULDC.64 UR6, c[0x0][0x228] ;  /* 0x00008a0000067ab9 */ /* 0x000fe20000000a00 */
[----:B------:R-:W-:Y:S01]  /*21e20*/  ULDC.64 UR16, c[0x0][0x228] ;  /* 0x00008a0000107ab9 */ /* 0x000fe20000000a00 */
[----:B------:R0:W-:Y:S01]  /*21e30*/  STL [R1+0xea8], R128 ;  /* 0x000ea88001007387 */ /* 0x0001e20000100800 */
[----:B------:R-:W-:Y:S01]  /*21e40*/  UMOV UR54, UR6 ;  /* 0x0000000600367c82 */ /* 0x000fe20008000000 */
[----:B------:R-:W-:Y:S01]  /*21e50*/  UMOV UR42, UR7 ;  /* 0x00000007002a7c82 */ /* 0x000fe20008000000 */
[----:B------:R-:W-:Y:S01]  /*21e60*/  ULDC.64 UR6, c[0x0][0x228] ;  /* 0x00008a0000067ab9 */ /* 0x000fe20000000a00 */
[----:B------:R-:W-:Y:S01]  /*21e70*/  STL [R1+0x10d0], R126 ;  /* 0x0010d07e01007387 */ /* 0x000fe20000100800 */
[----:B------:R-:W-:Y:S01]  /*21e80*/  UMOV UR40, UR6 ;  /* 0x0000000600287c82 */ /* 0x000fe20008000000 */
[----:B------:R-:W-:Y:S01]  /*21e90*/  UMOV UR38, UR16 ;  /* 0x0000001000267c82 */ /* 0x000fe20008000000 */
[----:B------:R-:W-:Y:S01]  /*21ea0*/  UMOV UR41, UR17 ;  /* 0x0000001100297c82 */ /* 0x000fe20008000000 */
[----:B------:R-:W-:Y:S01]  /*21eb0*/  ULDC.64 UR16, c[0x0][0x228] ;  /* 0x00008a0000107ab9 */ /* 0x000fe20000000a00 */
[----:B------:R-:W-:Y:S01]  /*21ec0*/  MOV R189, UR43 ;  /* 0x0000002b00bd7c02 */ /* 0x000fe20008000f00 */
        /* <DEDUP_REMOVED lines=8> */
[----:B------:R-:W-:-:S02]  /*21f50*/  IMAD.MOV.U32 R213, RZ, RZ, R169 ;  /* 0x000000ffffd57224 */ /* 0x000fc400078e00a9 */
[C---:B------:R-:W-:Y:S02]  /*21f60*/  VIADD R169, R0.reuse, 0x11c ;  /* 0x0000011c00a97836 */ /* 0x040fe40000000000 */
[----:B------:R-:W-:Y:S02]  /*21f70*/  IMAD.MOV.U32 R212, RZ, RZ, R168 ;  /* 0x000000ffffd47224 */ /* 0x000fe400078e00a8 */
[C---:B------:R-:W-:Y:S02]  /*21f80*/  VIADD R168, R0.reuse, 0x11a ;  /* 0x0000011a00a87836 */ /* 0x040fe40000000000 */
[----:B------:R-:W-:Y:S02]  /*21f90*/  IMAD.MOV.U32 R211, RZ, RZ, R167 ;  /* 0x000000ffffd37224 */ /* 0x000fe400078e00a7 */
[----:B------:R-:W-:Y:S02]  /*21fa0*/  VIADD R167, R0, 0x118 ;  /* 0x0000011800a77836 */ /* 0x000fe40000000000 */
        /* <DEDUP_REMOVED lines=19> */
[----:B------:R-:W-:Y:S01]  /*220e0*/  VIADD R157, R0, 0x104 ;  /* 0x00000104009d7836 */ /* 0x000fe20000000000 */
[----:B------:R-:W-:Y:S01]  /*220f0*/  ISETP.GE.AND P5, PT, R9, UR4, PT ;  /* 0x0000000409007c0c */ /* 0x000fe2000bfa6270 */
[----:B------:R-:W-:Y:S01]  /*22100*/  UMOV UR4, UR7 ;  /* 0x0000000700047c82 */ /* 0x000fe20008000000 */
[----:B------:R-:W-:Y:S01]  /*22110*/  ULDC.64 UR6, c[0x0][0x228] ;  /* 0x00008a0000067ab9 */ /* 0x000fe20000000a00 */
[----:B------:R-:W-:Y:S01]  /*22120*/  MOV R190, UR4 ;  /* 0x0000000400be7c02 */ /* 0x000fe20008000f00 */
[----:B------:R-:W-:Y:S01]  /*22130*/  UMOV UR59, UR6 ;  /* 0x00000006003b7c82 */ /* 0x000fe20008000000 */
[----:B------:R-:W-:Y:S01]  /*22140*/  ISETP.LT.AND P6, PT, R3, UR8, !P5 ;  /* 0x0000000803007c0c */ /* 0x000fe2000efc1270 */
[----:B------:R-:W-:Y:S01]  /*22150*/  ULDC.64 UR8, c[0x0][0x228] ;  /* 0x00008a0000087ab9 */ /* 0x000fe20000000a00 */
[----:B------:R-:W-:Y:S01]  /*22160*/  ISETP.LT.AND P5, PT, R2, UR10, !P5 ;  /* 0x0000000a02007c0c */ /* 0x000fe2000efa1270 */
[----:B------:R-:W-:Y:S01]  /*22170*/  ULDC UR10, c[0x0][0x248] ;  /* 0x00009200000a7ab9 */ /* 0x000fe20000000800 */
[----:B------:R-:W-:Y:S01]  /*22180*/  UMOV UR53, UR7 ;  /* 0x0000000700357c82 */ /* 0x000fe20008000000 */
[C---:B-1----:R-:W-:Y:S01]  /*22190*/  VIADD R14, R128.reuse, UR10 ;  /* 0x0000000a800e7c36 */ /* 0x042fe20008000000 */
[-C--:B0-----:R-:W-:Y:S01]  /*221a0*/  IADD3 R128, P2, R128, R4.reuse, RZ ;  /* 0x0000000480807210 */ /* 0x081fe20007f5e0ff */
[----:B------:R-:W-:Y:S01]  /*221b0*/  ULDC.64 UR6, c[0x0][0x228] ;  /* 0x00008a0000067ab9 */ /* 0x000fe20000000a00 */
[----:B------:R-:W-:Y:S01]  /*221c0*/  ULDC.64 UR4, c[0x0][0x228] ;  /* 0x00008a0000047ab9 */ /* 0x000fe20000000a00 */
[----:B------:R-:W-:Y:S01]  /*221d0*/  VIADD R5, R14, UR11 ;  /* 0x0000000b0e057c36 */ /* 0x000fe20008000000 */
[----:B------:R-:W-:Y:S01]  /*221e0*/  STL [R1+0xe2c], R14 ;  /* 0x000e2c0e01007387 */ /* 0x000fe20000100800 */
[--C-:B------:R-:W-:Y:S01]  /*221f0*/  IMAD.X R129, R126, 0x1, R7.reuse, P2 ;  /* 0x000000017e817824 */ /* 0x100fe200010e0607 */
[----:B------:R-:W-:Y:S01]  /*22200*/  SHF.R.S32.HI R6, RZ, 0x1f, R14 ;  /* 0x0000001fff067819 */ /* 0x000fe2000001140e */
[----:B------:R-:W-:Y:S01]  /*22210*/  UMOV UR50, UR6 ;  /* 0x0000000600327c82 */ /* 0x000fe20008000000 */
[----:B------:R-:W-:Y:S01]  /*22220*/  @P6 LOP3.LUT R250, R250, 0x200, RZ, 0xfc, !PT ;  /* 0x00000200fafa6812 */ /* 0x000fe200078efcff */
[----:B------:R-:W-:Y:S01]  /*22230*/  UMOV UR49, UR7 ;  /* 0x0000000700317c82 */ /* 0x000fe20008000000 */
[----:B------:R0:W-:Y:S01]  /*22240*/  STL.64 [R1+0xe30], R128 ;  /* 0x000e308001007387 */ /* 0x0001e20000100a00 */
[----:B------:R-:W-:Y:S01]  /*22250*/  ULDC.64 UR6, c[0x0][0x228] ;  /* 0x00008a0000067ab9 */ /* 0x000fe20000000a00 */
[----:B------:R-:W-:Y:S01]  /*22260*/  LOP3.LUT R250, R250, 0xfffffeff, RZ, 0xc0, !PT ;  /* 0xfffffefffafa7812 */ /* 0x000fe200078ec0ff */
[----:B------:R-:W-:Y:S01]  /*22270*/  UMOV UR43, UR4 ;  /* 0x00000004002b7c82 */ /* 0x000fe20008000000 */
[----:B------:R1:W-:Y:S01]  /*22280*/  STL [R1+0xf7c], R6 ;  /* 0x000f7c0601007387 */ /* 0x0003e20000100800 */
[----:B------:R-:W-:Y:S01]  /*22290*/  UMOV UR46, UR5 ;  /* 0x00000005002e7c82 */ /* 0x000fe20008000000 */
[----:B------:R-:W-:Y:S01]  /*222a0*/  @P5 LOP3.LUT R250, R250, 0x100, RZ, 0xfc, !PT ;  /* 0x00000100fafa5812 */ /* 0x000fe200078efcff */
[----:B------:R-:W-:Y:S01]  /*222b0*/  ULDC.64 UR4, c[0x0][0x228] ;  /* 0x00008a0000047ab9 */ /* 0x000fe20000000a00 */
[----:B------:R-:W-:Y:S01]  /*222c0*/  STL [R1+0xe28], R5 ;  /* 0x000e280501007387 */ /* 0x000fe20000100800 */
[----:B------:R-:W-:Y:S01]  /*222d0*/  UMOV UR42, UR4 ;  /* 0x00000004002a7c82 */ /* 0x000fe20008000000 */
[----:B------:R-:W-:Y:S01]  /*222e0*/  LOP3.LUT R250, R250, 0xffffff7f, RZ, 0xc0, !PT ;  /* 0xffffff7ffafa7812 */ /* 0x000fe200078ec0ff */
[----:B------:R-:W-:Y:S01]  /*222f0*/  UMOV UR47, UR5 ;  /* 0x00000005002f7c82 */ /* 0x000fe20008000000 */
[-C--:B0-----:R-:W-:Y:S01]  /*22300*/  IADD3 R128, P2, R14, R4.reuse, RZ ;  /* 0x000000040e807210 */ /* 0x081fe20007f5e0ff */
[----:B------:R-:W-:Y:S01]  /*22310*/  ULDC.64 UR4, c[0x0][0x228] ;  /* 0x00008a0000047ab9 */ /* 0x000fe20000000a00 */
[----:B------:R-:W-:Y:S01]  /*22320*/  @P4 LOP3.LUT R250, R250, 0x80, RZ, 0xfc, !PT ;  /* 0x00000080fafa4812 */ /* 0x000fe200078efcff */
[----:B------:R-:W-:Y:S01]  /*22330*/  UMOV UR39, UR4 ;  /* 0x0000000400277c82 */ /* 0x000fe20008000000 */
[----:B------:R-:W-:Y:S01]  /*22340*/  UMOV UR48, UR5 ;  /* 0x0000000500307c82 */ /* 0x000fe20008000000 */
[----:B------:R-:W-:Y:S01]  /*22350*/  IMAD.X R129, R6, 0x1, R7, P2 ;  /* 0x0000000106817824 */ /* 0x000fe200010e0607 */
[----:B-1----:R-:W-:Y:S01]  /*22360*/  SHF.R.S32.HI R6, RZ, 0x1f, R5 ;  /* 0x0000001fff067819 */ /* 0x002fe20000011405 */
[----:B------:R-:W-:Y:S01]  /*22370*/  ULDC.64 UR4, c[0x0][0x228] ;  /* 0x00008a0000047ab9 */ /* 0x000fe20000000a00 */
[----:B------:R-:W-:Y:S01]  /*22380*/  LOP3.LUT R250, R250, 0xffffffbf, RZ, 0xc0, !PT ;  /* 0xffffffbffafa7812 */ /* 0x000fe200078ec0ff */
[----:B------:R-:W-:Y:S01]  /*22390*/  UMOV UR61, UR4 ;  /* 0x00000004003d7c82 */ /* 0x000fe20008000000 */
[----:B------:R0:W-:Y:S01]  /*223a0*/  STL.64 [R1+0xe38], R128 ;  /* 0x000e388001007387 */ /* 0x0001e20000100a00 */
[----:B------:R-:W-:Y:S01]  /*223b0*/  ULDC.64 UR10, c[0x0][0x228] ;  /* 0x00008a00000a7ab9 */ /* 0x000fe20000000a00 */
[----:B------:R-:W-:Y:S01]  /*223c0*/  @P3 LOP3.LUT R250, R250, 0x40, RZ, 0xfc, !PT ;  /* 0x00000040fafa3812 */ /* 0x000fe200078efcff */
[----:B------:R-:W-:Y:S01]  /*223d0*/  UMOV UR45, UR5 ;  /* 0x00000005002d7c82 */ /* 0x000fe20008000000 */
[----:B------:R-:W-:Y:S01]  /*223e0*/  ULDC.64 UR4, c[0x0][0x228] ;  /* 0x00008a0000047ab9 */ /* 0x000fe20000000a00 */
[----:B------:R1:W-:Y:S01]  /*223f0*/  STL [R1+0x13c4], R4 ;  /* 0x0013c40401007387 */ /* 0x0003e20000100800 */
[----:B------:R-:W-:Y:S01]  /*22400*/  LOP3.LUT R250, R250, 0xffffffdf, RZ, 0xc0, !PT ;  /* 0xffffffdffafa7812 */ /* 0x000fe200078ec0ff */
[----:B------:R-:W-:Y:S01]  /*22410*/  UMOV UR58, UR4 ;  /* 0x00000004003a7c82 */ /* 0x000fe20008000000 */
[----:B------:R-:W-:Y:S01]  /*22420*/  IMAD.MOV.U32 R200, RZ, RZ, R156 ;  /* 0x000000ffffc87224 */ /* 0x000fe200078e009c */
[----:B------:R-:W-:Y:S01]  /*22430*/  STL [R1+0xebc], R6 ;  /* 0x000ebc0601007387 */ /* 0x000fe20000100800 */
[----:B------:R-:W-:Y:S01]  /*22440*/  VIADD R156, R0, 0x102 ;  /* 0x00000102009c7836 */ /* 0x000fe20000000000 */
[----:B0-----:R-:W-:Y:S01]  /*22450*/  IADD3 R128, P2, R5, R4, RZ ;  /* 0x0000000405807210 */ /* 0x001fe20007f5e0ff */
[----:B------:R-:W-:-:S02]  /*22460*/  IMAD.MOV.U32 R199, RZ, RZ, R155 ;  /* 0x000000ffffc77224 */ /* 0x000fc400078e009b */
[----:B------:R-:W-:Y:S02]  /*22470*/  VIADD R155, R0, 0x100 ;  /* 0x00000100009b7836 */ /* 0x000fe40000000000 */
[----:B------:R-:W-:Y:S01]  /*22480*/  IMAD.X R129, R6, 0x1, R7, P2 ;  /* 0x0000000106817824 */ /* 0x000fe200010e0607 */
[----:B------:R-:W-:Y:S01]  /*22490*/  ISETP.LT.AND P2, PT, R3, UR14, !P1 ;  /* 0x0000000e03007c0c */ /* 0x000fe2000cf41270 */
[----:B------:R-:W-:Y:S01]  /*224a0*/  ULDC.64 UR14, c[0x0][0x228] ;  /* 0x00008a00000e7ab9 */ /* 0x000fe20000000a00 */
[----:B------:R-:W-:Y:S01]  /*224b0*/  ISETP.LT.AND P1, PT, R2, UR36, !P1 ;  /* 0x0000002402007c0c */ /* 0x000fe2000cf21270 */
[----:B------:R-:W-:Y:S01]  /*224c0*/  IMAD.MOV.U32 R198, RZ, RZ, R154 ;  /* 0x000000ffffc67224 */ /* 0x000fe200078e009a */
[----:B------:R-:W-:Y:S01]  /*224d0*/  STL.64 [R1+0xe40], R128 ;  /* 0x000e408001007387 */ /* 0x000fe20000100a00 */
[C---:B------:R-:W-:Y:S02]  /*224e0*/  VIADD R154, R0.reuse, 0xfe ;  /* 0x000000fe009a7836 */ /* 0x040fe40000000000 */
[----:B------:R-:W-:Y:S01]  /*224f0*/  IMAD.MOV.U32 R197, RZ, RZ, R153 ;  /* 0x000000ffffc57224 */ /* 0x000fe200078e0099 */
[----:B------:R-:W-:Y:S01]  /*22500*/  STL [R1+0x13c8], R7 ;  /* 0x0013c80701007387 */ /* 0x000fe20000100800 */
[----:B------:R-:W-:-:S02]  /*22510*/  VIADD R153, R0, 0xfc ;  /* 0x000000fc00997836 */ /* 0x000fc40000000000 */
[----:B------:R-:W-:Y:S02]  /*22520*/  IMAD.MOV.U32 R196, RZ, RZ, R152 ;  /* 0x000000ffffc47224 */ /* 0x000fe400078e0098 */
[----:B------:R-:W-:Y:S01]  /*22530*/  @P2 LOP3.LUT R250, R250, 0x20, RZ, 0xfc, !PT ;  /* 0x00000020fafa2812 */ /* 0x000fe200078efcff */
[----:B------:R-:W-:Y:S01]  /*22540*/  VIADD R152, R0, 0xfa ;  /* 0x000000fa00987836 */ /* 0x000fe20000000000 */
[----:B------:R-:W-:Y:S01]  /*22550*/  ISETP.LT.AND P2, PT, R3, UR57, !P0 ;  /* 0x0000003903007c0c */ /* 0x000fe2000c741270 */
[----:B------:R-:W-:Y:S01]  /*22560*/  UMOV UR57, UR5 ;  /* 0x0000000500397c82 */ /* 0x000fe20008000000 */
[----:B------:R-:W-:Y:S01]  /*22570*/  LOP3.LUT R250, R250, 0xffffffef, RZ, 0xc0, !PT ;  /* 0xffffffeffafa7812 */ /* 0x000fe200078ec0ff */
[----:B------:R-:W-:Y:S01]  /*22580*/  ULDC.64 UR4, c[0x0][0x228] ;  /* 0x00008a0000047ab9 */ /* 0x000fe20000000a00 */
[----:B------:R-:W-:Y:S02]  /*22590*/  IMAD.MOV.U32 R195, RZ, RZ, R23 ;  /* 0x000000ffffc37224 */ /* 0x000fe400078e0017 */
[----:B------:R-:W-:Y:S01]  /*225a0*/  @P1 LOP3.LUT R250, R250, 0x10, RZ, 0xfc, !PT ;  /* 0x00000010fafa1812 */ /* 0x000fe200078efcff */
[----:B------:R-:W-:Y:S01]  /*225b0*/  VIADD R23, R0, 0xf8 ;  /* 0x000000f800177836 */ /* 0x000fe20000000000 */
[----:B------:R-:W-:Y:S01]  /*225c0*/  ISETP.LT.AND P1, PT, R2, UR28, !P0 ;  /* 0x0000001c02007c0c */ /* 0x000fe2000c721270 */
[----:B------:R-:W-:Y:S01]  /*225d0*/  IMAD.MOV.U32 R194, RZ, RZ, R22 ;  /* 0x000000ffffc27224 */ /* 0x000fe200078e0016 */
[----:B------:R-:W-:Y:S01]  /*225e0*/  LOP3.LUT R250, R250, 0xfffffff7, RZ, 0xc0, !PT ;  /* 0xfffffff7fafa7812 */ /* 0x000fe200078ec0ff */
[----:B------:R-:W-:Y:S01]  /*225f0*/  VIADD R22, R0, 0xf6 ;  /* 0x000000f600167836 */ /* 0x000fe20000000000 */
[----:B------:R-:W-:Y:S01]  /*22600*/  ISETP.GE.AND P0, PT, R185, UR19, PT ;  /* 0x00000013b9007c0c */ /* 0x000fe2000bf06270 */
[----:B------:R-:W-:Y:S01]  /*22610*/  ULDC.64 UR18, c[0x0][0x228] ;  /* 0x00008a0000127ab9 */ /* 0x000fe20000000a00 */
[----:B------:R-:W-:Y:S01]  /*22620*/  @P2 LOP3.LUT R250, R250, 0x8, RZ, 0xfc, !PT ;  /* 0x00000008fafa2812 */ /* 0x000fe200078efcff */
[----:B------:R-:W-:-:S02]  /*22630*/  IMAD.MOV.U32 R193, RZ, RZ, R21 ;  /* 0x000000ffffc17224 */ /* 0x000fc400078e0015 */
[----:B------:R-:W-:Y:S01]  /*22640*/  VIADD R21, R0, 0xf4 ;  /* 0x000000f400157836 */ /* 0x000fe20000000000 */
[----:B------:R-:W-:Y:S01]  /*22650*/  LOP3.LUT R250, R250, 0xfffffffb, RZ, 0xc0, !PT ;  /* 0xfffffffbfafa7812 */ /* 0x000fe200078ec0ff */
[----:B------:R-:W-:Y:S02]  /*22660*/  IMAD.MOV.U32 R192, RZ, RZ, R20 ;  /* 0x000000ffffc07224 */ /* 0x000fe400078e0014 */
[----:B------:R-:W-:Y:S01]  /*22670*/  VIADD R20, R0, 0xf2 ;  /* 0x000000f200147836 */ /* 0x000fe20000000000 */
[----:B------:R-:W-:Y:S01]  /*22680*/  @P1 LOP3.LUT R250, R250, 0x4, RZ, 0xfc, !PT ;  /* 0x00000004fafa1812 */ /* 0x000fe200078efcff */
[----:B------:R-:W-:Y:S01]  /*22690*/  IMAD.MOV.U32 R220, RZ, RZ, R19 ;  /* 0x000000ffffdc7224 */ /* 0x000fe200078e0013 */
[----:B------:R-:W-:Y:S01]  /*226a0*/  ISETP.LT.AND P1, PT, R3, UR55, !P0 ;  /* 0x0000003703007c0c */ /* 0x000fe2000c721270 */
[----:B------:R-:W-:Y:S01]  /*226b0*/  UMOV UR55, UR4 ;  /* 0x0000000400377c82 */ /* 0x000fe20008000000 */
[----:B------:R-:W-:Y:S01]  /*226c0*/  ISETP.LT.AND P0, PT, R2, UR22, !P0 ;  /* 0x0000001602007c0c */ /* 0x000fe2000c701270 */
[----:B------:R-:W-:Y:S01]  /*226d0*/  VIADD R19, R0, 0xf0 ;  /* 0x000000f000137836 */ /* 0x000fe20000000000 */
[----:B------:R-:W-:Y:S01]  /*226e0*/  LOP3.LUT R250, R250, 0xfffffffd, RZ, 0xc0, !PT ;  /* 0xfffffffdfafa7812 */ /* 0x000fe200078ec0ff */
[----:B------:R-:W-:-:S02]  /*226f0*/  IMAD.MOV.U32 R219, RZ, RZ, R18 ;  /* 0x000000ffffdb7224 */ /* 0x000fc400078e0012 */
[C---:B------:R-:W-:Y:S02]  /*22700*/  VIADD R18, R0.reuse, 0xee ;  /* 0x000000ee00127836 */ /* 0x040fe40000000000 */
[----:B------:R-:W-:Y:S02]  /*22710*/  IMAD.MOV.U32 R218, RZ, RZ, R17 ;  /* 0x000000ffffda7224 */ /* 0x000fe400078e0011 */
[----:B------:R-:W-:Y:S02]  /*22720*/  VIADD R17, R0, 0xec ;  /* 0x000000ec00117836 */ /* 0x000fe40000000000 */
[----:B------:R-:W-:Y:S01]  /*22730*/  @P1 LOP3.LUT R250, R250, 0x2, RZ, 0xfc, !PT ;  /* 0x00000002fafa1812 */ /* 0x000fe200078efcff */
[----:B------:R-:W-:Y:S02]  /*22740*/  IMAD.MOV.U32 R217, RZ, RZ, R16 ;  /* 0x000000ffffd97224 */ /* 0x000fe400078e0010 */
[----:B------:R-:W-:Y:S01]  /*22750*/  VIADD R16, R0, 0xea ;  /* 0x000000ea00107836 */ /* 0x000fe20000000000 */
[----:B------:R-:W-:Y:S01]  /*22760*/  LOP3.LUT R250, R250, 0xfffffffe, RZ, 0xc0, !PT ;  /* 0xfffffffefafa7812 */ /* 0x000fe200078ec0ff */
[----:B------:R-:W-:-:S02]  /*22770*/  VIADD R9, R0, 0xde ;  /* 0x000000de00097836 */ /* 0x000fc40000000000 */
[----:B------:R-:W-:Y:S01]  /*22780*/  IMAD.MOV.U32 R216, RZ, RZ, R8 ;  /* 0x000000ffffd87224 */ /* 0x000fe200078e0008 */
[----:B------:R-:W-:Y:S01]  /*22790*/  @P0 LOP3.LUT R250, R250, 0x1, RZ, 0xfc, !PT ;  /* 0x00000001fafa0812 */ /* 0x000fe200078efcff */
[----:B------:R-:W-:Y:S01]  /*227a0*/  VIADD R8, R0, 0xdc ;  /* 0x000000dc00087836 */ /* 0x000fe20000000000 */
[----:B------:R-:W-:Y:S01]  /*227b0*/  ISETP.GE.AND P0, PT, R184, UR37, PT ;  /* 0x00000025b8007c0c */ /* 0x000fe2000bf06270 */
[----:B------:R-:W-:Y:S01]  /*227c0*/  UMOV UR37, UR5 ;  /* 0x0000000500257c82 */ /* 0x000fe20008000000 */
[----:B------:R-:W-:Y:S01]  /*227d0*/  ULDC.64 UR4, c[0x0][0x228] ;  /* 0x00008a0000047ab9 */ /* 0x000fe20000000a00 */
[----:B------:R-:W-:Y:S01]  /*227e0*/  LOP3.LUT R250, R250, 0xfffffbff, RZ, 0xc0, !PT ;  /* 0xfffffbfffafa7812 */ /* 0x000fe200078ec0ff */
[----:B------:R-:W-:Y:S01]  /*227f0*/  IMAD.MOV.U32 R221, RZ, RZ, R220 ;  /* 0x000000ffffdd7224 */ /* 0x000fe200078e00dc */
[----:B------:R-:W-:Y:S01]  /*22800*/  ISETP.LT.AND P1, PT, R3, UR8, !P0 ;  /* 0x0000000803007c0c */ /* 0x000fe2000c721270 */
[----:B------:R-:W-:Y:S01]  /*22810*/  IMAD.MOV.U32 R220, RZ, RZ, R219 ;  /* 0x000000ffffdc7224 */ /* 0x000fe200078e00db */
[----:B------:R-:W-:Y:S01]  /*22820*/  ISETP.LT.AND P0, PT, R2, UR54, !P0 ;  /* 0x0000003602007c0c */ /* 0x000fe2000c701270 */
[----:B------:R-:W-:Y:S01]  /*22830*/  UMOV UR54, UR4 ;  /* 0x0000000400367c82 */ /* 0x000fe20008000000 */
[----:B------:R-:W-:-:S02]  /*22840*/  IMAD.MOV.U32 R219, RZ, RZ, R218 ;  /* 0x000000ffffdb7224 */ /* 0x000fc400078e00da */
[----:B------:R-:W-:Y:S02]  /*22850*/  IMAD.MOV.U32 R218, RZ, RZ, R217 ;  /* 0x000000ffffda7224 */ /* 0x000fe400078e00d9 */
[----:B------:R-:W-:Y:S02]  /*22860*/  IMAD.MOV.U32 R217, RZ, RZ, R216 ;  /* 0x000000ffffd97224 */ /* 0x000fe400078e00d8 */
[----:B------:R-:W-:Y:S02]  /*22870*/  IMAD.MOV.U32 R216, RZ, RZ, R215 ;  /* 0x000000ffffd87224 */ /* 0x000fe400078e00d7 */
[----:B------:R-:W-:Y:S01]  /*22880*/  IMAD.MOV.U32 R215, RZ, RZ, R214 ;  /* 0x000000ffffd77224 */ /* 0x000fe200078e00d6 */
[----:B------:R-:W-:Y:S01]  /*22890*/  @P1 LOP3.LUT R236, R236, 0x80000000, RZ, 0xfc, !PT ;  /* 0x80000000ecec1812 */ /* 0x000fe200078efcff */
[----:B------:R-:W-:Y:S02]  /*228a0*/  IMAD.MOV.U32 R214, RZ, RZ, R213 ;  /* 0x000000ffffd67224 */ /* 0x000fe400078e00d5 */
[----:B------:R-:W-:Y:S01]  /*228b0*/  IMAD.MOV.U32 R213, RZ, RZ, R212 ;  /* 0x000000ffffd57224 */ /* 0x000fe200078e00d4 */
[----:B------:R-:W-:Y:S01]  /*228c0*/  LOP3.LUT R236, R236, 0xdfffffff, RZ, 0xc0, !PT ;  /* 0xdfffffffecec7812 */ /* 0x000fe200078ec0ff */
[----:B------:R-:W-:-:S02]  /*228d0*/  IMAD.MOV.U32 R212, RZ, RZ, R211 ;  /* 0x000000ffffd47224 */ /* 0x000fc400078e00d3 */
[----:B------:R-:W-:Y:S01]  /*228e0*/  IMAD.MOV.U32 R211, RZ, RZ, R210 ;  /* 0x000000ffffd37224 */ /* 0x000fe200078e00d2 */
[----:B------:R-:W-:Y:S01]  /*228f0*/  @P0 LOP3.LUT R236, R236, 0x20000000, RZ, 0xfc, !PT ;  /* 0x20000000ecec0812 */ /* 0x000fe200078efcff */
[----:B------:R-:W-:Y:S01]  /*22900*/  IMAD.MOV.U32 R210, RZ, RZ, R209 ;  /* 0x000000ffffd27224 */ /* 0x000fe200078e00d1 */
[----:B------:R-:W-:Y:S01]  /*22910*/  ISETP.GE.AND P0, PT, R183, UR29, PT ;  /* 0x0000001db7007c0c */ /* 0x000fe2000bf06270 */
[----:B------:R-:W-:Y:S01]  /*22920*/  ULDC.64 UR28, c[0x0][0x228] ;  /* 0x00008a00001c7ab9 */ /* 0x000fe20000000a00 */
[----:B------:R-:W-:Y:S01]  /*22930*/  LOP3.LUT R236, R236, 0xfbffffff, RZ, 0xc0, !PT ;  /* 0xfbffffffecec7812 */ /* 0x000fe200078ec0ff */
[----:B------:R-:W-:Y:S01]  /*22940*/  IMAD.MOV.U32 R209, RZ, RZ, R208 ;  /* 0x000000ffffd17224 */ /* 0x000fe200078e00d0 */
[----:B------:R-:W-:Y:S01]  /*22950*/  ISETP.LT.AND P1, PT, R3, UR34, !P0 ;  /* 0x0000002203007c0c */ /* 0x000fe2000c721270 */
[----:B------:R-:W-:Y:S01]  /*22960*/  IMAD.MOV.U32 R208, RZ, RZ, R207 ;  /* 0x000000ffffd07224 */ /* 0x000fe200078e00cf */
[----:B------:R-:W-:Y:S01]  /*22970*/  ISETP.LT.AND P0, PT, R2, UR40, !P0 ;  /* 0x0000002802007c0c */ /* 0x000fe2000c701270 */
[----:B------:R-:W-:Y:S01]  /*22980*/  UMOV UR40, UR5 ;  /* 0x0000000500287c82 */ /* 0x000fe20008000000 */
[----:B------:R-:W-:Y:S01]  /*22990*/  ULDC.64 UR4, c[0x0][0x228] ;  /* 0x00008a0000047ab9 */ /* 0x000fe20000000a00 */
[----:B------:R-:W-:Y:S01]  /*229a0*/  IMAD.MOV.U32 R207, RZ, RZ, R206 ;  /* 0x000000ffffcf7224 */ /* 0x000fe200078e00ce */
[----:B------:R-:W-:Y:S01]  /*229b0*/  UMOV UR60, UR4 ;  /* 0x00000004003c7c82 */ /* 0x000fe20008000000 */
[----:B------:R-:W-:-:S02]  /*229c0*/  IMAD.MOV.U32 R206, RZ, RZ, R205 ;  /* 0x000000ffffce7224 */ /* 0x000fc400078e00cd */
[----:B------:R-:W-:Y:S02]  /*229d0*/  IMAD.MOV.U32 R205, RZ, RZ, R204 ;  /* 0x000000ffffcd7224 */ /* 0x000fe400078e00cc */
[----:B------:R-:W-:Y:S02]  /*229e0*/  IMAD.MOV.U32 R204, RZ, RZ, R203 ;  /* 0x000000ffffcc7224 */ /* 0x000fe400078e00cb */
[----:B------:R-:W-:Y:S01]  /*229f0*/  @P1 LOP3.LUT R236, R236, 0x4000000, RZ, 0xfc, !PT ;  /* 0x04000000ecec1812 */ /* 0x000fe200078efcff */
[----:B------:R-:W-:Y:S02]  /*22a00*/  IMAD.MOV.U32 R203, RZ, RZ, R202 ;  /* 0x000000ffffcb7224 */ /* 0x000fe400078e00ca */
[----:B------:R-:W-:Y:S01]  /*22a10*/  IMAD.MOV.U32 R202, RZ, RZ, R201 ;  /* 0x000000ffffca7224 */ /* 0x000fe200078e00c9 */
[----:B------:R-:W-:Y:S01]  /*22a20*/  LOP3.LUT R236, R236, 0xfeffffff, RZ, 0xc0, !PT ;  /* 0xfeffffffecec7812 */ /* 0x000fe200078ec0ff */
[----:B------:R-:W-:Y:S02]  /*22a30*/  IMAD.MOV.U32 R201, RZ, RZ, R200 ;  /* 0x000000ffffc97224 */ /* 0x000fe400078e00c8 */
        /* <DEDUP_REMOVED lines=10> */
[----:B------:R-:W-:Y:S01]  /*22ae0*/  IMAD.MOV.U32 R196, RZ, RZ, R195 ;  /* 0x000000ffffc47224 */ /* 0x000fe200078e00c3 */
[----:B------:R-:W-:Y:S01]  /*22af0*/  ISETP.GE.AND P0, PT, R181, UR9, PT ;  /* 0x00000009b5007c0c */ /* 0x000fe2000bf06270 */
[----:B------:R-:W-:Y:S01]  /*22b00*/  ULDC.64 UR8, c[0x0][0x228] ;  /* 0x00008a0000087ab9 */ /* 0x000fe20000000a00 */
[----:B------:R-:W-:-:S02]  /*22b10*/  IMAD.MOV.U32 R195, RZ, RZ, R194 ;  /* 0x000000ffffc37224 */ /* 0x000fc400078e00c2 */
[----:B------:R-:W-:Y:S02]  /*22b20*/  IMAD.MOV.U32 R194, RZ, RZ, R193 ;  /* 0x000000ffffc27224 */ /* 0x000fe400078e00c1 */
[----:B------:R-:W-:-:S03]  /*22b30*/  IMAD.MOV.U32 R193, RZ, RZ, R192 ;  /* 0x000000ffffc17224 */ /* 0x000fc600078e00c0 */
[----:B------:R-:W-:-:S04]  /*22b40*/  @P2 LOP3.LUT R236, R236, 0x200000, RZ, 0xfc, !PT ;  /* 0x00200000ecec2812 */ /* 0x000fc800078efcff */
[----:B------:R-:W-:-:S04]  /*22b50*/  LOP3.LUT R236, R236, 0xfffbffff, RZ, 0xc0, !PT ;  /* 0xfffbffffecec7812 */ /* 0x000fc800078ec0ff */
[----:B------:R-:W-:Y:S02]  /*22b60*/  @P1 LOP3.LUT R236, R236, 0x40000, RZ, 0xfc, !PT ;  /* 0x00040000ecec1812 */ /* 0x000fe400078efcff */
[----:B------:R-:W-:Y:S02]  /*22b70*/  ISETP.LT.AND P1, PT, R3, UR26, !P0 ;  /* 0x0000001a03007c0c */ /* 0x000fe4000c721270 */
[----:B------:R-:W-:Y:S01]  /*22b80*/  ISETP.LT.AND P0, PT, R2, UR50, !P0 ;  /* 0x0000003202007c0c */ /* 0x000fe2000c701270 */
[----:B------:R-:W-:Y:S01]  /*22b90*/  UMOV UR50, UR5 ;  /* 0x0000000500327c82 */ /* 0x000fe20008000000 */
[----:B------:R-:W-:Y:S01]  /*22ba0*/  LOP3.LUT R236, R236, 0xffff7fff, RZ, 0xc0, !PT ;  /* 0xffff7fffecec7812 */ /* 0x000fe200078ec0ff */
[----:B------:R-:W-:Y:S02]  /*22bb0*/  ULDC.64 UR4, c[0x0][0x228] ;  /* 0x00008a0000047ab9 */ /* 0x000fe40000000a00 */
[----:B------:R-:W-:-:S06]  /*22bc0*/  UMOV UR36, UR4 ;  /* 0x0000000400247c82 */ /* 0x000fcc0008000000 */
[----:B------:R-:W-:-:S04]  /*22bd0*/  @P1 LOP3.LUT R236, R236, 0x8000, RZ, 0xfc, !PT ;  /* 0x00008000ecec1812 */ /* 0x000fc800078efcff */
[----:B------:R-:W-:-:S04]  /*22be0*/  LOP3.LUT R236, R236, 0xffffdfff, RZ, 0xc0, !PT ;  /* 0xffffdfffecec7812 */ /* 0x000fc800078ec0ff */
[----:B------:R-:W-:Y:S02]  /*22bf0*/  @P0 LOP3.LUT R236, R236, 0x2000, RZ, 0xfc, !PT ;  /* 0x00002000ecec0812 */ /* 0x000fe400078efcff */
[----:B------:R-:W-:Y:S02]  /*22c00*/  ISETP.GE.AND P0, PT, R180, UR35, PT ;  /* 0x00000023b4007c0c */ /* 0x000fe4000bf06270 */
[----:B------:R-:W-:Y:S02]  /*22c10*/  LOP3.LUT R236, R236, 0xfffffbff, RZ, 0xc0, !PT ;  /* 0xfffffbffecec7812 */ /* 0x000fe400078ec0ff */
[----:B------:R-:W-:Y:S02]  /*22c20*/  ISETP.LT.AND P1, PT, R3, UR6, !P0 ;  /* 0x0000000603007c0c */ /* 0x000fe4000c721270 */
[----:B------:R-:W-:Y:S01]  /*22c30*/  ISETP.LT.AND P0, PT, R2, UR38, !P0 ;  /* 0x0000002602007c0c */ /* 0x000fe2000c701270 */
[----:B------:R-:W-:Y:S01]  /*22c40*/  UMOV UR38, UR5 ;  /* 0x0000000500267c82 */ /* 0x000fe20008000000 */
[----:B------:R-:W-:-:S02]  /*22c50*/  ULDC.64 UR4, c[0x0][0x228] ;  /* 0x00008a0000047ab9 */ /* 0x000fc40000000a00 */
[----:B------:R-:W-:Y:S01]  /*22c60*/  UMOV UR35, UR4 ;  /* 0x0000000400237c82 */ /* 0x000fe20008000000 */
[----:B------:R-:W-:-:S06]  /*22c70*/  R2UR UR4, R190 ;  /* 0x00000000be0472ca */ /* 0x000fcc00000e0000 */
[----:B------:R-:W-:-:S04]  /*22c80*/  @P1 LOP3.LUT R236, R236, 0x400, RZ, 0xfc, !PT ;  /* 0x00000400ecec1812 */ /* 0x000fc800078efcff */
[----:B------:R-:W-:-:S04]  /*22c90*/  LOP3.LUT R236, R236, 0xfffffeff, RZ, 0xc0, !PT ;  /* 0xfffffeffecec7812 */ /* 0x000fc800078ec0ff */
[----:B------:R-:W-:Y:S02]  /*22ca0*/  @P0 LOP3.LUT R236, R236, 0x100, RZ, 0xfc, !PT ;  /* 0x00000100ecec0812 */ /* 0x000fe400078efcff */
[----:B------:R-:W-:Y:S01]  /*22cb0*/  ISETP.GE.AND P0, PT, R179, UR13, PT ;  /* 0x0000000db3007c0c */ /* 0x000fe2000bf06270 */
[----:B------:R-:W-:Y:S01]  /*22cc0*/  ULDC.64 UR12, c[0x0][0x228] ;  /* 0x00008a00000c7ab9 */ /* 0x000fe20000000a00 */
[----:B------:R-:W-:Y:S02]  /*22cd0*/  LOP3.LUT R236, R236, 0xffffffdf, RZ, 0xc0, !PT ;  /* 0xffffffdfecec7812 */ /* 0x000fe400078ec0ff */
[----:B------:R-:W-:Y:S01]  /*22ce0*/  ISETP.LT.AND P1, PT, R3, UR32, !P0 ;  /* 0x0000002003007c0c */ /* 0x000fe2000c721270 */
[----:B------:R-:W-:Y:S01]  /*22cf0*/  UMOV UR32, UR5 ;  /* 0x0000000500207c82 */ /* 0x000fe20008000000 */
[----:B------:R-:W-:Y:S02]  /*22d00*/  ISETP.LT.AND P0, PT, R2, UR56, !P0 ;  /* 0x0000003802007c0c */ /* 0x000fe4000c701270 */
[----:B------:R-:W-:-:S09]  /*22d10*/  R2UR UR5, R191 ;  /* 0x00000000bf0572ca */ /* 0x000fd200000e0000 */
[----:B------:R-:W-:-:S04]  /*22d20*/  @P1 LOP3.LUT R236, R236, 0x20, RZ, 0xfc, !PT ;  /* 0x00000020ecec1812 */ /* 0x000fc800078efcff */
[----:B------:R-:W-:-:S04]  /*22d30*/  LOP3.LUT R236, R236, 0xfffffffb, RZ, 0xc0, !PT ;  /* 0xfffffffbecec7812 */ /* 0x000fc800078ec0ff */
[----:B------:R-:W-:Y:S02]  /*22d40*/  @P0 LOP3.LUT R236, R236, 0x4, RZ, 0xfc, !PT ;  /* 0x00000004ecec0812 */ /* 0x000fe400078efcff */
[----:B------:R-:W-:Y:S01]  /*22d50*/  ISETP.GE.AND P0, PT, R178, UR27, PT ;  /* 0x0000001bb2007c0c */ /* 0x000fe2000bf06270 */
[----:B------:R-:W-:Y:S01]  /*22d60*/  ULDC.64 UR26, c[0x0][0x228] ;  /* 0x00008a00001a7ab9 */ /* 0x000fe20000000a00 */
[----:B------:R-:W-:Y:S02]  /*22d70*/  LOP3.LUT R236, R236, 0xbfffffff, RZ, 0xc0, !PT ;  /* 0xbfffffffecec7812 */ /* 0x000fe400078ec0ff */
[----:B------:R-:W-:Y:S02]  /*22d80*/  ISETP.LT.AND P2, PT, R3, UR20, !P0 ;  /* 0x0000001403007c0c */ /* 0x000fe4000c741270 */
[----:B------:R-:W-:Y:S02]  /*22d90*/  ISETP.LT.AND P1, PT, R2, UR44, !P0 ;  /* 0x0000002c02007c0c */ /* 0x000fe4000c721270 */
[----:B------:R-:W-:Y:S01]  /*22da0*/  ISETP.GE.AND P0, PT, R177, UR7, PT ;  /* 0x00000007b1007c0c */ /* 0x000fe2000bf06270 */
[----:B------:R-:W-:-:S02]  /*22db0*/  ULDC.64 UR6, c[0x0][0x228] ;  /* 0x00008a0000067ab9 */ /* 0x000fc40000000a00 */
[----:B------:R-:W-:Y:S01]  /*22dc0*/  UMOV UR34, UR6 ;  /* 0x0000000600227c82 */ /* 0x000fe20008000000 */
[----:B------:R-:W-:Y:S01]  /*22dd0*/  UMOV UR44, UR7 ;  /* 0x00000007002c7c82 */ /* 0x000fe20008000000 */
[----:B------:R-:W-:-:S04]  /*22de0*/  ULDC.64 UR6, c[0x0][0x228] ;  /* 0x00008a0000067ab9 */ /* 0x000fc80000000a00 */
[----:B------:R-:W-:-:S04]  /*22df0*/  @P2 LOP3.LUT R235, R235, 0x80000000, RZ, 0xfc, !PT ;  /* 0x80000000ebeb2812 */ /* 0x000fc800078efcff */
[----:B------:R-:W-:-:S04]  /*22e00*/  LOP3.LUT R235, R235, 0xdfffffff, RZ, 0xc0, !PT ;  /* 0xdfffffffebeb7812 */ /* 0x000fc800078ec0ff */
[----:B------:R-:W-:Y:S02]  /*22e10*/  @P1 LOP3.LUT R235, R235, 0x20000000, RZ, 0xfc, !PT ;  /* 0x20000000ebeb1812 */ /* 0x000fe400078efcff */
[----:B------:R-:W-:Y:S02]  /*22e20*/  ISETP.LT.AND P1, PT, R3, UR16, !P0 ;  /* 0x0000001003007c0c */ /* 0x000fe4000c721270 */
[----:B------:R-:W-:Y:S02]  /*22e30*/  ISETP.LT.AND P0, PT, R2, UR43, !P0 ;  /* 0x0000002b02007c0c */ /* 0x000fe4000c701270 */
[----:B------:R-:W-:-:S09]  /*22e40*/  LOP3.LUT R235, R235, 0xfbffffff, RZ, 0xc0, !PT ;  /* 0xfbffffffebeb7812 */ /* 0x000fd200078ec0ff */
[----:B------:R-:W-:-:S04]  /*22e50*/  @P1 LOP3.LUT R235, R235, 0x4000000, RZ, 0xfc, !PT ;  /* 0x04000000ebeb1812 */ /* 0x000fc800078efcff */
[----:B------:R-:W-:-:S04]  /*22e60*/  LOP3.LUT R235, R235, 0xfeffffff, RZ, 0xc0, !PT ;  /* 0xfeffffffebeb7812 */ /* 0x000fc800078ec0ff */
[----:B------:R-:W-:Y:S02]  /*22e70*/  @P0 LOP3.LUT R235, R235, 0x1000000, RZ, 0xfc, !PT ;  /* 0x01000000ebeb0812 */ /* 0x000fe400078efcff */
[----:B------:R-:W-:Y:S02]  /*22e80*/  ISETP.GE.AND P0, PT, R176, UR33, PT ;  /* 0x00000021b0007c0c */ /* 0x000fe4000bf06270 */
[----:B------:R-:W-:Y:S02]  /*22e90*/  LOP3.LUT R235, R235, 0xffdfffff, RZ, 0xc0, !PT ;  /* 0xffdfffffebeb7812 */ /* 0x000fe400078ec0ff */
[----:B------:R-:W-:Y:S02]  /*22ea0*/  ISETP.LT.AND P1, PT, R3, UR24, !P0 ;  /* 0x0000001803007c0c */ /* 0x000fe4000c721270 */
[----:B------:R-:W-:Y:S01]  /*22eb0*/  ISETP.LT.AND P0, PT, R2, UR42, !P0 ;  /* 0x0000002a02007c0c */ /* 0x000fe2000c701270 */
[----:B------:R-:W-:Y:S02]  /*22ec0*/  ULDC.64 UR42, c[0x0][0x228] ;  /* 0x00008a00002a7ab9 */ /* 0x000fe40000000a00 */
[----:B------:R-:W-:Y:S01]  /*22ed0*/  UMOV UR59, UR42 ;  /* 0x0000002a003b7c82 */ /* 0x000fe20008000000 */
[----:B------:R-:W-:Y:S01]  /*22ee0*/  UMOV UR56, UR43 ;  /* 0x0000002b00387c82 */ /* 0x000fe20008000000 */
[----:B------:R-:W-:-:S02]  /*22ef0*/  ULDC.64 UR42, c[0x0][0x228] ;  /* 0x00008a00002a7ab9 */ /* 0x000fc40000000a00 */
[----:B------:R-:W-:Y:S01]  /*22f00*/  UMOV UR33, UR42 ;  /* 0x0000002a00217c82 */ /* 0x000fe20008000000 */
[----:B------:R-:W-:-:S03]  /*22f10*/  R2UR UR42, R188 ;  /* 0x00000000bc2a72ca */ /* 0x000fc600000e0000 */
[----:B------:R-:W-:-:S04]  /*22f20*/  @P1 LOP3.LUT R235, R235, 0x200000, RZ, 0xfc, !PT ;  /* 0x00200000ebeb1812 */ /* 0x000fc800078efcff */
[----:B------:R-:W-:-:S04]  /*22f30*/  LOP3.LUT R235, R235, 0xfffbffff, RZ, 0xc0, !PT ;  /* 0xfffbffffebeb7812 */ /* 0x000fc800078ec0ff */
[----:B------:R-:W-:Y:S02]  /*22f40*/  @P0 LOP3.LUT R235, R235, 0x40000, RZ, 0xfc, !PT ;  /* 0x00040000ebeb0812 */ /* 0x000fe400078efcff */
[----:B------:R-:W-:Y:S01]  /*22f50*/  ISETP.GE.AND P0, PT, R175, UR21, PT ;  /* 0x00000015af007c0c */ /* 0x000fe2000bf06270 */
[----:B------:R-:W-:Y:S01]  /*22f60*/  ULDC.64 UR20, c[0x0][0x228] ;  /* 0x00008a0000147ab9 */ /* 0x000fe20000000a00 */
[----:B------:R-:W-:Y:S02]  /*22f70*/  LOP3.LUT R235, R235, 0xffff7fff, RZ, 0xc0, !PT ;  /* 0xffff7fffebeb7812 */ /* 0x000fe400078ec0ff */
[----:B------:R-:W-:Y:S02]  /*22f80*/  ISETP.LT.AND P1, PT, R3, UR30, !P0 ;  /* 0x0000001e03007c0c */ /* 0x000fe4000c721270 */
[----:B------:R-:W-:Y:S01]  /*22f90*/  ISETP.LT.AND P0, PT, R2, UR39, !P0 ;  /* 0x0000002702007c0c */ /* 0x000fe2000c701270 */
[----:B------:R-:W-:Y:S01]  /*22fa0*/  UMOV UR39, UR43 ;  /* 0x0000002b00277c82 */ /* 0x000fe20008000000 */
        /* <DEDUP_REMOVED lines=11> */
[----:B------:R-:W-:-:S06]  /*23060*/  UMOV UR30, UR25 ;  /* 0x00000019001e7c82 */ /* 0x000fcc0008000000 */
[----:B------:R-:W-:-:S04]  /*23070*/  @P2 LOP3.LUT R235, R235, 0x400, RZ, 0xfc, !PT ;  /* 0x00000400ebeb2812 */ /* 0x000fc800078efcff */
[----:B------:R-:W-:-:S04]  /*23080*/  LOP3.LUT R235, R235, 0xfffffeff, RZ, 0xc0, !PT ;  /* 0xfffffeffebeb7812 */ /* 0x000fc800078ec0ff */
[----:B------:R-:W-:Y:S02]  /*23090*/  @P1 LOP3.LUT R235, R235, 0x100, RZ, 0xfc, !PT ;  /* 0x00000100ebeb1812 */ /* 0x000fe400078efcff */
[----:B------:R-:W-:Y:S01]  /*230a0*/  ISETP.LT.AND P1, PT, R3, UR10, !P0 ;  /* 0x0000000a03007c0c */ /* 0x000fe2000c721270 */
[----:B------:R-:W-:Y:S01]  /*230b0*/  UMOV UR10, UR60 ;  /* 0x0000003c000a7c82 */ /* 0x000fe20008000000 */
[----:B------:R-:W-:Y:S01]  /*230c0*/  ISETP.LT.AND P0, PT, R2, UR58, !P0 ;  /* 0x0000003a02007c0c */ /* 0x000fe2000c701270 */
[----:B------:R-:W-:Y:S01]  /*230d0*/  UMOV UR58, UR24 ;  /* 0x00000018003a7c82 */ /* 0x000fe20008000000 */
[----:B------:R-:W-:Y:S01]  /*230e0*/  LOP3.LUT R235, R235, 0xffffffdf, RZ, 0xc0, !PT ;  /* 0xffffffdfebeb7812 */ /* 0x000fe200078ec0ff */
[----:B------:R-:W-:Y:S01]  /*230f0*/  ULDC.64 UR24, c[0x0][0x228] ;  /* 0x00008a0000187ab9 */ /* 0x000fe20000000a00 */
[----:B------:R-:W-:-:S07]  /*23100*/  ULDC.64 UR60, c[0x0][0x228] ;  /* 0x00008a00003c7ab9 */ /* 0x000fce0000000a00 */
[----:B------:R-:W-:-:S04]  /*23110*/  @P1 LOP3.LUT R235, R235, 0x20, RZ, 0xfc, !PT ;  /* 0x00000020ebeb1812 */ /* 0x000fc800078efcff */
[----:B------:R-:W-:-:S04]  /*23120*/  LOP3.LUT R235, R235, 0xfffffffb, RZ, 0xc0, !PT ;  /* 0xfffffffbebeb7812 */ /* 0x000fc800078ec0ff */
[----:B------:R-:W-:Y:S02]  /*23130*/  @P0 LOP3.LUT R235, R235, 0x4, RZ, 0xfc, !PT ;  /* 0x00000004ebeb0812 */ /* 0x000fe400078efcff */
[----:B------:R-:W-:Y:S01]  /*23140*/  ISETP.GE.AND P0, PT, R172, UR31, PT ;  /* 0x0000001fac007c0c */ /* 0x000fe2000bf06270 */
[----:B------:R-:W-:Y:S01]  /*23150*/  UMOV UR31, UR61 ;  /* 0x0000003d001f7c82 */ /* 0x000fe20008000000 */
[----:B------:R-:W-:Y:S02]  /*23160*/  LOP3.LUT R235, R235, 0xbfffffff, RZ, 0xc0, !PT ;  /* 0xbfffffffebeb7812 */ /* 0x000fe400078ec0ff */
[----:B------:R-:W-:Y:S02]  /*23170*/  ISETP.LT.AND P1, PT, R3, UR18, !P0 ;  /* 0x0000001203007c0c */ /* 0x000fe4000c721270 */
[----:B------:R-:W-:Y:S01]  /*23180*/  ISETP.LT.AND P0, PT, R2, UR55, !P0 ;  /* 0x0000003702007c0c */ /* 0x000fe2000c701270 */
[----:B------:R-:W-:Y:S01]  /*23190*/  UMOV UR55, UR60 ;  /* 0x0000003c00377c82 */ /* 0x000fe20008000000 */
[----:B------:R-:W-:-:S02]  /*231a0*/  ULDC.64 UR60, c[0x0][0x228] ;  /* 0x00008a00003c7ab9 */ /* 0x000fc40000000a00 */
[----:B-1----:R-:W-:Y:S01]  /*231b0*/  IMAD.U32 R4, RZ, RZ, UR61 ;  /* 0x0000003dff047e24 */ /* 0x002fe2000f8e00ff */
[----:B------:R-:W-:-:S04]  /*231c0*/  R2UR UR61, R187 ;  /* 0x00000000bb3d72ca */ /* 0x000fc800000e0000 */
[----:B------:R0:W-:Y:S02]  /*231d0*/  STL [R1+0xfc0], R4 ;  /* 0x000fc00401007387 */ /* 0x0001e40000100800 */
        /* <DEDUP_REMOVED lines=13> */
[----:B------:R-:W-:Y:S02]  /*232b0*/  ISETP.GE.AND P0, PT, R170, UR11, PT ;  /* 0x0000000baa007c0c */ /* 0x000fe4000bf06270 */
[----:B------:R-:W-:Y:S02]  /*232c0*/  LOP3.LUT R234, R234, 0xfbffffff, RZ, 0xc0, !PT ;  /* 0xfbffffffeaea7812 */ /* 0x000fe400078ec0ff */
[----:B------:R-:W-:Y:S02]  /*232d0*/  ISETP.LT.AND P2, PT, R3, UR22, !P0 ;  /* 0x0000001603007c0c */ /* 0x000fe4000c741270 */
[----:B------:R-:W-:Y:S01]  /*232e0*/  ISETP.LT.AND P1, PT, R2, UR10, !P0 ;  /* 0x0000000a02007c0c */ /* 0x000fe2000c721270 */
[----:B------:R-:W-:Y:S01]  /*232f0*/  ULDC.64 UR10, c[0x0][0x228] ;  /* 0x00008a00000a7ab9 */ /* 0x000fe20000000a00 */
[----:B------:R-:W-:Y:S01]  /*23300*/  ISETP.GE.AND P0, PT, R169, UR19, PT ;  /* 0x00000013a9007c0c */ /* 0x000fe2000bf06270 */
[----:B------:R-:W-:-:S02]  /*23310*/  ULDC.64 UR18, c[0x0][0x228] ;  /* 0x00008a0000127ab9 */ /* 0x000fc40000000a00 */
[----:B0-----:R-:W-:-:S05]  /*23320*/  IMAD.U32 R4, RZ, RZ, UR19 ;  /* 0x00000013ff047e24 */ /* 0x001fca000f8e00ff */
[----:B------:R0:W-:Y:S01]  /*23330*/  STL [R1+0xfbc], R4 ;  /* 0x000fbc0401007387 */ /* 0x0001e20000100800 */
[----:B------:R-:W-:-:S04]  /*23340*/  @P2 LOP3.LUT R234, R234, 0x4000000, RZ, 0xfc, !PT ;  /* 0x04000000eaea2812 */ /* 0x000fc800078efcff */
[----:B------:R-:W-:-:S04]  /*23350*/  LOP3.LUT R234, R234, 0xfdffffff, RZ, 0xc0, !PT ;  /* 0xfdffffffeaea7812 */ /* 0x000fc800078ec0ff */
[----:B------:R-:W-:Y:S02]  /*23360*/  @P1 LOP3.LUT R234, R234, 0x2000000, RZ, 0xfc, !PT ;  /* 0x02000000eaea1812 */ /* 0x000fe400078efcff */
[----:B------:R-:W-:Y:S02]  /*23370*/  ISETP.LT.AND P1, PT, R3, UR8, !P0 ;  /* 0x0000000803007c0c */ /* 0x000fe4000c721270 */
[----:B------:R-:W-:Y:S01]  /*23380*/  ISETP.LT.AND P0, PT, R2, UR36, !P0 ;  /* 0x0000002402007c0c */ /* 0x000fe2000c701270 */
[----:B------:R-:W-:Y:S01]  /*23390*/  UMOV UR36, UR18 ;  /* 0x0000001200247c82 */ /* 0x000fe20008000000 */
[----:B------:R-:W-:Y:S01]  /*233a0*/  LOP3.LUT R234, R234, 0xffbfffff, RZ, 0xc0, !PT ;  /* 0xffbfffffeaea7812 */ /* 0x000fe200078ec0ff */
[----:B------:R-:W-:-:S08]  /*233b0*/  ULDC.64 UR18, c[0x0][0x228] ;  /* 0x00008a0000127ab9 */ /* 0x000fd00000000a00 */
[----:B------:R-:W-:-:S04]  /*233c0*/  @P1 LOP3.LUT R234, R234, 0x400000, RZ, 0xfc, !PT ;  /* 0x00400000eaea1812 */ /* 0x000fc800078efcff */
[----:B------:R-:W-:-:S04]  /*233d0*/  LOP3.LUT R234, R234, 0xffdfffff, RZ, 0xc0, !PT ;  /* 0xffdfffffeaea7812 */ /* 0x000fc800078ec0ff */
[----:B------:R-:W-:Y:S02]  /*233e0*/  @P0 LOP3.LUT R234, R234, 0x200000, RZ, 0xfc, !PT ;  /* 0x00200000eaea0812 */ /* 0x000fe400078efcff */
[----:B------:R-:W-:Y:S01]  /*233f0*/  ISETP.GE.AND P0, PT, R168, UR29, PT ;  /* 0x0000001da8007c0c */ /* 0x000fe2000bf06270 */
[----:B------:R-:W-:Y:S01]  /*23400*/  ULDC.64 UR28, c[0x0][0x228] ;  /* 0x00008a00001c7ab9 */ /* 0x000fe20000000a00 */
[----:B------:R-:W-:Y:S01]  /*23410*/  LOP3.LUT R234, R234, 0xfffbffff, RZ, 0xc0, !PT ;  /* 0xfffbffffeaea7812 */ /* 0x000fe200078ec0ff */
[----:B0-----:R-:W-:Y:S01]  /*23420*/  IMAD.U32 R4, RZ, RZ, UR29 ;  /* 0x0000001dff047e24 */ /* 0x001fe2000f8e00ff */
[----:B------:R-:W-:Y:S02]  /*23430*/  ISETP.LT.AND P1, PT, R3, UR12, !P0 ;  /* 0x0000000c03007c0c */ /* 0x000fe4000c721270 */
[----:B------:R-:W-:Y:S01]  /*23440*/  ISETP.LT.AND P0, PT, R2, UR35, !P0 ;  /* 0x0000002302007c0c */ /* 0x000fe2000c701270 */
[----:B------:R-:W-:Y:S01]  /*23450*/  UMOV UR35, UR28 ;  /* 0x0000001c00237c82 */ /* 0x000fe20008000000 */
[----:B------:R-:W-:Y:S01]  /*23460*/  ULDC.64 UR28, c[0x0][0x228] ;  /* 0x00008a00001c7ab9 */ /* 0x000fe20000000a00 */
[----:B------:R0:W-:Y:S08]  /*23470*/  STL [R1+0xfb8], R4 ;  /* 0x000fb80401007387 */ /* 0x0001f00000100800 */
[----:B------:R-:W-:Y:S01]  /*23480*/  @P1 LOP3.LUT R234, R234, 0x40000, RZ, 0xfc, !PT ;  /* 0x00040000eaea1812 */ /* 0x000fe200078efcff */
[----:B0-----:R-:W-:-:S03]  /*23490*/  IMAD.U32 R4, RZ, RZ, UR29 ;  /* 0x0000001dff047e24 */ /* 0x001fc6000f8e00ff */
[----:B------:R-:W-:Y:S02]  /*234a0*/  LOP3.LUT R234, R234, 0xfffdffff, RZ, 0xc0, !PT ;  /* 0xfffdffffeaea7812 */ /* 0x000fe400078ec0ff */
[----:B------:R0:W-:Y:S02]  /*234b0*/  STL [R1+0xfb4], R4 ;  /* 0x000fb40401007387 */ /* 0x0001e40000100800 */
[----:B------:R-:W-:Y:S02]  /*234c0*/  @P0 LOP3.LUT R234, R234, 0x20000, RZ, 0xfc, !PT ;  /* 0x00020000eaea0812 */ /* 0x000fe400078efcff */
[----:B------:R-:W-:Y:S01]  /*234d0*/  ISETP.GE.AND P0, PT, R167, UR23, PT ;  /* 0x00000017a7007c0c */ /* 0x000fe2000bf06270 */
[----:B------:R-:W-:Y:S01]  /*234e0*/  ULDC.64 UR22, c[0x0][0x228] ;  /* 0x00008a0000167ab9 */ /* 0x000fe20000000a00 */
[----:B------:R-:W-:Y:S02]  /*234f0*/  LOP3.LUT R234, R234, 0xffffbfff, RZ, 0xc0, !PT ;  /* 0xffffbfffeaea7812 */ /* 0x000fe400078ec0ff */
[----:B------:R-:W-:-:S02]  /*23500*/  ISETP.LT.AND P1, PT, R3, UR26, !P0 ;  /* 0x0000001a03007c0c */ /* 0x000fc4000c721270 */
[----:B------:R-:W-:Y:S01]  /*23510*/  ISETP.LT.AND P0, PT, R2, UR34, !P0 ;  /* 0x0000002202007c0c */ /* 0x000fe2000c701270 */
[----:B------:R-:W-:-:S10]  /*23520*/  UMOV UR34, UR28 ;  /* 0x0000001c00227c82 */ /* 0x000fd40008000000 */
        /* <DEDUP_REMOVED lines=26> */
[----:B------:R-:W-:Y:S01]  /*236d0*/  UMOV UR29, UR26 ;  /* 0x0000001a001d7c82 */ /* 0x000fe20008000000 */
[----:B------:R-:W-:Y:S01]  /*236e0*/  ISETP.LT.AND P1, PT, R3, UR16, !P0 ;  /* 0x0000001003007c0c */ /* 0x000fe2000c721270 */
[----:B0-----:R-:W-:Y:S01]  /*236f0*/  IMAD.U32 R4, RZ, RZ, UR27 ;  /* 0x0000001bff047e24 */ /* 0x001fe2000f8e00ff */
[----:B------:R-:W-:Y:S01]  /*23700*/  ISETP.LT.AND P0, PT, R2, UR58, !P0 ;  /* 0x0000003a02007c0c */ /* 0x000fe2000c701270 */
[----:B------:R-:W-:Y:S02]  /*23710*/  ULDC.64 UR26, c[0x0][0x228] ;  /* 0x00008a00001a7ab9 */ /* 0x000fe40000000a00 */
[----:B------:R-:W-:Y:S01]  /*23720*/  UMOV UR28, UR26 ;  /* 0x0000001a001c7c82 */ /* 0x000fe20008000000 */
[----:B------:R0:W-:Y:S07]  /*23730*/  STL [R1+0xfac], R4 ;  /* 0x000fac0401007387 */ /* 0x0001ee0000100800 */
[----:B------:R-:W-:Y:S01]  /*23740*/  @P1 LOP3.LUT R234, R234, 0x4, RZ, 0xfc, !PT ;  /* 0x00000004eaea1812 */ /* 0x000fe200078efcff */
[----:B0-----:R-:W-:-:S03]  /*23750*/  IMAD.U32 R4, RZ, RZ, UR27 ;  /* 0x0000001bff047e24 */ /* 0x001fc6000f8e00ff */
[----:B------:R-:W-:-:S04]  /*23760*/  LOP3.LUT R234, R234, 0xfffffffd, RZ, 0xc0, !PT ;  /* 0xfffffffdeaea7812 */ /* 0x000fc800078ec0ff */
[----:B------:R-:W-:Y:S01]  /*23770*/  @P0 LOP3.LUT R234, R234, 0x2, RZ, 0xfc, !PT ;  /* 0x00000002eaea0812 */ /* 0x000fe200078efcff */
[----:B------:R0:W-:Y:S01]  /*23780*/  STL [R1+0xfa8], R4 ;  /* 0x000fa80401007387 */ /* 0x0001e20000100800 */
[----:B------:R-:W-:Y:S01]  /*23790*/  ISETP.GE.AND P0, PT, R163, UR7, PT ;  /* 0x00000007a3007c0c */ /* 0x000fe2000bf06270 */
[----:B------:R-:W-:Y:S01]  /*237a0*/  ULDC.64 UR6, c[0x0][0x228] ;  /* 0x00008a0000067ab9 */ /* 0x000fe20000000a00 */
[----:B------:R-:W-:Y:S02]  /*237b0*/  LOP3.LUT R234, R234, 0xbfffffff, RZ, 0xc0, !PT ;  /* 0xbfffffffeaea7812 */ /* 0x000fe400078ec0ff */
[----:B------:R-:W-:Y:S02]  /*237c0*/  ISETP.LT.AND P1, PT, R3, UR24, !P0 ;  /* 0x0000001803007c0c */ /* 0x000fe4000c721270 */
[----:B------:R-:W-:-:S11]  /*237d0*/  ISETP.LT.AND P0, PT, R2, UR55, !P0 ;  /* 0x0000003702007c0c */ /* 0x000fd6000c701270 */
        /* <DEDUP_REMOVED lines=8> */
[----:B------:R-:W-:Y:S01]  /*23860*/  ULDC.64 UR54, c[0x0][0x228] ;  /* 0x00008a0000367ab9 */ /* 0x000fe20000000a00 */
[----:B------:R-:W-:Y:S01]  /*23870*/  ISETP.GE.AND P0, PT, R161, UR17, PT ;  /* 0x00000011a1007c0c */ /* 0x000fe2000bf06270 */
[----:B------:R-:W-:-:S02]  /*23880*/  ULDC.64 UR16, c[0x0][0x228] ;  /* 0x00008a0000107ab9 */ /* 0x000fc40000000a00 */
[----:B------:R-:W-:Y:S01]  /*23890*/  UMOV UR27, UR16 ;  /* 0x00000010001b7c82 */ /* 0x000fe20008000000 */
[----:B0-----:R-:W-:Y:S01]  /*238a0*/  IMAD.U32 R4, RZ, RZ, UR17 ;  /* 0x00000011ff047e24 */ /* 0x001fe2000f8e00ff */
[----:B------:R-:W-:-:S04]  /*238b0*/  ULDC.64 UR16, c[0x0][0x228] ;  /* 0x00008a0000107ab9 */ /* 0x000fc80000000a00 */
[----:B------:R-:W-:Y:S01]  /*238c0*/  @P2 LOP3.LUT R233, R233, 0x4000000, RZ, 0xfc, !PT ;  /* 0x04000000e9e92812 */ /* 0x000fe200078efcff */
[----:B------:R0:W-:Y:S03]  /*238d0*/  STL [R1+0xfa4], R4 ;  /* 0x000fa40401007387 */ /* 0x0001e60000100800 */
[----:B------:R-:W-:-:S04]  /*238e0*/  LOP3.LUT R233, R233, 0xfdffffff, RZ, 0xc0, !PT ;  /* 0xfdffffffe9e97812 */ /* 0x000fc800078ec0ff */
[----:B------:R-:W-:Y:S02]  /*238f0*/  @P1 LOP3.LUT R233, R233, 0x2000000, RZ, 0xfc, !PT ;  /* 0x02000000e9e91812 */ /* 0x000fe400078efcff */
[----:B------:R-:W-:Y:S02]  /*23900*/  ISETP.LT.AND P1, PT, R3, UR10, !P0 ;  /* 0x0000000a03007c0c */ /* 0x000fe4000c721270 */
[----:B------:R-:W-:Y:S01]  /*23910*/  ISETP.LT.AND P0, PT, R2, UR36, !P0 ;  /* 0x0000002402007c0c */ /* 0x000fe2000c701270 */
[----:B------:R-:W-:Y:S01]  /*23920*/  UMOV UR36, UR46 ;  /* 0x0000002e00247c82 */ /* 0x000fe20008000000 */
[----:B------:R-:W-:-:S09]  /*23930*/  LOP3.LUT R233, R233, 0xffbfffff, RZ, 0xc0, !PT ;  /* 0xffbfffffe9e97812 */ /* 0x000fd200078ec0ff */
        /* <DEDUP_REMOVED lines=10> */
[----:B------:R-:W-:Y:S01]  /*239e0*/  ULDC.64 UR24, c[0x0][0x228] ;  /* 0x00008a0000187ab9 */ /* 0x000fe20000000a00 */
[----:B------:R-:W-:Y:S01]  /*239f0*/  UMOV UR35, UR47 ;  /* 0x0000002f00237c82 */ /* 0x000fe20008000000 */
[----:B------:R-:W-:Y:S01]  /*23a00*/  ULDC.64 UR46, c[0x0][0x228] ;  /* 0x00008a00002e7ab9 */ /* 0x000fe20000000a00 */
[----:B------:R0:W-:Y:S07]  /*23a10*/  STL [R1+0xfa0], R4 ;  /* 0x000fa00401007387 */ /* 0x0001ee0000100800 */
[----:B------:R-:W-:Y:S01]  /*23a20*/  @P1 LOP3.LUT R233, R233, 0x40000, RZ, 0xfc, !PT ;  /* 0x00040000e9e91812 */ /* 0x000fe200078efcff */
[----:B0-----:R-:W-:-:S03]  /*23a30*/  IMAD.U32 R4, RZ, RZ, UR25 ;  /* 0x00000019ff047e24 */ /* 0x001fc6000f8e00ff */
[----:B------:R-:W-:Y:S01]  /*23a40*/  LOP3.LUT R233, R233, 0xfffdffff, RZ, 0xc0, !PT ;  /* 0xfffdffffe9e97812 */ /* 0x000fe200078ec0ff */
[----:B------:R-:W-:-:S03]  /*23a50*/  UMOV UR25, UR24 ;  /* 0x0000001800197c82 */ /* 0x000fc60008000000 */
[----:B------:R-:W-:Y:S01]  /*23a60*/  @P0 LOP3.LUT R233, R233, 0x20000, RZ, 0xfc, !PT ;  /* 0x00020000e9e90812 */ /* 0x000fe200078efcff */
[----:B------:R0:W-:Y:S01]  /*23a70*/  STL [R1+0xf9c], R4 ;  /* 0x000f9c0401007387 */ /* 0x0001e20000100800 */
[----:B------:R-:W-:Y:S01]  /*23a80*/  ISETP.GE.AND P0, PT, R159, UR15, PT ;  /* 0x0000000f9f007c0c */ /* 0x000fe2000bf06270 */
[----:B------:R-:W-:Y:S01]  /*23a90*/  ULDC.64 UR14, c[0x0][0x228] ;  /* 0x00008a00000e7ab9 */ /* 0x000fe20000000a00 */
[----:B------:R-:W-:Y:S02]  /*23aa0*/  LOP3.LUT R233, R233, 0xffffbfff, RZ, 0xc0, !PT ;  /* 0xffffbfffe9e97812 */ /* 0x000fe400078ec0ff */
[----:B------:R-:W-:Y:S02]  /*23ab0*/  ISETP.LT.AND P1, PT, R3, UR22, !P0 ;  /* 0x0000001603007c0c */ /* 0x000fe4000c721270 */
        /* <DEDUP_REMOVED lines=11> */
[----:B------:R-:W-:Y:S01]  /*23b70*/  ISETP.GE.AND P0, PT, R157, UR19, PT ;  /* 0x000000139d007c0c */ /* 0x000fe2000bf06270 */
[----:B------:R-:W-:Y:S01]  /*23b80*/  ULDC.64 UR18, c[0x0][0x228] ;  /* 0x00008a0000127ab9 */ /* 0x000fe20000000a00 */
[----:B------:R-:W-:Y:S01]  /*23b90*/  ULDC.64 UR40, c[0x0][0x228] ;  /* 0x00008a0000287ab9 */ /* 0x000fe20000000a00 */
        /* <DEDUP_REMOVED lines=22> */
[----:B------:R-:W-:-:S03]  /*23d00*/  UMOV UR29, UR44 ;  /* 0x0000002c001d7c82 */ /* 0x000fc60008000000 */
        /* <DEDUP_REMOVED lines=8> */
[----:B------:R-:W-:Y:S01]  /*23d90*/  ISETP.LT.AND P0, PT, R2, UR27, !P0 ;  /* 0x0000001b02007c0c */ /* 0x000fe2000c701270 */
[----:B------:R-:W-:Y:S01]  /*23da0*/  UMOV UR28, UR45 ;  /* 0x0000002d001c7c82 */ /* 0x000fe20008000000 */
[----:B------:R-:W-:-:S09]  /*23db0*/  ULDC.64 UR44, c[0x0][0x228] ;  /* 0x00008a00002c7ab9 */ /* 0x000fd20000000a00 */
        /* <DEDUP_REMOVED lines=10> */
[----:B------:R-:W-:-:S08]  /*23e60*/  ULDC.64 UR6, c[0x0][0x228] ;  /* 0x00008a0000067ab9 */ /* 0x000fd00000000a00 */
[----:B------:R-:W-:-:S04]  /*23e70*/  @P2 LOP3.LUT R232, R232, 0x4000000, RZ, 0xfc, !PT ;  /* 0x04000000e8e82812 */ /* 0x000fc800078efcff */
[----:B------:R-:W-:-:S04]  /*23e80*/  LOP3.LUT R232, R232, 0xfdffffff, RZ, 0xc0, !PT ;  /* 0xfdffffffe8e87812 */ /* 0x000fc800078ec0ff */
[----:B------:R-:W-:Y:S02]  /*23e90*/  @P1 LOP3.LUT R232, R232, 0x2000000, RZ, 0xfc, !PT ;  /* 0x02000000e8e81812 */ /* 0x000fe400078efcff */
[----:B------:R-:W-:Y:S02]  /*23ea0*/  ISETP.LT.AND P1, PT, R3, UR14, !P0 ;  /* 0x0000000e03007c0c */ /* 0x000fe4000c721270 */
[----:B------:R-:W-:Y:S01]  /*23eb0*/  ISETP.LT.AND P0, PT, R2, UR25, !P0 ;  /* 0x0000001902007c0c */ /* 0x000fe2000c701270 */
[----:B------:R-:W-:Y:S01]  /*23ec0*/  UMOV UR25, UR30 ;  /* 0x0000001e00197c82 */ /* 0x000fe20008000000 */
[----:B------:R-:W-:Y:S01]  /*23ed0*/  LOP3.LUT R232, R232, 0xffbfffff, RZ, 0xc0, !PT ;  /* 0xffbfffffe8e87812 */ /* 0x000fe200078ec0ff */
[----:B------:R-:W-:-:S08]  /*23ee0*/  UMOV UR30, UR53 ;  /* 0x00000035001e7c82 */ /* 0x000fd00008000000 */
[----:B------:R-:W-:-:S04]  /*23ef0*/  @P1 LOP3.LUT R232, R232, 0x400000, RZ, 0xfc, !PT ;  /* 0x00400000e8e81812 */ /* 0x000fc800078efcff */
[----:B------:R-:W-:-:S04]  /*23f00*/  LOP3.LUT R232, R232, 0xffdfffff, RZ, 0xc0, !PT ;  /* 0xffdfffffe8e87812 */ /* 0x000fc800078ec0ff */
[----:B------:R-:W-:Y:S02]  /*23f10*/  @P0 LOP3.LUT R232, R232, 0x200000, RZ, 0xfc, !PT ;  /* 0x00200000e8e80812 */ /* 0x000fe400078efcff */
[----:B------:R-:W-:Y:S02]  /*23f20*/  ISETP.GE.AND P0, PT, R152, UR21, PT ;  /* 0x0000001598007c0c */ /* 0x000fe4000bf06270 */
        /* <DEDUP_REMOVED lines=21> */
[----:B------:R-:W-:-:S10]  /*24080*/  ULDC.64 UR20, c[0x0][0x228] ;  /* 0x00008a0000147ab9 */ /* 0x000fd40000000a00 */
        /* <DEDUP_REMOVED lines=26> */
[----:B------:R-:W-:Y:S01]  /*24230*/  UMOV UR31, UR52 ;  /* 0x00000034001f7c82 */ /* 0x000fe20008000000 */
[----:B------:R-:W-:Y:S01]  /*24240*/  ULDC.64 UR52, c[0x0][0x228] ;  /* 0x00008a0000347ab9 */ /* 0x000fe20000000a00 */
[----:B------:R-:W-:Y:S07]  /*24250*/  STL [R1+0x13d4], R232 ;  /* 0x0013d4e801007387 */ /* 0x000fee0000100800 */
        /* <DEDUP_REMOVED lines=31> */
[----:B------:R-:W-:-:S07]  /*24450*/  ULDC.64 UR50, c[0x0][0x228] ;  /* 0x00008a0000327ab9 */ /* 0x000fce0000000a00 */
        /* <DEDUP_REMOVED lines=41> */
[----:B------:R-:W-:Y:S02]  /*246f0*/  ULDC.64 UR6, c[0x0][0x228] ;  /* 0x00008a0000067ab9 */ /* 0x000fe40000000a00 */
[----:B------:R-:W-:Y:S01]  /*24700*/  STL [R1+0x13d0], R231 ;  /* 0x0013d0e701007387 */ /* 0x000fe20000100800 */
        /* <DEDUP_REMOVED lines=17> */
[----:B------:R-:W-:Y:S01]  /*24820*/  VIADD R8, R0, 0xda ;  /* 0x000000da00087836 */ /* 0x000fe20000000000 */
[----:B------:R-:W-:Y:S01]  /*24830*/  LOP3.LUT R230, R230, 0xffbfffff, RZ, 0xc0, !PT ;  /* 0xffbfffffe6e67812 */ /* 0x000fe200078ec0ff */
[----:B------:R-:W-:Y:S01]  /*24840*/  ULDC.64 UR10, c[0x0][0x228] ;  /* 0x00008a00000a7ab9 */ /* 0x000fe20000000a00 */
[----:B------:R-:W-:Y:S02]  /*24850*/  ISETP.LT.AND P1, PT, R3, UR14, !P0 ;  /* 0x0000000e03007c0c */ /* 0x000fe4000c721270 */
[----:B------:R-:W-:Y:S01]  /*24860*/  ISETP.LT.AND P0, PT, R2, UR30, !P0 ;  /* 0x0000001e02007c0c */ /* 0x000fe2000c701270 */
[----:B------:R-:W-:-:S10]  /*24870*/  UMOV UR30, UR43 ;  /* 0x0000002b001e7c82 */ /* 0x000fd40008000000 */
        /* <DEDUP_REMOVED lines=9> */
[----:B------:R-:W-:Y:S01]  /*24910*/  UMOV UR22, UR36 ;  /* 0x0000002400167c82 */ /* 0x000fe20008000000 */
[----:B------:R-:W-:Y:S01]  /*24920*/  UMOV UR36, UR44 ;  /* 0x0000002c00247c82 */ /* 0x000fe20008000000 */
[----:B------:R-:W-:-:S08]  /*24930*/  UMOV UR44, UR39 ;  /* 0x00000027002c7c82 */ /* 0x000fd00008000000 */
[----:B------:R-:W-:-:S04]  /*24940*/  @P1 LOP3.LUT R230, R230, 0x40000, RZ, 0xfc, !PT ;  /* 0x00040000e6e61812 */ /* 0x000fc800078efcff */
[----:B------:R-:W-:-:S04]  /*24950*/  LOP3.LUT R230, R230, 0xfffdffff, RZ, 0xc0, !PT ;  /* 0xfffdffffe6e67812 */ /* 0x000fc800078ec0ff */
[----:B------:R-:W-:Y:S02]  /*24960*/  @P0 LOP3.LUT R230, R230, 0x20000, RZ, 0xfc, !PT ;  /* 0x00020000e6e60812 */ /* 0x000fe400078efcff */
[----:B------:R-:W-:Y:S01]  /*24970*/  ISETP.GE.AND P0, PT, R8, UR21, PT ;  /* 0x0000001508007c0c */ /* 0x000fe2000bf06270 */
[----:B------:R-:W-:Y:S01]  /*24980*/  VIADD R8, R0, 0xd6 ;  /* 0x000000d600087836 */ /* 0x000fe20000000000 */
[----:B------:R-:W-:Y:S01]  /*24990*/  LOP3.LUT R230, R230, 0xffffbfff, RZ, 0xc0, !PT ;  /* 0xffffbfffe6e67812 */ /* 0x000fe200078ec0ff */
[----:B------:R-:W-:Y:S01]  /*249a0*/  ULDC.64 UR20, c[0x0][0x228] ;  /* 0x00008a0000147ab9 */ /* 0x000fe20000000a00 */
[----:B------:R-:W-:Y:S01]  /*249b0*/  ISETP.LT.AND P1, PT, R3, UR24, !P0 ;  /* 0x0000001803007c0c */ /* 0x000fe2000c721270 */
[----:B------:R-:W-:Y:S01]  /*249c0*/  UMOV UR24, UR54 ;  /* 0x0000003600187c82 */ /* 0x000fe20008000000 */
[----:B------:R-:W-:Y:S01]  /*249d0*/  ISETP.LT.AND P0, PT, R2, UR8, !P0 ;  /* 0x0000000802007c0c */ /* 0x000fe2000c701270 */
[----:B------:R-:W-:Y:S01]  /*249e0*/  UMOV UR8, UR42 ;  /* 0x0000002a00087c82 */ /* 0x000fe20008000000 */
[----:B------:R-:W-:Y:S01]  /*249f0*/  ULDC.64 UR42, c[0x0][0x228] ;  /* 0x00008a00002a7ab9 */ /* 0x000fe20000000a00 */
        /* <DEDUP_REMOVED lines=13> */
[----:B------:R-:W-:Y:S01]  /*24ad0*/  UMOV UR50, UR6 ;  /* 0x0000000600327c82 */ /* 0x000fe20008000000 */
[----:B------:R-:W-:Y:S01]  /*24ae0*/  UMOV UR6, UR18 ;  /* 0x0000001200067c82 */ /* 0x000fe20008000000 */
[----:B------:R-:W-:Y:S01]  /*24af0*/  UMOV UR18, UR26 ;  /* 0x0000001a00127c82 */ /* 0x000fe20008000000 */
[----:B------:R-:W-:-:S05]  /*24b00*/  UMOV UR26, UR29 ;  /* 0x0000001d001a7c82 */ /* 0x000fca0008000000 */
        /* <DEDUP_REMOVED lines=11> */
[----:B------:R-:W-:-:S08]  /*24bc0*/  ULDC.64 UR28, c[0x0][0x228] ;  /* 0x00008a00001c7ab9 */ /* 0x000fd00000000a00 */
[----:B------:R-:W-:-:S04]  /*24bd0*/  @P1 LOP3.LUT R230, R230, 0x40, RZ, 0xfc, !PT ;  /* 0x00000040e6e61812 */ /* 0x000fc800078efcff */
[----:B------:R-:W-:-:S04]  /*24be0*/  LOP3.LUT R230, R230, 0xffffffdf, RZ, 0xc0, !PT ;  /* 0xffffffdfe6e67812 */ /* 0x000fc800078ec0ff */
[----:B------:R-:W-:Y:S02]  /*24bf0*/  @P0 LOP3.LUT R230, R230, 0x20, RZ, 0xfc, !PT ;  /* 0x00000020e6e60812 */ /* 0x000fe400078efcff */
[----:B------:R-:W-:Y:S01]  /*24c00*/  ISETP.GE.AND P0, PT, R8, UR25, PT ;  /* 0x0000001908007c0c */ /* 0x000fe2000bf06270 */
[----:B------:R-:W-:Y:S01]  /*24c10*/  VIADD R8, R0, 0xd0 ;  /* 0x000000d000087836 */ /* 0x000fe20000000000 */
[----:B------:R-:W-:Y:S02]  /*24c20*/  LOP3.LUT R230, R230, 0xfffffffb, RZ, 0xc0, !PT ;  /* 0xfffffffbe6e67812 */ /* 0x000fe400078ec0ff */
        /* <DEDUP_REMOVED lines=9> */
[----:B------:R-:W-:Y:S02]  /*24cc0*/  VIADD R8, R0, 0xce ;  /* 0x000000ce00087836 */ /* 0x000fe40000000000 */
[----:B------:R-:W-:Y:S01]  /*24cd0*/  STL [R1+0x13d8], R230 ;  /* 0x0013d8e601007387 */ /* 0x000fe20000100800 */
[----:B------:R-:W-:Y:S01]  /*24ce0*/  ISETP.LT.AND P1, PT, R3, UR56, !P0 ;  /* 0x0000003803007c0c */ /* 0x000fe2000c721270 */
[----:B------:R-:W-:Y:S01]  /*24cf0*/  UMOV UR56, UR8 ;  /* 0x0000000800387c82 */ /* 0x000fe20008000000 */
        /* <DEDUP_REMOVED lines=9> */
[----:B------:R-:W-:Y:S01]  /*24d90*/  ULDC.64 UR14, c[0x0][0x228] ;  /* 0x00008a00000e7ab9 */ /* 0x000fe20000000a00 */
[----:B------:R-:W-:Y:S01]  /*24da0*/  STL [R1+0x13dc], R229 ;  /* 0x0013dce501007387 */ /* 0x000fe20000100800 */
[----:B------:R-:W-:Y:S01]  /*24db0*/  ISETP.LT.AND P1, PT, R3, UR34, !P0 ;  /* 0x0000002203007c0c */ /* 0x000fe2000c721270 */
[----:B------:R-:W-:Y:S01]  /*24dc0*/  UMOV UR34, UR20 ;  /* 0x0000001400227c82 */ /* 0x000fe20008000000 */
[----:B------:R-:W-:Y:S01]  /*24dd0*/  ISETP.LT.AND P0, PT, R2, UR28, !P0 ;  /* 0x0000001c02007c0c */ /* 0x000fe2000c701270 */
[----:B------:R-:W-:Y:S01]  /*24de0*/  UMOV UR28, UR24 ;  /* 0x00000018001c7c82 */ /* 0x000fe20008000000 */
[----:B------:R-:W-:Y:S01]  /*24df0*/  ULDC.64 UR24, c[0x0][0x228] ;  /* 0x00008a0000187ab9 */ /* 0x000fe20000000a00 */
[----:B------:R-:W-:-:S08]  /*24e00*/  ULDC.64 UR20, c[0x0][0x228] ;  /* 0x00008a0000147ab9 */ /* 0x000fd00000000a00 */
        /* <DEDUP_REMOVED lines=11> */
[----:B------:R-:W-:Y:S01]  /*24ec0*/  UMOV UR42, UR5 ;  /* 0x00000005002a7c82 */ /* 0x000fe20008000000 */
[----:B------:R-:W-:-:S08]  /*24ed0*/  ULDC UR5, c[0x0][0x228] ;  /* 0x00008a0000057ab9 */ /* 0x000fd00000000800 */
[----:B------:R-:W-:-:S04]  /*24ee0*/  @P1 LOP3.LUT R228, R228, 0x40000, RZ, 0xfc, !PT ;  /* 0x00040000e4e41812 */ /* 0x000fc800078efcff */
[----:B------:R-:W-:-:S04]  /*24ef0*/  LOP3.LUT R228, R228, 0xfffdffff, RZ, 0xc0, !PT ;  /* 0xfffdffffe4e47812 */ /* 0x000fc800078ec0ff */
[----:B------:R-:W-:Y:S02]  /*24f00*/  @P0 LOP3.LUT R228, R228, 0x20000, RZ, 0xfc, !PT ;  /* 0x00020000e4e40812 */ /* 0x000fe400078efcff */
[----:B------:R-:W-:Y:S01]  /*24f10*/  ISETP.GE.AND P0, PT, R8, UR57, PT ;  /* 0x0000003908007c0c */ /* 0x000fe2000bf06270 */
[----:B------:R-:W-:Y:S01]  /*24f20*/  VIADD R8, R0, 0x158 ;  /* 0x0000015800087836 */ /* 0x000fe20000000000 */
        /* <DEDUP_REMOVED lines=10> */
[----:B------:R-:W-:Y:S02]  /*24fd0*/  VIADD R8, R0, 0x157 ;  /* 0x0000015700087836 */ /* 0x000fe40000000000 */
[----:B------:R-:W-:Y:S01]  /*24fe0*/  STL [R1+0x13e0], R228 ;  /* 0x0013e0e401007387 */ /* 0x000fe20000100800 */
[----:B------:R-:W-:Y:S01]  /*24ff0*/  ISETP.LT.AND P1, PT, R3, UR56, !P0 ;  /* 0x0000003803007c0c */ /* 0x000fe2000c721270 */
[----:B------:R-:W-:Y:S01]  /*25000*/  ULDC.64 UR56, c[0x0][0x228] ;  /* 0x00008a0000387ab9 */ /* 0x000fe20000000a00 */
[----:B------:R-:W-:Y:S01]  /*25010*/  ISETP.LT.AND P0, PT, R2, UR5, !P0 ;  /* 0x0000000502007c0c */ /* 0x000fe2000c701270 */
[----:B------:R-:W-:Y:S01]  /*25020*/  UMOV UR10, UR57 ;  /* 0x00000039000a7c82 */ /* 0x000fe20008000000 */
[----:B------:R-:W-:Y:S01]  /*25030*/  UMOV UR4, UR56 ;  /* 0x0000003800047c82 */ /* 0x000fe20008000000 */
[----:B------:R-:W-:Y:S01]  /*25040*/  ULDC.64 UR56, c[0x0][0x228] ;  /* 0x00008a0000387ab9 */ /* 0x000fe20000000a00 */
[----:B------:R-:W-:-:S07]  /*25050*/  ULDC UR5, c[0x0][0x228] ;  /* 0x00008a0000057ab9 */ /* 0x000fce0000000800 */
[----:B------:R-:W-:Y:S02]  /*25060*/  @P1 LOP3.LUT R250, R250, 0x400, RZ, 0xfc, !PT ;  /* 0x00000400fafa1812 */ /* 0x000fe400078efcff */
[----:B------:R-:W-:Y:S02]  /*25070*/  @P0 LOP3.LUT R236, R236, 0x40000000, RZ, 0xfc, !PT ;  /* 0x40000000ecec0812 */ /* 0x000fe400078efcff */
[----:B------:R-:W-:Y:S01]  /*25080*/  ISETP.GE.AND P0, PT, R8, UR10, PT ;  /* 0x0000000a08007c0c */ /* 0x000fe2000bf06270 */
[----:B------:R-:W-:Y:S01]  /*25090*/  VIADD R8, R0, 0x156 ;  /* 0x0000015600087836 */ /* 0x000fe20000000000 */
[----:B------:R-:W-:Y:S01]  /*250a0*/  LOP3.LUT R236, R236, 0xefffffff, RZ, 0xc0, !PT ;  /* 0xefffffffecec7812 */ /* 0x000fe200078ec0ff */
[----:B------:R-:W-:Y:S01]  /*250b0*/  UMOV UR10, UR61 ;  /* 0x0000003d000a7c82 */ /* 0x000fe20008000000 */
[----:B------:R-:W-:Y:S01]  /*250c0*/  ISETP.LT.AND P1, PT, R3, UR56, !P0 ;  /* 0x0000003803007c0c */ /* 0x000fe2000c721270 */
[----:B------:R-:W-:Y:S01]  /*250d0*/  UMOV UR56, UR60 ;  /* 0x0000003c00387c82 */ /* 0x000fe20008000000 */
[----:B------:R-:W-:Y:S01]  /*250e0*/  ISETP.LT.AND P0, PT, R2, UR5, !P0 ;  /* 0x0000000502007c0c */ /* 0x000fe2000c701270 */
[----:B------:R-:W-:Y:S01]  /*250f0*/  ULDC.64 UR60, c[0x0][0x228] ;  /* 0x00008a00003c7ab9 */ /* 0x000fe20000000a00 */
[----:B------:R-:W-:Y:S01]  /*25100*/  ULDC UR5, c[0x0][0x228] ;  /* 0x00008a0000057ab9 */ /* 0x000fe20000000800 */
[----:B------:R-:W-:Y:S08]  /*25110*/  STL [R1+0x13cc], R250 ;  /* 0x0013ccfa01007387 */ /* 0x000ff00000100800 */
        /* <DEDUP_REMOVED lines=9> */
[----:B------:R-:W-:Y:S01]  /*251b0*/  ULDC.64 UR56, c[0x0][0x228] ;  /* 0x00008a0000387ab9 */ /* 0x000fe20000000a00 */
[----:B------:R-:W-:-:S09]  /*251c0*/  ULDC UR5, c[0x0][0x228] ;  /* 0x00008a0000057ab9 */ /* 0x000fd20000000800 */
        /* <DEDUP_REMOVED lines=88> */
[----:B------:R-:W-:Y:S02]  /*25750*/  @P1 LOP3.LUT R236, R236, 0x1, RZ, 0xfc, !PT ;  /* 0x00000001ecec1812 */ /* 0x000fe400078efcff */
[----:B------:R-:W-:Y:S02]  /*25760*/  @P0 LOP3.LUT R235, R235, 0x40000000, RZ, 0xfc, !PT ;  /* 0x40000000ebeb0812 */ /* 0x000fe400078efcff */
[----:B------:R-:W-:Y:S01]  /*25770*/  ISETP.GE.AND P0, PT, R8, UR61, PT ;  /* 0x0000003d08007c0c */ /* 0x000fe2000bf06270 */
[----:B------:R-:W-:Y:S01]  /*25780*/  VIADD R8, R0, 0x14c ;  /* 0x0000014c00087836 */ /* 0x000fe20000000000 */
[----:B------:R-:W-:Y:S01]  /*25790*/  LOP3.LUT R235, R235, 0xefffffff, RZ, 0xc0, !PT ;  /* 0xefffffffebeb7812 */ /* 0x000fe200078ec0ff */
[----:B------:R-:W-:Y:S01]  /*257a0*/  STL [R1+0x13e4], R236 ;  /* 0x0013e4ec01007387 */ /* 0x000fe20000100800 */
        /* <DEDUP_REMOVED lines=123> */
[----:B------:R-:W-:-:S10]  /*25f60*/  ULDC UR5, c[0x0][0x228] ;  /* 0x00008a0000057ab9 */ /* 0x000fd40000000800 */
[----:B------:R-:W-:-:S04]  /*25f70*/  @P1 LOP3.LUT R234, R234, 0x100000, RZ, 0xfc, !PT ;  /* 0x00100000eaea1812 */ /* 0x000fc800078efcff */
[----:B------:R-:W-:-:S04]  /*25f80*/  LOP3.LUT R234, R234, 0xfff7ffff, RZ, 0xc0, !PT ;  /* 0xfff7ffffeaea7812 */ /* 0x000fc800078ec0ff */
[----:B------:R-:W-:Y:S02]  /*25f90*/  @P0 LOP3.LUT R234, R234, 0x80000, RZ, 0xfc, !PT ;  /* 0x00080000eaea0812 */ /* 0x000fe400078efcff */
[----:B------:R-:W-:Y:S01]  /*25fa0*/  ISETP.GE.AND P0, PT, R8, UR61, PT ;  /* 0x0000003d08007c0c */ /* 0x000fe2000bf06270 */
[----:B------:R-:W-:Y:S01]  /*25fb0*/  VIADD R8, R0, 0x13b ;  /* 0x0000013b00087836 */ /* 0x000fe20000000000 */
[----:B------:R-:W-:Y:S02]  /*25fc0*/  LOP3.LUT R234, R234, 0xfffeffff, RZ, 0xc0, !PT ;  /* 0xfffeffffeaea7812 */ /* 0x000fe400078ec0ff */
[----:B------:R-:W-:Y:S01]  /*25fd0*/  ISETP.LT.AND P1, PT, R3, UR56, !P0 ;  /* 0x0000003803007c0c */ /* 0x000fe2000c721270 */
[----:B------:R-:W-:Y:S01]  /*25fe0*/  ULDC.64 UR56, c[0x0][0x228] ;  /* 0x00008a0000387ab9 */ /* 0x000fe20000000a00 */
[----:B------:R-:W-:Y:S01]  /*25ff0*/  ISETP.LT.AND P0, PT, R2, UR5, !P0 ;  /* 0x0000000502007c0c */ /* 0x000fe2000c701270 */
[----:B------:R-:W-:-:S10]  /*26000*/  ULDC UR5, c[0x0][0x228] ;  /* 0x00008a0000057ab9 */ /* 0x000fd40000000800 */
[----:B------:R-:W-:-:S04]  /*26010*/  @P1 LOP3.LUT R234, R234, 0x10000, RZ, 0xfc, !PT ;  /* 0x00010000eaea1812 */ /* 0x000fc800078efcff */
[----:B------:R-:W-:-:S04]  /*26020*/  LOP3.LUT R234, R234, 0xffff7fff, RZ, 0xc0, !PT ;  /* 0xffff7fffeaea7812 */ /* 0x000fc800078ec0ff */
        /* <DEDUP_REMOVED lines=8> */
[----:B------:R-:W-:Y:S01]  /*260b0*/  UMOV UR20, UR28 ;  /* 0x0000001c00147c82 */ /* 0x000fe20008000000 */
[----:B------:R-:W-:Y:S01]  /*260c0*/  UMOV UR28, UR50 ;  /* 0x00000032001c7c82 */ /* 0x000fe20008000000 */
[----:B------:R-:W-:Y:S01]  /*260d0*/  UMOV UR50, UR6 ;  /* 0x0000000600327c82 */ /* 0x000fe20008000000 */
[----:B------:R-:W-:Y:S01]  /*260e0*/  ULDC UR6, c[0x0][0x228] ;  /* 0x00008a0000067ab9 */ /* 0x000fe20000000800 */
[----:B------:R-:W-:Y:S01]  /*260f0*/  ULDC UR5, c[0x0][0x248] ;  /* 0x0000920000057ab9 */ /* 0x000fe20000000800 */
[----:B------:R-:W-:Y:S01]  /*26100*/  IMAD.MOV.U32 R223, RZ, RZ, R221 ;  /* 0x000000ffffdf7224 */ /* 0x000fe200078e00dd */
[----:B------:R-:W-:Y:S01]  /*26110*/  F2FP.SATFINITE.E5M2.F32.PACK_AB_MERGE_C R24, R25, R24, RZ ;  /* 0x000000181918723e */ /* 0x000fe200048060ff */
[----:B0-----:R-:W-:Y:S01]  /*26120*/  VIADD R4, R5, UR5 ;  /* 0x0000000505047c36 */ /* 0x001fe20008000000 */
[----:B------:R-:W-:Y:S01]  /*26130*/  ULDC UR5, c[0x0][0x228] ;  /* 0x00008a0000057ab9 */ /* 0x000fe20000000800 */
[----:B------:R-:W-:Y:S01]  /*26140*/  IMAD.MOV.U32 R222, RZ, RZ, R220 ;  /* 0x000000ffffde7224 */ /* 0x000fe200078e00dc */
[----:B------:R-:W-:Y:S01]  /*26150*/  @P1 LOP3.LUT R234, R234, 0x1000, RZ, 0xfc, !PT ;  /* 0x00001000eaea1812 */ /* 0x000fe200078efcff */
[----:B------:R-:W-:Y:S01]  /*26160*/  ULDC UR56, c[0x0][0x228] ;  /* 0x00008a0000387ab9 */ /* 0x000fe20000000800 */
[----:B------:R0:W-:Y:S02]  /*26170*/  STL [R1+0xe24], R4 ;  /* 0x000e240401007387 */ /* 0x0001e40000100800 */
[----:B------:R-:W-:-:S04]  /*26180*/  LOP3.LUT R234, R234, 0xfffff7ff, RZ, 0xc0, !PT ;  /* 0xfffff7ffeaea7812 */ /* 0x000fc800078ec0ff */
[----:B------:R-:W-:Y:S02]  /*26190*/  @P0 LOP3.LUT R234, R234, 0x800, RZ, 0xfc, !PT ;  /* 0x00000800eaea0812 */ /* 0x000fe400078efcff */
[----:B------:R-:W-:Y:S01]  /*261a0*/  ISETP.GE.AND P0, PT, R8, UR10, PT ;  /* 0x0000000a08007c0c */ /* 0x000fe2000bf06270 */
[----:B------:R-:W-:Y:S01]  /*261b0*/  VIADD R8, R0, 0x137 ;  /* 0x0000013700087836 */ /* 0x000fe20000000000 */
[----:B------:R-:W-:Y:S01]  /*261c0*/  LOP3.LUT R234, R234, 0xfffffeff, RZ, 0xc0, !PT ;  /* 0xfffffeffeaea7812 */ /* 0x000fe200078ec0ff */
[----:B------:R-:W-:Y:S01]  /*261d0*/  IMAD.MOV.U32 R221, RZ, RZ, R219 ;  /* 0x000000ffffdd7224 */ /* 0x000fe200078e00db */
[----:B------:R-:W-:Y:S01]  /*261e0*/  ISETP.LT.AND P1, PT, R3, UR6, !P0 ;  /* 0x0000000603007c0c */ /* 0x000fe2000c721270 */
[----:B------:R-:W-:Y:S01]  /*261f0*/  ULDC UR6, c[0x0][0x228] ;  /* 0x00008a0000067ab9 */ /* 0x000fe20000000800 */
[----:B------:R-:W-:Y:S01]  /*26200*/  ISETP.LT.AND P0, PT, R2, UR5, !P0 ;  /* 0x0000000502007c0c */ /* 0x000fe2000c701270 */
[----:B------:R-:W-:Y:S01]  /*26210*/  ULDC UR5, c[0x0][0x248] ;  /* 0x0000920000057ab9 */ /* 0x000fe20000000800 */
[----:B------:R-:W-:Y:S01]  /*26220*/  IMAD.MOV.U32 R220, RZ, RZ, R218 ;  /* 0x000000ffffdc7224 */ /* 0x000fe200078e00da */
[----:B------:R-:W-:Y:S01]  /*26230*/  F2FP.SATFINITE.E5M2.F32.PACK_AB_MERGE_C R26, R27, R26, RZ ;  /* 0x0000001a1b1a723e */ /* 0x000fe200048060ff */
[----:B0-----:R-:W-:Y:S01]  /*26240*/  VIADD R4, R4, UR5 ;  /* 0x0000000504047c36 */ /* 0x001fe20008000000 */
[----:B------:R-:W-:Y:S01]  /*26250*/  ULDC UR5, c[0x0][0x228] ;  /* 0x00008a0000057ab9 */ /* 0x000fe20000000800 */
[----:B------:R-:W-:Y:S01]  /*26260*/  F2FP.SATFINITE.E5M2.F32.PACK_AB_MERGE_C R28, R29, R28, RZ ;  /* 0x0000001c1d1c723e */ /* 0x000fe200048060ff */
[----:B------:R-:W-:-:S02]  /*26270*/  ULDC UR10, c[0x0][0x228] ;  /* 0x00008a00000a7ab9 */ /* 0x000fc40000000800 */
[----:B------:R0:W-:Y:S02]  /*26280*/  STL [R1+0xe00], R4 ;  /* 0x000e000401007387 */ /* 0x0001e40000100800 */
[----:B------:R-:W-:-:S04]  /*26290*/  @P1 LOP3.LUT R234, R234, 0x100, RZ, 0xfc, !PT ;  /* 0x00000100eaea1812 */ /* 0x000fc800078efcff */
        /* <DEDUP_REMOVED lines=10> */
[----:B------:R-:W-:-:S02]  /*26340*/  IMAD.MOV.U32 R218, RZ, RZ, R216 ;  /* 0x000000ffffda7224 */ /* 0x000fc400078e00d8 */
[----:B------:R-:W-:Y:S02]  /*26350*/  IMAD.MOV.U32 R252, RZ, RZ, R221 ;  /* 0x000000fffffc7224 */ /* 0x000fe400078e00dd */
[----:B------:R-:W-:Y:S01]  /*26360*/  IMAD.MOV.U32 R239, RZ, RZ, R220 ;  /* 0x000000ffffef7224 */ /* 0x000fe200078e00dc */
[----:B------:R-:W-:Y:S01]  /*26370*/  F2FP.SATFINITE.E5M2.F32.PACK_AB_MERGE_C R30, R31, R30, RZ ;  /* 0x0000001e1f1e723e */ /* 0x000fe200048060ff */
[----:B0-----:R-:W-:Y:S01]  /*26380*/  VIADD R4, R4, UR5 ;  /* 0x0000000504047c36 */ /* 0x001fe20008000000 */
[----:B------:R-:W-:Y:S01]  /*26390*/  ULDC UR5, c[0x0][0x228] ;  /* 0x00008a0000057ab9 */ /* 0x000fe20000000800 */
[----:B------:R-:W-:Y:S01]  /*263a0*/  F2FP.SATFINITE.E5M2.F32.PACK_AB_MERGE_C R36, R37, R36, RZ ;  /* 0x000000242524723e */ /* 0x000fe200048060ff */
[----:B------:R-:W-:Y:S01]  /*263b0*/  ULDC UR14, c[0x0][0x228] ;  /* 0x00008a00000e7ab9 */ /* 0x000fe20000000800 */
[----:B------:R-:W-:Y:S01]  /*263c0*/  @P1 LOP3.LUT R234, R234, 0x10, RZ, 0xfc, !PT ;  /* 0x00000010eaea1812 */ /* 0x000fe200078efcff */
[----:B------:R0:W-:Y:S03]  /*263d0*/  STL [R1+0xe04], R4 ;  /* 0x000e040401007387 */ /* 0x0001e60000100800 */
        /* <DEDUP_REMOVED lines=18> */
[----:B------:R-:W-:Y:S02]  /*26500*/  @P1 LOP3.LUT R234, R234, 0x1, RZ, 0xfc, !PT ;  /* 0x00000001eaea1812 */ /* 0x000fe400078efcff */
[----:B------:R-:W-:-:S02]  /*26510*/  @P0 LOP3.LUT R233, R233, 0x80000000, RZ, 0xfc, !PT ;  /* 0x80000000e9e90812 */ /* 0x000fc400078efcff */
[----:B------:R-:W-:Y:S01]  /*26520*/  ISETP.GE.AND P0, PT, R8, UR20, PT ;  /* 0x0000001408007c0c */ /* 0x000fe2000bf06270 */
[----:B------:R-:W-:Y:S01]  /*26530*/  VIADD R8, R0, 0x131 ;  /* 0x0000013100087836 */ /* 0x000fe20000000000 */
[----:B------:R-:W-:Y:S01]  /*26540*/  LOP3.LUT R233, R233, 0xefffffff, RZ, 0xc0, !PT ;  /* 0xefffffffe9e97812 */ /* 0x000fe200078ec0ff */
[----:B------:R-:W-:Y:S01]  /*26550*/  STL [R1+0x13ec], R234 ;  /* 0x0013ecea01007387 */ /* 0x000fe20000100800 */
[----:B------:R-:W-:Y:S01]  /*26560*/  ISETP.LT.AND P1, PT, R3, UR6, !P0 ;  /* 0x0000000603007c0c */ /* 0x000fe2000c721270 */
[----:B------:R-:W-:Y:S01]  /*26570*/  ULDC UR6, c[0x0][0x228] ;  /* 0x00008a0000067ab9 */ /* 0x000fe20000000800 */
[----:B------:R-:W-:Y:S01]  /*26580*/  ISETP.LT.AND P0, PT, R2, UR5, !P0 ;  /* 0x0000000502007c0c */ /* 0x000fe2000c701270 */
[----:B------:R-:W-:Y:S01]  /*26590*/  ULDC UR5, c[0x0][0x248] ;  /* 0x0000920000057ab9 */ /* 0x000fe20000000800 */
[----:B------:R0:W-:Y:S01]  /*265a0*/  STL [R1+0xe08], R4 ;  /* 0x000e080401007387 */ /* 0x0001e20000100800 */
[----:B------:R-:W-:Y:S02]  /*265b0*/  IMAD.MOV.U32 R215, RZ, RZ, R213 ;  /* 0x000000ffffd77224 */ /* 0x000fe400078e00d5 */
[----:B------:R-:W-:-:S02]  /*265c0*/  IMAD.MOV.U32 R214, RZ, RZ, R212 ;  /* 0x000000ffffd67224 */ /* 0x000fc400078e00d4 */
[----:B------:R-:W-:Y:S02]  /*265d0*/  IMAD.MOV.U32 R245, RZ, RZ, R217 ;  /* 0x000000fffff57224 */ /* 0x000fe400078e00d9 */
[----:B------:R-:W-:Y:S01]  /*265e0*/  IMAD.MOV.U32 R247, RZ, RZ, R216 ;  /* 0x000000fffff77224 */ /* 0x000fe200078e00d8 */
[----:B------:R-:W-:Y:S01]  /*265f0*/  F2FP.SATFINITE.E5M2.F32.PACK_AB_MERGE_C R32, R33, R32, RZ ;  /* 0x000000202120723e */ /* 0x000fe200048060ff */
[----:B------:R-:W-:Y:S01]  /*26600*/  ULDC UR20, c[0x0][0x228] ;  /* 0x00008a0000147ab9 */ /* 0x000fe20000000800 */
[----:B------:R-:W-:Y:S01]  /*26610*/  @P1 LOP3.LUT R233, R233, 0x10000000, RZ, 0xfc, !PT ;  /* 0x10000000e9e91812 */ /* 0x000fe200078efcff */
[----:B0-----:R-:W-:Y:S01]  /*26620*/  VIADD R4, R4, UR5 ;  /* 0x0000000504047c36 */ /* 0x001fe20008000000 */
[----:B------:R-:W-:Y:S02]  /*26630*/  ULDC UR5, c[0x0][0x228] ;  /* 0x00008a0000057ab9 */ /* 0x000fe40000000800 */
[----:B------:R-:W-:Y:S02]  /*26640*/  LOP3.LUT R233, R233, 0xf7ffffff, RZ, 0xc0, !PT ;  /* 0xf7ffffffe9e97812 */ /* 0x000fe400078ec0ff */
[----:B------:R0:W-:Y:S02]  /*26650*/  STL [R1+0xe0c], R4 ;  /* 0x000e0c0401007387 */ /* 0x0001e40000100800 */
[----:B------:R-:W-:-:S02]  /*26660*/  @P0 LOP3.LUT R233, R233, 0x8000000, RZ, 0xfc, !PT ;  /* 0x08000000e9e90812 */ /* 0x000fc400078efcff */
        /* <DEDUP_REMOVED lines=8> */
[----:B------:R-:W-:Y:S02]  /*266f0*/  IMAD.MOV.U32 R212, RZ, RZ, R210 ;  /* 0x000000ffffd47224 */ /* 0x000fe400078e00d2 */
[----:B------:R-:W-:-:S02]  /*26700*/  IMAD.MOV.U32 R249, RZ, RZ, R215 ;  /* 0x000000fffff97224 */ /* 0x000fc400078e00d7 */
        /* <DEDUP_REMOVED lines=21> */
[----:B------:R-:W-:Y:S01]  /*26860*/  LOP3.LUT R124, R124, 0xffff, RZ, 0xc0, !PT ;  /* 0x0000ffff7c7c7812 */ /* 0x000fe200078ec0ff */
        /* <DEDUP_REMOVED lines=28> */
[----:B------:R-:W-:Y:S02]  /*26a30*/  ISETP.GE.AND P0, PT, R8, UR38, PT ;  /* 0x0000002608007c0c */ /* 0x000fe4000bf06270 */
[----:B------:R-:W-:Y:S01]  /*26a40*/  LOP3.LUT R233, R233, 0xffffefff, RZ, 0xc0, !PT ;  /* 0xffffefffe9e97812 */ /* 0x000fe200078ec0ff */
[----:B------:R-:W-:Y:S01]  /*26a50*/  VIADD R8, R0, 0x129 ;  /* 0x0000012900087836 */ /* 0x000fe20000000000 */
[----:B------:R-:W-:Y:S01]  /*26a60*/  ISETP.LT.AND P1, PT, R3, UR6, !P0 ;  /* 0x0000000603007c0c */ /* 0x000fe2000c721270 */
[----:B------:R-:W-:Y:S01]  /*26a70*/  ULDC UR6, c[0x0][0x228] ;  /* 0x00008a0000067ab9 */ /* 0x000fe20000000800 */
[----:B------:R-:W-:Y:S01]  /*26a80*/  ISETP.LT.AND P0, PT, R2, UR5, !P0 ;  /* 0x0000000502007c0c */ /* 0x000fe2000c701270 */
[----:B------:R-:W-:Y:S01]  /*26a90*/  ULDC UR5, c[0x0][0x248] ;  /* 0x0000920000057ab9 */ /* 0x000fe20000000800 */
[----:B------:R-:W-:-:S02]  /*26aa0*/  IMAD.MOV.U32 R207, RZ, RZ, R205 ;  /* 0x000000ffffcf7224 */ /* 0x000fc400078e00cd */
[----:B------:R-:W-:Y:S01]  /*26ab0*/  IMAD.MOV.U32 R206, RZ, RZ, R204 ;  /* 0x000000ffffce7224 */ /* 0x000fe200078e00cc */
[----:B------:R-:W-:Y:S01]  /*26ac0*/  LOP3.LUT R122, R122, 0xffff, RZ, 0xc0, !PT ;  /* 0x0000ffff7a7a7812 */ /* 0x000fe200078ec0ff */
[----:B0-----:R-:W-:Y:S01]  /*26ad0*/  VIADD R4, R4, UR5 ;  /* 0x0000000504047c36 */ /* 0x001fe20008000000 */
[----:B------:R-:W-:Y:S01]  /*26ae0*/  ULDC UR5, c[0x0][0x228] ;  /* 0x00008a0000057ab9 */ /* 0x000fe20000000800 */
[----:B------:R-:W-:Y:S01]  /*26af0*/  F2FP.SATFINITE.E5M2.F32.PACK_AB_MERGE_C R116, R117, R116, RZ ;  /* 0x000000747574723e */ /* 0x000fe200048060ff */
[----:B------:R-:W-:Y:S02]  /*26b00*/  ULDC UR38, c[0x0][0x228] ;  /* 0x00008a0000267ab9 */ /* 0x000fe40000000800 */
[----:B------:R0:W-:Y:S01]  /*26b10*/  STL [R1+0xe1c], R4 ;  /* 0x000e1c0401007387 */ /* 0x0001e20000100800 */
[----:B------:R-:W-:-:S03]  /*26b20*/  @P1 LOP3.LUT R233, R233, 0x1000, RZ, 0xfc, !PT ;  /* 0x00001000e9e91812 */ /* 0x000fc600078efcff */
[----:B------:R-:W2:Y:S01]  /*26b30*/  LDL.LU R192, [R1+0xc9c] ;  /* 0x000c9c0001c07983 */ /* 0x000ea20000300800 */
[----:B------:R-:W-:Y:S01]  /*26b40*/  LOP3.LUT R233, R233, 0xfffff7ff, RZ, 0xc0, !PT ;  /* 0xfffff7ffe9e97812 */ /* 0x000fe200078ec0ff */
[----:B------:R-:W-:Y:S02]  /*26b50*/  IMAD.MOV.U32 R205, RZ, RZ, R203 ;  /* 0x000000ffffcd7224 */ /* 0x000fe400078e00cb */
[----:B------:R-:W-:Y:S01]  /*26b60*/  IMAD.MOV.U32 R204, RZ, RZ, R202 ;  /* 0x000000ffffcc7224 */ /* 0x000fe200078e00ca */
[----:B------:R-:W-:Y:S01]  /*26b70*/  @P0 LOP3.LUT R233, R233, 0x800, RZ, 0xfc, !PT ;  /* 0x00000800e9e90812 */ /* 0x000fe200078efcff */
[----:B------:R-:W-:Y:S01]  /*26b80*/  IMAD.MOV.U32 R203, RZ, RZ, R201 ;  /* 0x000000ffffcb7224 */ /* 0x000fe200078e00c9 */
[----:B------:R-:W-:Y:S01]  /*26b90*/  ISETP.GE.AND P0, PT, R8, UR42, PT ;  /* 0x0000002a08007c0c */ /* 0x000fe2000bf06270 */
[----:B------:R-:W-:Y:S01]  /*26ba0*/  IMAD.MOV.U32 R202, RZ, RZ, R200 ;  /* 0x000000ffffca7224 */ /* 0x000fe200078e00c8 */
[----:B------:R-:W-:Y:S01]  /*26bb0*/  LOP3.LUT R233, R233, 0xfffffeff, RZ, 0xc0, !PT ;  /* 0xfffffeffe9e97812 */ /* 0x000fe200078ec0ff */
[----:B------:R-:W-:Y:S01]  /*26bc0*/  IMAD.MOV.U32 R201, RZ, RZ, R199 ;  /* 0x000000ffffc97224 */ /* 0x000fe200078e00c7 */
[----:B------:R-:W-:Y:S01]  /*26bd0*/  ISETP.LT.AND P1, PT, R3, UR6, !P0 ;  /* 0x0000000603007c0c */ /* 0x000fe2000c721270 */
[----:B------:R-:W-:Y:S01]  /*26be0*/  IMAD.MOV.U32 R200, RZ, RZ, R198 ;  /* 0x000000ffffc87224 */ /* 0x000fe200078e00c6 */
[----:B------:R-:W-:Y:S01]  /*26bf0*/  ISETP.LT.AND P0, PT, R2, UR5, !P0 ;  /* 0x0000000502007c0c */ /* 0x000fe2000c701270 */
[----:B------:R-:W-:Y:S01]  /*26c00*/  ULDC UR5, c[0x0][0x248] ;  /* 0x0000920000057ab9 */ /* 0x000fe20000000800 */
[----:B------:R-:W-:Y:S01]  /*26c10*/  IMAD.MOV.U32 R199, RZ, RZ, R197 ;  /* 0x000000ffffc77224 */ /* 0x000fe200078e00c5 */
[----:B------:R-:W-:Y:S01]  /*26c20*/  ULDC UR6, c[0x0][0x228] ;  /* 0x00008a0000067ab9 */ /* 0x000fe20000000800 */
[----:B------:R-:W-:Y:S01]  /*26c30*/  VIADD R5, R4, UR5 ;  /* 0x0000000504057c36 */ /* 0x000fe20008000000 */
[----:B0-----:R-:W-:Y:S01]  /*26c40*/  F2FP.SATFINITE.E5M2.F32.PACK_AB_MERGE_C R4, R222, R223, RZ ;  /* 0x000000dfde04723e */ /* 0x001fe200048060ff */
[----:B------:R-:W-:Y:S01]  /*26c50*/  IMAD.MOV.U32 R198, RZ, RZ, R196 ;  /* 0x000000ffffc67224 */ /* 0x000fe200078e00c4 */
[----:B------:R-:W-:Y:S01]  /*26c60*/  ULDC UR5, c[0x0][0x228] ;  /* 0x00008a0000057ab9 */ /* 0x000fe20000000800 */
[----:B------:R-:W-:-:S02]  /*26c70*/  IMAD.MOV.U32 R197, RZ, RZ, R195 ;  /* 0x000000ffffc57224 */ /* 0x000fc400078e00c3 */
[----:B------:R-:W-:Y:S01]  /*26c80*/  IMAD.MOV.U32 R221, RZ, RZ, R207 ;  /* 0x000000ffffdd7224 */ /* 0x000fe200078e00cf */
[----:B------:R-:W-:Y:S01]  /*26c90*/  @P1 LOP3.LUT R233, R233, 0x100, RZ, 0xfc, !PT ;  /* 0x00000100e9e91812 */ /* 0x000fe200078efcff */
[----:B------:R-:W-:Y:S02]  /*26ca0*/  IMAD.MOV.U32 R196, RZ, RZ, R194 ;  /* 0x000000ffffc47224 */ /* 0x000fe400078e00c2 */
[----:B------:R-:W-:Y:S01]  /*26cb0*/  IMAD.MOV.U32 R220, RZ, RZ, R206 ;  /* 0x000000ffffdc7224 */ /* 0x000fe200078e00ce */
[----:B------:R-:W-:Y:S01]  /*26cc0*/  LOP3.LUT R116, R116, 0xffff, RZ, 0xc0, !PT ;  /* 0x0000ffff74747812 */ /* 0x000fe200078ec0ff */
[----:B------:R-:W-:Y:S01]  /*26cd0*/  IMAD.MOV.U32 R195, RZ, RZ, R193 ;  /* 0x000000ffffc37224 */ /* 0x000fe200078e00c1 */
[----:B------:R-:W-:Y:S01]  /*26ce0*/  F2FP.SATFINITE.E5M2.F32.PACK_AB_MERGE_C R112, R113, R112, RZ ;  /* 0x000000707170723e */ /* 0x000fe200048060ff */
[----:B------:R-:W3:Y:S01]  /*26cf0*/  LDL.LU R193, [R1+0xca8] ;  /* 0x000ca80001c17983 */ /* 0x000ee20000300800 */
[----:B------:R-:W-:Y:S01]  /*26d00*/  IMAD.MOV.U32 R219, RZ, RZ, R205 ;  /* 0x000000ffffdb7224 */ /* 0x000fe200078e00cd */
[----:B------:R-:W-:Y:S01]  /*26d10*/  F2FP.SATFINITE.E5M2.F32.PACK_AB_MERGE_C R114, R115, R114, RZ ;  /* 0x000000727372723e */ /* 0x000fe200048060ff */
[----:B------:R-:W-:Y:S01]  /*26d20*/  IMAD.MOV.U32 R218, RZ, RZ, R204 ;  /* 0x000000ffffda7224 */ /* 0x000fe200078e00cc */
[----:B------:R-:W-:Y:S01]  /*26d30*/  F2FP.SATFINITE.E5M2.F32.PACK_AB_MERGE_C R108, R109, R108, RZ ;  /* 0x0000006c6d6c723e */ /* 0x000fe200048060ff */
[----:B------:R-:W-:Y:S01]  /*26d40*/  IMAD.MOV.U32 R217, RZ, RZ, R203 ;  /* 0x000000ffffd97224 */ /* 0x000fe200078e00cb */
[----:B------:R-:W-:Y:S01]  /*26d50*/  F2FP.SATFINITE.E5M2.F32.PACK_AB_MERGE_C R104, R105, R104, RZ ;  /* 0x000000686968723e */ /* 0x000fe200048060ff */
[----:B------:R-:W-:Y:S01]  /*26d60*/  ULDC UR42, c[0x0][0x228] ;  /* 0x00008a00002a7ab9 */ /* 0x000fe20000000800 */
[----:B------:R-:W-:-:S02]  /*26d70*/  F2FP.SATFINITE.E5M2.F32.PACK_AB_MERGE_C R106, R107, R106, RZ ;  /* 0x0000006a6b6a723e */ /* 0x000fc400048060ff */
[----:B------:R-:W-:Y:S02]  /*26d80*/  F2FP.SATFINITE.E5M2.F32.PACK_AB_MERGE_C R100, R101, R100, RZ ;  /* 0x000000646564723e */ /* 0x000fe400048060ff */
[----:B------:R-:W-:Y:S02]  /*26d90*/  F2FP.SATFINITE.E5M2.F32.PACK_AB_MERGE_C R96, R97, R96, RZ ;  /* 0x000000606160723e */ /* 0x000fe400048060ff */
[----:B------:R-:W-:Y:S02]  /*26da0*/  F2FP.SATFINITE.E5M2.F32.PACK_AB_MERGE_C R98, R99, R98, RZ ;  /* 0x000000626362723e */ /* 0x000fe400048060ff */
[----:B------:R-:W-:Y:S02]  /*26db0*/  F2FP.SATFINITE.E5M2.F32.PACK_AB_MERGE_C R92, R93, R92, RZ ;  /* 0x0000005c5d5c723e */ /* 0x000fe400048060ff */
[----:B------:R-:W-:Y:S02]  /*26dc0*/  F2FP.SATFINITE.E5M2.F32.PACK_AB_MERGE_C R88, R89, R88, RZ ;  /* 0x000000585958723e */ /* 0x000fe400048060ff */
        /* <DEDUP_REMOVED lines=24> */
[----:B------:R-:W-:Y:S01]  /*26f50*/  F2FP.SATFINITE.E5M2.F32.PACK_AB_MERGE_C R86, R87, R86, RZ ;  /* 0x000000565756723e */ /* 0x000fe200048060ff */
[----:B--2---:R-:W-:-:S02]  /*26f60*/  IMAD.MOV.U32 R194, RZ, RZ, R192 ;  /* 0x000000ffffc27224 */ /* 0x004fc400078e00c0 */
[----:B------:R-:W2:Y:S04]  /*26f70*/  LDL.LU R192, [R1+0xcac] ;  /* 0x000cac0001c07983 */ /* 0x000ea80000300800 */
[----:B------:R0:W-:Y:S04]  /*26f80*/  STL [R1+0xeb8], R4 ;  /* 0x000eb80401007387 */ /* 0x0001e80000100800 */
[----:B------:R-:W0:Y:S04]  /*26f90*/  LDL.LU R223, [R1+0xc08] ;  /* 0x000c080001df7983 */ /* 0x000e280000300800 */
[----:B------:R-:W0:Y:S04]  /*26fa0*/  LDL.LU R222, [R1+0xc0c] ;  /* 0x000c0c0001de7983 */ /* 0x000e280000300800 */
[----:B------:R-:W-:Y:S01]  /*26fb0*/  STL [R1+0xe20], R5 ;  /* 0x000e200501007387 */ /* 0x000fe20000100800 */
[----:B------:R-:W-:-:S02]  /*26fc0*/  F2FP.SATFINITE.E5M2.F32.PACK_AB_MERGE_C R94, R95, R94, RZ ;  /* 0x0000005e5f5e723e */ /* 0x000fc400048060ff */
[----:B------:R-:W-:Y:S02]  /*26fd0*/  F2FP.SATFINITE.E5M2.F32.PACK_AB_MERGE_C R102, R103, R102, RZ ;  /* 0x000000666766723e */ /* 0x000fe400048060ff */
[----:B------:R-:W-:Y:S01]  /*26fe0*/  F2FP.SATFINITE.E5M2.F32.PACK_AB_MERGE_C R110, R111, R110, RZ ;  /* 0x0000006e6f6e723e */ /* 0x000fe200048060ff */
[----:B------:R-:W-:Y:S01]  /*26ff0*/  BAR.SYNC.DEFER_BLOCKING 0x0 ;  /* 0x0000000000007b1d */ /* 0x000fe20000010000 */
[----:B0-----:R-:W-:-:S05]  /*27000*/  F2FP.SATFINITE.E5M2.F32.PACK_AB_MERGE_C R4, R222, R223, RZ ;  /* 0x000000dfde04723e */ /* 0x001fca00048060ff */
[----:B------:R0:W-:Y:S04]  /*27010*/  STL [R1+0xeb4], R4 ;  /* 0x000eb40401007387 */ /* 0x0001e80000100800 */
[----:B------:R-:W0:Y:S04]  /*27020*/  LDL.LU R223, [R1+0xc10] ;  /* 0x000c100001df7983 */ /* 0x000e280000300800 */
[----:B------:R-:W0:Y:S02]  /*27030*/  LDL.LU R222, [R1+0xc14] ;  /* 0x000c140001de7983 */ /* 0x000e240000300800 */
[----:B0-----:R-:W-:-:S05]  /*27040*/  F2FP.SATFINITE.E5M2.F32.PACK_AB_MERGE_C R4, R222, R223, RZ ;  /* 0x000000dfde04723e */ /* 0x001fca00048060ff */
[----:B------:R0:W-:Y:S04]  /*27050*/  STL [R1+0xeb0], R4 ;  /* 0x000eb00401007387 */ /* 0x0001e80000100800 */
[----:B------:R-:W0:Y:S04]  /*27060*/  LDL.LU R223, [R1+0xc18] ;  /* 0x000c180001df7983 */ /* 0x000e280000300800 */
[----:B------:R-:W0:Y:S02]  /*27070*/  LDL.LU R222, [R1+0xc1c] ;  /* 0x000c1c0001de7983 */ /* 0x000e240000300800 */
[----:B0-----:R-:W-:-:S05]  /*27080*/  F2FP.SATFINITE.E5M2.F32.PACK_AB_MERGE_C R4, R222, R223, RZ ;  /* 0x000000dfde04723e */ /* 0x001fca00048060ff */
[----:B------:R0:W-:Y:S04]  /*27090*/  STL [R1+0xeac], R4 ;  /* 0x000eac0401007387 */ /* 0x0001e80000100800 */
[----:B------:R-:W0:Y:S04]  /*270a0*/  LDL.LU R223, [R1+0xc20] ;  /* 0x000c200001df7983 */ /* 0x000e280000300800 */
[----:B------:R-:W0:Y:S01]  /*270b0*/  LDL.LU R222, [R1+0xc24] ;  /* 0x000c240001de7983 */ /* 0x000e220000300800 */
[----:B------:R-:W-:Y:S02]  /*270c0*/  IMAD.MOV.U32 R216, RZ, RZ, R202 ;  /* 0x000000ffffd87224 */ /* 0x000fe400078e00ca */
[----:B------:R-:W-:-:S02]  /*270d0*/  IMAD.MOV.U32 R215, RZ, RZ, R201 ;  /* 0x000000ffffd77224 */ /* 0x000fc400078e00c9 */
[----:B------:R-:W-:Y:S02]  /*270e0*/  IMAD.MOV.U32 R214, RZ, RZ, R200 ;  /* 0x000000ffffd67224 */ /* 0x000fe400078e00c8 */
[----:B------:R-:W-:Y:S02]  /*270f0*/  IMAD.MOV.U32 R213, RZ, RZ, R199 ;  /* 0x000000ffffd57224 */ /* 0x000fe400078e00c7 */
[----:B------:R-:W-:Y:S02]  /*27100*/  IMAD.MOV.U32 R212, RZ, RZ, R198 ;  /* 0x000000ffffd47224 */ /* 0x000fe400078e00c6 */
[----:B------:R-:W-:Y:S02]  /*27110*/  IMAD.MOV.U32 R211, RZ, RZ, R197 ;  /* 0x000000ffffd37224 */ /* 0x000fe400078e00c5 */
[----:B------:R-:W-:Y:S02]  /*27120*/  IMAD.MOV.U32 R210, RZ, RZ, R196 ;  /* 0x000000ffffd27224 */ /* 0x000fe400078e00c4 */
[----:B---3--:R-:W-:-:S02]  /*27130*/  IMAD.MOV.U32 R207, RZ, RZ, R193 ;  /* 0x000000ffffcf7224 */ /* 0x008fc400078e00c1 */
[----:B--2---:R-:W-:Y:S01]  /*27140*/  IMAD.MOV.U32 R206, RZ, RZ, R192 ;  /* 0x000000ffffce7224 */ /* 0x004fe200078e00c0 */
[----:B0-----:R-:W-:-:S05]  /*27150*/  F2FP.SATFINITE.E5M2.F32.PACK_AB_MERGE_C R4, R222, R223, RZ ;  /* 0x000000dfde04723e */ /* 0x001fca00048060ff */
[----:B------:R0:W-:Y:S04]  /*27160*/  STL [R1+0xea4], R4 ;  /* 0x000ea40401007387 */ /* 0x0001e80000100800 */
[----:B------:R-:W2:Y:S04]  /*27170*/  LDL.LU R205, [R1+0xcb0] ;  /* 0x000cb00001cd7983 */ /* 0x000ea80000300800 */
[----:B------:R-:W3:Y:S04]  /*27180*/  LDL.LU R204, [R1+0xcb4] ;  /* 0x000cb40001cc7983 */ /* 0x000ee80000300800 */
[----:B------:R-:W4:Y:S04]  /*27190*/  LDL.LU R203, [R1+0xcb8] ;  /* 0x000cb80001cb7983 */ /* 0x000f280000300800 */
[----:B------:R-:W4:Y:S04]  /*271a0*/  LDL.LU R202, [R1+0xcbc] ;  /* 0x000cbc0001ca7983 */ /* 0x000f280000300800 */
[----:B------:R-:W4:Y:S01]  /*271b0*/  LDL.LU R201, [R1+0xcc0] ;  /* 0x000cc00001c97983 */ /* 0x000f220000300800 */
[----:B------:R-:W-:-:S03]  /*271c0*/  IMAD.MOV.U32 R223, RZ, RZ, R209 ;  /* 0x000000ffffdf7224 */ /* 0x000fc600078e00d1 */
[----:B------:R-:W4:Y:S01]  /*271d0*/  LDL.LU R200, [R1+0xcc4] ;  /* 0x000cc40001c87983 */ /* 0x000f220000300800 */
[----:B------:R-:W-:-:S03]  /*271e0*/  IMAD.MOV.U32 R222, RZ, RZ, R208 ;  /* 0x000000ffffde7224 */ /* 0x000fc600078e00d0 */
[----:B------:R-:W4:Y:S01]  /*271f0*/  LDL.LU R199, [R1+0xcc8] ;  /* 0x000cc80001c77983 */ /* 0x000f220000300800 */
[----:B------:R-:W-:-:S03]  /*27200*/  IMAD.MOV.U32 R209, RZ, RZ, R195 ;  /* 0x000000ffffd17224 */ /* 0x000fc600078e00c3 */
[----:B------:R-:W4:Y:S01]  /*27210*/  LDL.LU R198, [R1+0xccc] ;  /* 0x000ccc0001c67983 */ /* 0x000f220000300800 */
[----:B------:R-:W-:-:S03]  /*27220*/  IMAD.MOV.U32 R208, RZ, RZ, R194 ;  /* 0x000000ffffd07224 */ /* 0x000fc600078e00c2 */
[----:B------:R-:W4:Y:S04]  /*27230*/  LDL.LU R197, [R1+0xcd0] ;  /* 0x000cd00001c57983 */ /* 0x000f280000300800 */
[----:B------:R-:W4:Y:S04]  /*27240*/  LDL.LU R196, [R1+0xcd4] ;  /* 0x000cd40001c47983 */ /* 0x000f280000300800 */
[----:B------:R-:W4:Y:S04]  /*27250*/  LDL.LU R195, [R1+0xcd8] ;  /* 0x000cd80001c37983 */ /* 0x000f280000300800 */
[----:B------:R-:W4:Y:S04]  /*27260*/  LDL.LU R194, [R1+0xcdc] ;  /* 0x000cdc0001c27983 */ /* 0x000f280000300800 */
[----:B------:R-:W4:Y:S04]  /*27270*/  LDL.LU R193, [R1+0xca4] ;  /* 0x000ca40001c17983 */ /* 0x000f280000300800 */
[----:B------:R-:W4:Y:S04]  /*27280*/  LDL.LU R192, [R1+0xca0] ;  /* 0x000ca00001c07983 */ /* 0x000f280000300800 */
[----:B------:R-:W2:Y:S04]  /*27290*/  LDL.LU R248, [R1+0xc28] ;  /* 0x000c280001f87983 */ /* 0x000ea80000300800 */
[----:B------:R-:W2:Y:S01]  /*272a0*/  LDL.LU R237, [R1+0xc2c] ;  /* 0x000c2c0001ed7983 */ /* 0x000ea20000300800 */
[----:B0-----:R-:W-:Y:S01]  /*272b0*/  F2FP.SATFINITE.E5M2.F32.PACK_AB_MERGE_C R4, R243, R241, RZ ;  /* 0x000000f1f304723e */ /* 0x001fe200048060ff */
[----:B------:R-:W-:-:S02]  /*272c0*/  IMAD.MOV.U32 R134, RZ, RZ, R207 ;  /* 0x000000ffff867224 */ /* 0x000fc400078e00cf */
[----:B------:R-:W-:Y:S01]  /*272d0*/  IMAD.MOV.U32 R135, RZ, RZ, R206 ;  /* 0x000000ffff877224 */ /* 0x000fe200078e00ce */
[----:B--2---:R-:W-:-:S05]  /*272e0*/  F2FP.SATFINITE.E5M2.F32.PACK_AB_MERGE_C R7, R237, R248, RZ ;  /* 0x000000f8ed07723e */ /* 0x004fca00048060ff */
[----:B------:R0:W-:Y:S04]  /*272f0*/  STL [R1+0xea0], R7 ;  /* 0x000ea00701007387 */ /* 0x0001e80000100800 */
[----:B------:R1:W-:Y:S04]  /*27300*/  STL [R1+0xe98], R6 ;  /* 0x000e980601007387 */ /* 0x0003e80000100800 */
[----:B------:R2:W-:Y:S01]  /*27310*/  STL [R1+0xe9c], R4 ;  /* 0x000e9c0401007387 */ /* 0x0005e20000100800 */
[----:B0-----:R-:W-:Y:S02]  /*27320*/  F2FP.SATFINITE.E5M2.F32.PACK_AB_MERGE_C R7, R247, R245, RZ ;  /* 0x000000f5f707723e */ /* 0x001fe400048060ff */
[----:B-1----:R-:W-:-:S03]  /*27330*/  F2FP.SATFINITE.E5M2.F32.PACK_AB_MERGE_C R6, R251, R249, RZ ;  /* 0x000000f9fb06723e */ /* 0x002fc600048060ff */
[----:B------:R0:W-:Y:S01]  /*27340*/  STL [R1+0xe90], R7 ;  /* 0x000e900701007387 */ /* 0x0001e20000100800 */
[----:B--2---:R-:W-:-:S03]  /*27350*/  F2FP.SATFINITE.E5M2.F32.PACK_AB_MERGE_C R4, R226, R227, RZ ;  /* 0x000000e3e204723e */ /* 0x004fc600048060ff */
        /* <DEDUP_REMOVED lines=16> */
[----:B------:R-:W-:Y:S01]  /*27460*/  STL [R1+0xe74], R7 ;  /* 0x000e740701007387 */ /* 0x000fe20000100800 */
[----:B--2---:R-:W-:-:S03]  /*27470*/  F2FP.SATFINITE.E5M2.F32.PACK_AB_MERGE_C R4, R208, R209, RZ ;  /* 0x000000d1d004723e */ /* 0x004fc600048060ff */
[----:B------:R-:W-:Y:S04]  /*27480*/  STL [R1+0xe6c], R6 ;  /* 0x000e6c0601007387 */ /* 0x000fe80000100800 */
[----:B------:R0:W-:Y:S04]  /*27490*/  STL [R1+0xe68], R4 ;  /* 0x000e680401007387 */ /* 0x0001e80000100800 */
[----:B------:R-:W2:Y:S04]  /*274a0*/  LDL.LU R248, [R1+0xce0] ;  /* 0x000ce00001f87983 */ /* 0x000ea80000300800 */
        /* <DEDUP_REMOVED lines=26> */
[----:B------:R-:W2:Y:S01]  /*27650*/  LDL.LU R210, [R1+0xd4c] ;  /* 0x000d4c0001d27983 */ /* 0x000ea20000300800 */
[----:B------:R-:W-:-:S03]  /*27660*/  IMAD.MOV.U32 R133, RZ, RZ, R205 ;  /* 0x000000ffff857224 */ /* 0x000fc600078e00cd */
[----:B------:R-:W2:Y:S01]  /*27670*/  LDL.LU R209, [R1+0xd50] ;  /* 0x000d500001d17983 */ /* 0x000ea20000300800 */
[----:B---3--:R-:W-:-:S03]  /*27680*/  IMAD.MOV.U32 R132, RZ, RZ, R204 ;  /* 0x000000ffff847224 */ /* 0x008fc600078e00cc */
[----:B------:R-:W3:Y:S01]  /*27690*/  LDL.LU R208, [R1+0xd54] ;  /* 0x000d540001d07983 */ /* 0x000ee20000300800 */
[----:B----4-:R-:W-:-:S03]  /*276a0*/  IMAD.MOV.U32 R131, RZ, RZ, R203 ;  /* 0x000000ffff837224 */ /* 0x010fc600078e00cb */
        /* <DEDUP_REMOVED lines=26> */
[----:B------:R-:W4:Y:S01]  /*27850*/  LDL.LU R192, [R1+0xd94] ;  /* 0x000d940001c07983 */ /* 0x000f220000300800 */
[----:B0-----:R-:W-:-:S02]  /*27860*/  F2FP.SATFINITE.E5M2.F32.PACK_AB_MERGE_C R4, R136, R137, RZ ;  /* 0x000000898804723e */ /* 0x001fc400048060ff */
[----:B------:R-:W-:Y:S02]  /*27870*/  F2FP.SATFINITE.E5M2.F32.PACK_AB_MERGE_C R7, R135, R134, RZ ;  /* 0x000000868707723e */ /* 0x000fe400048060ff */
[----:B------:R-:W-:Y:S01]  /*27880*/  F2FP.SATFINITE.E5M2.F32.PACK_AB_MERGE_C R6, R132, R133, RZ ;  /* 0x000000858406723e */ /* 0x000fe200048060ff */
[----:B------:R0:W-:Y:S04]  /*27890*/  STL [R1+0xe64], R4 ;  /* 0x000e640401007387 */ /* 0x0001e80000100800 */
[----:B------:R1:W-:Y:S01]  /*278a0*/  STL [R1+0xe60], R7 ;  /* 0x000e600701007387 */ /* 0x0003e20000100800 */
[----:B0-----:R-:W-:-:S03]  /*278b0*/  F2FP.SATFINITE.E5M2.F32.PACK_AB_MERGE_C R4, R130, R131, RZ ;  /* 0x000000838204723e */ /* 0x001fc600048060ff */
[----:B------:R0:W-:Y:S01]  /*278c0*/  STL [R1+0xe58], R6 ;  /* 0x000e580601007387 */ /* 0x0001e20000100800 */
[----:B-1----:R-:W-:-:S03]  /*278d0*/  F2FP.SATFINITE.E5M2.F32.PACK_AB_MERGE_C R7, R128, R129, RZ ;  /* 0x000000818007723e */ /* 0x002fc600048060ff */
[----:B------:R1:W-:Y:S01]  /*278e0*/  STL [R1+0xe5c], R4 ;  /* 0x000e5c0401007387 */ /* 0x0003e20000100800 */
[----:B0-----:R-:W-:-:S03]  /*278f0*/  F2FP.SATFINITE.E5M2.F32.PACK_AB_MERGE_C R6, R238, R126, RZ ;  /* 0x0000007eee06723e */ /* 0x001fc600048060ff */
[----:B------:R0:W-:Y:S01]  /*27900*/  STL [R1+0xe50], R7 ;  /* 0x000e500701007387 */ /* 0x0001e20000100800 */
[----:B-1----:R-:W-:-:S03]  /*27910*/  F2FP.SATFINITE.E5M2.F32.PACK_AB_MERGE_C R4, R242, R240, RZ ;  /* 0x000000f0f204723e */ /* 0x002fc600048060ff */
[----:B------:R2:W-:Y:S01]  /*27920*/  STL [R1+0xe54], R6 ;  /* 0x000e540601007387 */ /* 0x0005e20000100800 */
[----:B0-----:R-:W-:-:S03]  /*27930*/  F2FP.SATFINITE.E5M2.F32.PACK_AB_MERGE_C R7, R246, R244, RZ ;  /* 0x000000f4f607723e */ /* 0x001fc600048060ff */
[----:B------:R0:W-:Y:S04]  /*27940*/  STL [R1+0xe4c], R4 ;  /* 0x000e4c0401007387 */ /* 0x0001e80000100800 */
[----:B------:R1:W-:Y:S01]  /*27950*/  STL [R1+0xe48], R7 ;  /* 0x000e480701007387 */ /* 0x0003e20000100800 */
[----:B--2---:R-:W-:-:S05]  /*27960*/  F2FP.SATFINITE.E5M2.F32.PACK_AB_MERGE_C R6, R237, R248, RZ ;  /* 0x000000f8ed06723e */ /* 0x004fca00048060ff */
[----:B------:R2:W-:Y:S01]  /*27970*/  STL [R1+0xce0], R6 ;  /* 0x000ce00601007387 */ /* 0x0005e20000100800 */
[----:B0-----:R-:W-:-:S05]  /*27980*/  F2FP.SATFINITE.E5M2.F32.PACK_AB_MERGE_C R4, R239, R252, RZ ;  /* 0x000000fcef04723e */ /* 0x001fca00048060ff */
[----:B------:R0:W-:Y:S01]  /*27990*/  STL [R1+0xcdc], R4 ;  /* 0x000cdc0401007387 */ /* 0x0001e20000100800 */
[----:B-1----:R-:W-:-:S05]  /*279a0*/  F2FP.SATFINITE.E5M2.F32.PACK_AB_MERGE_C R7, R243, R241, RZ ;  /* 0x000000f1f307723e */ /* 0x002fca00048060ff */
        /* <DEDUP_REMOVED lines=23> */
[----:B---3--:R-:W-:-:S05]  /*27b20*/  F2FP.SATFINITE.E5M2.F32.PACK_AB_MERGE_C R7, R208, R209, RZ ;  /* 0x000000d1d007723e */ /* 0x008fca00048060ff */
[----:B------:R1:W-:Y:S01]  /*27b30*/  STL [R1+0xca0], R7 ;  /* 0x000ca00701007387 */ /* 0x0003e20000100800 */
[----:B----4-:R-:W-:-:S05]  /*27b40*/  F2FP.SATFINITE.E5M2.F32.PACK_AB_MERGE_C R6, R206, R207, RZ ;  /* 0x000000cfce06723e */ /* 0x010fca00048060ff */
        /* <DEDUP_REMOVED lines=10> */
[----:B------:R-:W-:Y:S01]  /*27bf0*/  STL [R1+0xc8c], R7 ;  /* 0x000c8c0701007387 */ /* 0x000fe20000100800 */
[----:B--2---:R-:W-:-:S03]  /*27c00*/  F2FP.SATFINITE.E5M2.F32.PACK_AB_MERGE_C R6, R194, R195, RZ ;  /* 0x000000c3c206723e */ /* 0x004fc600048060ff */
[----:B------:R-:W2:Y:S04]  /*27c10*/  LDL.LU R137, [R1+0xd98] ;  /* 0x000d980001897983 */ /* 0x000ea80000300800 */
[----:B------:R-:W-:Y:S01]  /*27c20*/  STL [R1+0xc88], R6 ;  /* 0x000c880601007387 */ /* 0x000fe20000100800 */
[----:B0-----:R-:W-:-:S03]  /*27c30*/  F2FP.SATFINITE.E5M2.F32.PACK_AB_MERGE_C R4, R192, R193, RZ ;  /* 0x000000c1c004723e */ /* 0x001fc600048060ff */
[----:B------:R-:W2:Y:S04]  /*27c40*/  LDL.LU R136, [R1+0xd9c] ;  /* 0x000d9c0001887983 */ /* 0x000ea80000300800 */
[----:B------:R2:W-:Y:S04]  /*27c50*/  STL [R1+0xc80], R4 ;  /* 0x000c800401007387 */ /* 0x0005e80000100800 */
[----:B------:R-:W3:Y:S04]  /*27c60*/  LDL.LU R134, [R1+0xda0] ;  /* 0x000da00001867983 */ /* 0x000ee80000300800 */
[----:B------:R-:W3:Y:S04]  /*27c70*/  LDL.LU R135, [R1+0xda4] ;  /* 0x000da40001877983 */ /* 0x000ee80000300800 */
        /* <DEDUP_REMOVED lines=57> */
[----:B------:R-:W4:Y:S01]  /*28010*/  LDL.LU R192, [R1+0xa8c] ;  /* 0x000a8c0001c07983 */ /* 0x000f220000300800 */
[----:B--2---:R-:W-:-:S05]  /*28020*/  F2FP.SATFINITE.E5M2.F32.PACK_AB_MERGE_C R4, R136, R137, RZ ;  /* 0x000000898804723e */ /* 0x004fca00048060ff */
        /* <DEDUP_REMOVED lines=607> */
[----:B--2---:R-:W-:-:S02]  /*2a620*/  F2FP.SATFINITE.E5M2.F32.PACK_AB_MERGE_C R4, R242, R240, RZ ;  /* 0x000000f0f204723e */ /* 0x004fc400048060ff */
[----:B---3--:R-:W-:-:S05]  /*2a630*/  F2FP.SATFINITE.E5M2.F32.PACK_AB_MERGE_C R234, R246, R244, RZ ;  /* 0x000000f4f6ea723e */ /* 0x008fca00048060ff */
[----:B------:R-:W-:Y:S01]  /*2a640*/  STL [R1+0x13f0], R234 ;  /* 0x0013f0ea01007387 */ /* 0x000fe20000100800 */
[----:B----4-:R-:W-:-:S03]  /*2a650*/  F2FP.SATFINITE.E5M2.F32.PACK_AB_MERGE_C R7, R237, R248, RZ ;  /* 0x000000f8ed07723e */ /* 0x010fc600048060ff */
[----:B------:R0:W-:Y:S04]  /*2a660*/  STL [R1+0x804], R4 ;  /* 0x0008040401007387 */ /* 0x0001e80000100800 */
[----:B------:R1:W-:Y:S01]  /*2a670*/  STL [R1+0x800], R7 ;  /* 0x0008000701007387 */ /* 0x0003e20000100800 */
[----:B------:R-:W-:-:S05]  /*2a680*/  F2FP.SATFINITE.E5M2.F32.PACK_AB_MERGE_C R6, R239, R252, RZ ;  /* 0x000000fcef06723e */ /* 0x000fca00048060ff */
[----:B------:R2:W-:Y:S01]  /*2a690*/  STL [R1+0x684], R6 ;  /* 0x0006840601007387 */ /* 0x0005e20000100800 */
[----:B0-----:R-:W-:Y:S02]  /*2a6a0*/  F2FP.SATFINITE.E5M2.F32.PACK_AB_MERGE_C R4, R243, R241, RZ ;  /* 0x000000f1f304723e */ /* 0x001fe400048060ff */
[----:B------:R-:W-:-:S05]  /*2a6b0*/  F2FP.SATFINITE.E5M2.F32.PACK_AB_MERGE_C R235, R247, R245, RZ ;  /* 0x000000f5f7eb723e */ /* 0x000fca00048060ff */
[----:B------:R-:W-:Y:S01]  /*2a6c0*/  STL [R1+0x13f4], R235 ;  /* 0x0013f4eb01007387 */ /* 0x000fe20000100800 */
[----:B-1----:R-:W-:-:S03]  /*2a6d0*/  F2FP.SATFINITE.E5M2.F32.PACK_AB_MERGE_C R7, R251, R249, RZ ;  /* 0x000000f9fb07723e */ /* 0x002fc600048060ff */
[----:B------:R0:W-:Y:S04]  /*2a6e0*/  STL [R1+0x680], R4 ;  /* 0x0006800401007387 */ /* 0x0001e80000100800 */
[----:B------:R1:W-:Y:S01]  /*2a6f0*/  STL [R1+0x67c], R7 ;  /* 0x00067c0701007387 */ /* 0x0003e20000100800 */
[----:B--2---:R-:W-:-:S05]  /*2a700*/  F2FP.SATFINITE.E5M2.F32.PACK_AB_MERGE_C R6, R226, R227, RZ ;  /* 0x000000e3e206723e */ /* 0x004fca00048060ff */
        /* <DEDUP_REMOVED lines=31> */
[----:B--2---:R-:W-:-:S03]  /*2a900*/  F2FP.SATFINITE.E5M2.F32.PACK_AB_MERGE_C R6, R194, R195, RZ ;  /* 0x000000c3c206723e */ /* 0x004fc600048060ff */
[----:B------:R-:W2:Y:S04]  /*2a910*/  LDL.LU R129, [R1+0x738] ;  /* 0x0007380001817983 */ /* 0x000ea80000300800 */
[----:B------:R3:W-:Y:S01]  /*2a920*/  STL [R1+0x648], R6 ;  /* 0x0006480601007387 */ /* 0x0007e20000100800 */
[----:B0-----:R-:W-:-:S03]  /*2a930*/  F2FP.SATFINITE.E5M2.F32.PACK_AB_MERGE_C R4, R192, R193, RZ ;  /* 0x000000c1c004723e */ /* 0x001fc600048060ff */
[----:B------:R-:W2:Y:S04]  /*2a940*/  LDL.LU R128, [R1+0x73c] ;  /* 0x00073c0001807983 */ /* 0x000ea80000300800 */
[----:B------:R0:W-:Y:S04]  /*2a950*/  STL [R1+0x644], R4 ;  /* 0x0006440401007387 */ /* 0x0001e80000100800 */
[----:B------:R-:W1:Y:S04]  /*2a960*/  LDL.LU R126, [R1+0x740] ;  /* 0x00074000017e7983 */ /* 0x000e680000300800 */
[----:B------:R-:W1:Y:S04]  /*2a970*/  LDL.LU R238, [R1+0x744] ;  /* 0x0007440001ee7983 */ /* 0x000e680000300800 */
[----:B------:R-:W3:Y:S04]  /*2a980*/  LDL.LU R240, [R1+0x748] ;  /* 0x0007480001f07983 */ /* 0x000ee80000300800 */
[----:B------:R-:W3:Y:S04]  /*2a990*/  LDL.LU R242, [R1+0x74c] ;  /* 0x00074c0001f27983 */ /* 0x000ee80000300800 */
[----:B------:R-:W0:Y:S04]  /*2a9a0*/  LDL.LU R244, [R1+0x750] ;  /* 0x0007500001f47983 */ /* 0x000e280000300800 */
[----:B------:R-:W0:Y:S04]  /*2a9b0*/  LDL.LU R246, [R1+0x754] ;  /* 0x0007540001f67983 */ /* 0x000e280000300800 */
        /* <DEDUP_REMOVED lines=47> */
[----:B------:R-:W-:Y:S01]  /*2acb0*/  STL [R1+0x1408], R232 ;  /* 0x001408e801007387 */ /* 0x000fe20000100800 */
[----:B-1----:R-:W-:-:S05]  /*2acc0*/  F2FP.SATFINITE.E5M2.F32.PACK_AB_MERGE_C R7, R238, R126, RZ ;  /* 0x0000007eee07723e */ /* 0x002fca00048060ff */
[----:B------:R1:W-:Y:S01]  /*2acd0*/  STL [R1+0x640], R7 ;  /* 0x0006400701007387 */ /* 0x0003e20000100800 */
[----:B---3--:R-:W-:-:S05]  /*2ace0*/  F2FP.SATFINITE.E5M2.F32.PACK_AB_MERGE_C R6, R242, R240, RZ ;  /* 0x000000f0f206723e */ /* 0x008fca00048060ff */
[----:B------:R2:W-:Y:S01]  /*2acf0*/  STL [R1+0x63c], R6 ;  /* 0x00063c0601007387 */ /* 0x0005e20000100800 */
[----:B0-----:R-:W-:Y:S02]  /*2ad00*/  F2FP.SATFINITE.E5M2.F32.PACK_AB_MERGE_C R4, R246, R244, RZ ;  /* 0x000000f4f604723e */ /* 0x001fe400048060ff */
[----:B----4-:R-:W-:-:S05]  /*2ad10*/  F2FP.SATFINITE.E5M2.F32.PACK_AB_MERGE_C R231, R237, R248, RZ ;  /* 0x000000f8ede7723e */ /* 0x010fca00048060ff */
        /* <DEDUP_REMOVED lines=13> */
[----:B------:R-:W-:Y:S01]  /*2adf0*/  STL [R1+0x624], R6 ;  /* 0x0006240601007387 */ /* 0x000fe20000100800 */
[----:B0-----:R-:W-:Y:S02]  /*2ae00*/  F2FP.SATFINITE.E5M2.F32.PACK_AB_MERGE_C R4, R222, R223, RZ ;  /* 0x000000dfde04723e */ /* 0x001fe400048060ff */
[----:B-1----:R-:W-:-:S05]  /*2ae10*/  F2FP.SATFINITE.E5M2.F32.PACK_AB_MERGE_C R7, R220, R221, RZ ;  /* 0x000000dddc07723e */ /* 0x002fca00048060ff */
[----:B------:R-:W-:Y:S04]  /*2ae20*/  STL [R1+0x1414], R7 ;  /* 0x0014140701007387 */ /* 0x000fe80000100800 */
[----:B------:R0:W-:Y:S02]  /*2ae30*/  STL [R1+0x620], R4 ;  /* 0x0006200401007387 */ /* 0x0001e40000100800 */
[----:B0-----:R-:W-:Y:S02]  /*2ae40*/  F2FP.SATFINITE.E5M2.F32.PACK_AB_MERGE_C R4, R218, R219, RZ ;  /* 0x000000dbda04723e */ /* 0x001fe400048060ff */
[----:B------:R-:W-:-:S03]  /*2ae50*/  F2FP.SATFINITE.E5M2.F32.PACK_AB_MERGE_C R7, R216, R217, RZ ;  /* 0x000000d9d807723e */ /* 0x000fc600048060ff */
[----:B------:R0:W-:Y:S01]  /*2ae60*/  STL [R1+0x61c], R4 ;  /* 0x00061c0401007387 */ /* 0x0001e20000100800 */
[----:B------:R-:W-:-:S03]  /*2ae70*/  F2FP.SATFINITE.E5M2.F32.PACK_AB_MERGE_C R6, R214, R215, RZ ;  /* 0x000000d7d606723e */ /* 0x000fc600048060ff */
[----:B------:R-:W-:Y:S01]  /*2ae80*/  STL [R1+0x618], R7 ;  /* 0x0006180701007387 */ /* 0x000fe20000100800 */
[----:B0-----:R-:W-:-:S05]  /*2ae90*/  F2FP.SATFINITE.E5M2.F32.PACK_AB_MERGE_C R4, R212, R213, RZ ;  /* 0x000000d5d404723e */ /* 0x001fca00048060ff */
[----:B------:R0:W-:Y:S04]  /*2aea0*/  STL [R1+0x1418], R4 ;  /* 0x0014180401007387 */ /* 0x0001e80000100800 */
[----:B------:R1:W-:Y:S01]  /*2aeb0*/  STL [R1+0x614], R6 ;  /* 0x0006140601007387 */ /* 0x0003e20000100800 */
[----:B0-----:R-:W-:Y:S02]  /*2aec0*/  F2FP.SATFINITE.E5M2.F32.PACK_AB_MERGE_C R4, R210, R211, RZ ;  /* 0x000000d3d204723e */ /* 0x001fe400048060ff */
[----:B------:R-:W-:-:S03]  /*2aed0*/  F2FP.SATFINITE.E5M2.F32.PACK_AB_MERGE_C R7, R208, R209, RZ ;  /* 0x000000d1d007723e */ /* 0x000fc600048060ff */
[----:B------:R0:W-:Y:S01]  /*2aee0*/  STL [R1+0x610], R4 ;  /* 0x0006100401007387 */ /* 0x0001e20000100800 */
[----:B-1----:R-:W-:-:S03]  /*2aef0*/  F2FP.SATFINITE.E5M2.F32.PACK_AB_MERGE_C R6, R206, R207, RZ ;  /* 0x000000cfce06723e */ /* 0x002fc600048060ff */
[----:B------:R1:W-:Y:S01]  /*2af00*/  STL [R1+0x60c], R7 ;  /* 0x00060c0701007387 */ /* 0x0003e20000100800 */
[----:B0-----:R-:W-:-:S03]  /*2af10*/  F2FP.SATFINITE.E5M2.F32.PACK_AB_MERGE_C R4, R204, R205, RZ ;  /* 0x000000cdcc04723e */ /* 0x001fc600048060ff */
[----:B------:R0:W-:Y:S04]  /*2af20*/  STL [R1+0x608], R6 ;  /* 0x0006080601007387 */ /* 0x0001e80000100800 */
[----:B------:R2:W-:Y:S01]  /*2af30*/  STL [R1+0xdc0], R4 ;  /* 0x000dc00401007387 */ /* 0x0005e20000100800 */
[----:B-1----:R-:W-:-:S05]  /*2af40*/  F2FP.SATFINITE.E5M2.F32.PACK_AB_MERGE_C R7, R202, R203, RZ ;  /* 0x000000cbca07723e */ /* 0x002fca00048060ff */
[----:B------:R1:W-:Y:S01]  /*2af50*/  STL [R1+0x604], R7 ;  /* 0x0006040701007387 */ /* 0x0003e20000100800 */
[----:B0-----:R-:W-:-:S05]  /*2af60*/  F2FP.SATFINITE.E5M2.F32.PACK_AB_MERGE_C R6, R200, R201, RZ ;  /* 0x000000c9c806723e */ /* 0x001fca00048060ff */
[----:B------:R0:W-:Y:S01]  /*2af70*/  STL [R1+0xdbc], R6 ;  /* 0x000dbc0601007387 */ /* 0x0001e20000100800 */
[----:B--2---:R-:W-:-:S05]  /*2af80*/  F2FP.SATFINITE.E5M2.F32.PACK_AB_MERGE_C R4, R198, R199, RZ ;  /* 0x000000c7c604723e */ /* 0x004fca00048060ff */
[----:B------:R2:W-:Y:S01]  /*2af90*/  STL [R1+0x600], R4 ;  /* 0x0006000401007387 */ /* 0x0005e20000100800 */
[----:B-1----:R-:W-:-:S05]  /*2afa0*/  F2FP.SATFINITE.E5M2.F32.PACK_AB_MERGE_C R7, R196, R197, RZ ;  /* 0x000000c5c407723e */ /* 0x002fca00048060ff */
[----:B------:R-:W-:Y:S01]  /*2afb0*/  STL [R1+0xdb8], R7 ;  /* 0x000db80701007387 */ /* 0x000fe20000100800 */
[----:B0-----:R-:W-:-:S03]  /*2afc0*/  F2FP.SATFINITE.E5M2.F32.PACK_AB_MERGE_C R6, R194, R195, RZ ;  /* 0x000000c3c206723e */ /* 0x001fc600048060ff */
[----:B------:R-:W3:Y:S04]  /*2afd0*/  LDL.LU R137, [R1+0x410] ;  /* 0x0004100001897983 */ /* 0x000ee80000300800 */
[----:B------:R-:W-:Y:S01]  /*2afe0*/  STL [R1+0x728], R6 ;  /* 0x0007280601007387 */ /* 0x000fe20000100800 */
[----:B--2---:R-:W-:-:S03]  /*2aff0*/  F2FP.SATFINITE.E5M2.F32.PACK_AB_MERGE_C R4, R192, R193, RZ ;  /* 0x000000c1c004723e */ /* 0x004fc600048060ff */
[----:B------:R-:W3:Y:S04]  /*2b000*/  LDL.LU R136, [R1+0x414] ;  /* 0x0004140001887983 */ /* 0x000ee80000300800 */
[----:B------:R3:W-:Y:S04]  /*2b010*/  STL [R1+0x714], R4 ;  /* 0x0007140401007387 */ /* 0x0007e80000100800 */
[----:B------:R-:W2:Y:S04]  /*2b020*/  LDL.LU R134, [R1+0x418] ;  /* 0x0004180001867983 */ /* 0x000ea80000300800 */
[----:B------:R-:W2:Y:S04]  /*2b030*/  LDL.LU R135, [R1+0x41c] ;  /* 0x00041c0001877983 */ /* 0x000ea80000300800 */
        /* <DEDUP_REMOVED lines=58> */
[----:B---3--:R-:W-:-:S05]  /*2b3e0*/  F2FP.SATFINITE.E5M2.F32.PACK_AB_MERGE_C R4, R136, R137, RZ ;  /* 0x000000898804723e */ /* 0x008fca00048060ff */
[----:B------:R0:W-:Y:S01]  /*2b3f0*/  STL [R1+0x704], R4 ;  /* 0x0007040401007387 */ /* 0x0001e20000100800 */
[----:B--2---:R-:W-:-:S05]  /*2b400*/  F2FP.SATFINITE.E5M2.F32.PACK_AB_MERGE_C R7, R135, R134, RZ ;  /* 0x000000868707723e */ /* 0x004fca00048060ff */
        /* <DEDUP_REMOVED lines=123> */
[----:B---3--:R-:W-:Y:S02]  /*2bbc0*/  F2FP.SATFINITE.E5M2.F32.PACK_AB_MERGE_C R7, R135, R134, RZ ;  /* 0x000000868707723e */ /* 0x008fe400048060ff */
[----:B----4-:R-:W-:-:S03]  /*2bbd0*/  F2FP.SATFINITE.E5M2.F32.PACK_AB_MERGE_C R6, R132, R133, RZ ;  /* 0x000000858406723e */ /* 0x010fc600048060ff */
[----:B------:R1:W-:Y:S01]  /*2bbe0*/  STL [R1+0x490], R7 ;  /* 0x0004900701007387 */ /* 0x0003e20000100800 */
[----:B0-----:R-:W-:-:S03]  /*2bbf0*/  F2FP.SATFINITE.E5M2.F32.PACK_AB_MERGE_C R4, R130, R131, RZ ;  /* 0x000000838204723e */ /* 0x001fc600048060ff */
[----:B------:R0:W-:Y:S04]  /*2bc00*/  STL [R1+0x498], R6 ;  /* 0x0004980601007387 */ /* 0x0001e80000100800 */
[----:B------:R2:W-:Y:S01]  /*2bc10*/  STL [R1+0x474], R4 ;  /* 0x0004740401007387 */ /* 0x0005e20000100800 */
[----:B-1----:R-:W-:Y:S02]  /*2bc20*/  F2FP.SATFINITE.E5M2.F32.PACK_AB_MERGE_C R7, R128, R129, RZ ;  /* 0x000000818007723e */ /* 0x002fe400048060ff */
[----:B0-----:R-:W-:-:S03]  /*2bc30*/  F2FP.SATFINITE.E5M2.F32.PACK_AB_MERGE_C R6, R238, R126, RZ ;  /* 0x0000007eee06723e */ /* 0x001fc600048060ff */
        /* <DEDUP_REMOVED lines=21> */
[----:B------:R0:W-:Y:S01]  /*2bd90*/  STL [R1+0x400], R4 ;  /* 0x0004000401007387 */ /* 0x0001e20000100800 */
[----:B------:R-:W-:Y:S02]  /*2bda0*/  F2FP.SATFINITE.E5M2.F32.PACK_AB_MERGE_C R251, R218, R219, RZ ;  /* 0x000000dbdafb723e */ /* 0x000fe400048060ff */
[----:B------:R-:W-:Y:S02]  /*2bdb0*/  F2FP.SATFINITE.E5M2.F32.PACK_AB_MERGE_C R249, R216, R217, RZ ;  /* 0x000000d9d8f9723e */ /* 0x000fe400048060ff */
[----:B0-----:R-:W-:-:S05]  /*2bdc0*/  F2FP.SATFINITE.E5M2.F32.PACK_AB_MERGE_C R4, R210, R211, RZ ;  /* 0x000000d3d204723e */ /* 0x001fca00048060ff */
[----:B------:R0:W-:Y:S04]  /*2bdd0*/  STL [R1+0x484], R4 ;  /* 0x0004840401007387 */ /* 0x0001e80000100800 */
[----:B------:R-:W2:Y:S04]  /*2bde0*/  LDL.LU R126, [R1+0x200] ;  /* 0x00020000017e7983 */ /* 0x000ea80000300800 */
[----:B------:R-:W2:Y:S04]  /*2bdf0*/  LDL.LU R237, [R1+0x204] ;  /* 0x0002040001ed7983 */ /* 0x000ea80000300800 */
[----:B------:R-:W3:Y:S04]  /*2be00*/  LDL.LU R128, [R1+0x208] ;  /* 0x0002080001807983 */ /* 0x000ee80000300800 */
[----:B------:R-:W3:Y:S04]  /*2be10*/  LDL.LU R226, [R1+0x20c] ;  /* 0x00020c0001e27983 */ /* 0x000ee80000300800 */
[----:B------:R-:W4:Y:S04]  /*2be20*/  LDL.LU R129, [R1+0x210] ;  /* 0x0002100001817983 */ /* 0x000f280000300800 */
[----:B------:R-:W4:Y:S04]  /*2be30*/  LDL.LU R223, [R1+0x214] ;  /* 0x0002140001df7983 */ /* 0x000f280000300800 */
[----:B------:R-:W4:Y:S04]  /*2be40*/  LDL.LU R130, [R1+0x218] ;  /* 0x0002180001827983 */ /* 0x000f280000300800 */
[----:B------:R-:W4:Y:S04]  /*2be50*/  LDL.LU R222, [R1+0x21c] ;  /* 0x00021c0001de7983 */ /* 0x000f280000300800 */
[----:B------:R-:W4:Y:S01]  /*2be60*/  LDL.LU R131, [R1+0x220] ;  /* 0x0002200001837983 */ /* 0x000f220000300800 */
[----:B------:R-:W-:-:S03]  /*2be70*/  F2FP.SATFINITE.E5M2.F32.PACK_AB_MERGE_C R248, R214, R215, RZ ;  /* 0x000000d7d6f8723e */ /* 0x000fc600048060ff */
[----:B------:R-:W4:Y:S04]  /*2be80*/  LDL.LU R218, [R1+0x224] ;  /* 0x0002240001da7983 */ /* 0x000f280000300800 */
[----:B------:R-:W4:Y:S01]  /*2be90*/  LDL.LU R132, [R1+0x228] ;  /* 0x0002280001847983 */ /* 0x000f220000300800 */
[----:B------:R-:W-:-:S03]  /*2bea0*/  F2FP.SATFINITE.E5M2.F32.PACK_AB_MERGE_C R247, R212, R213, RZ ;  /* 0x000000d5d4f7723e */ /* 0x000fc600048060ff */
[----:B------:R-:W4:Y:S04]  /*2beb0*/  LDL.LU R217, [R1+0x22c] ;  /* 0x00022c0001d97983 */ /* 0x000f280000300800 */
[----:B------:R-:W4:Y:S04]  /*2bec0*/  LDL.LU R133, [R1+0x230] ;  /* 0x0002300001857983 */ /* 0x000f280000300800 */
        /* <DEDUP_REMOVED lines=12> */
[----:B0-----:R-:W4:Y:S01]  /*2bf90*/  LDL.LU R4, [R1+0x258] ;  /* 0x0002580001047983 */ /* 0x001f220000300800 */
[----:B------:R-:W-:-:S03]  /*2bfa0*/  F2FP.SATFINITE.E5M2.F32.PACK_AB_MERGE_C R241, R198, R199, RZ ;  /* 0x000000c7c6f1723e */ /* 0x000fc600048060ff */
        /* <DEDUP_REMOVED lines=111> */
[----:B------:R-:W4:Y:S04]  /*2c6a0*/  LDL R196, [R1] ;  /* 0x0000000001c47983 */ /* 0x000f280000100800 */
[----:B------:R-:W4:Y:S01]  /*2c6b0*/  LDL R192, [R1+0x4] ;  /* 0x0000040001c07983 */ /* 0x000f220000100800 */
[----:B--2---:R-:W-:-:S02]  /*2c6c0*/  F2FP.SATFINITE.E5M2.F32.PACK_AB_MERGE_C R237, R237, R126, RZ ;  /* 0x0000007eeded723e */ /* 0x004fc400048060ff */
[----:B---3--:R-:W-:Y:S01]  /*2c6d0*/  F2FP.SATFINITE.E5M2.F32.PACK_AB_MERGE_C R226, R226, R128, RZ ;  /* 0x00000080e2e2723e */ /* 0x008fe200048060ff */
[----:B------:R-:W2:Y:S01]  /*2c6e0*/  LDL.LU R126, [R1+0x14c0] ;  /* 0x0014c000017e7983 */ /* 0x000ea20000300800 */
[----:B----4-:R-:W-:Y:S02]  /*2c6f0*/  F2FP.SATFINITE.E5M2.F32.PACK_AB_MERGE_C R223, R223, R129, RZ ;  /* 0x00000081dfdf723e */ /* 0x010fe400048060ff */
[----:B------:R-:W-:Y:S01]  /*2c700*/  F2FP.SATFINITE.E5M2.F32.PACK_AB_MERGE_C R222, R222, R130, RZ ;  /* 0x00000082dede723e */ /* 0x000fe200048060ff */
[----:B------:R-:W3:Y:S01]  /*2c710*/  LDL.LU R128, [R1+0x14bc] ;  /* 0x0014bc0001807983 */ /* 0x000ee20000300800 */
[----:B------:R-:W-:-:S03]  /*2c720*/  F2FP.SATFINITE.E5M2.F32.PACK_AB_MERGE_C R218, R218, R131, RZ ;  /* 0x00000083dada723e */ /* 0x000fc600048060ff */
[----:B------:R-:W3:Y:S01]  /*2c730*/  LDL.LU R129, [R1+0x14b8] ;  /* 0x0014b80001817983 */ /* 0x000ee20000300800 */
[----:B------:R-:W-:-:S03]  /*2c740*/  F2FP.SATFINITE.E5M2.F32.PACK_AB_MERGE_C R217, R217, R132, RZ ;  /* 0x00000084d9d9723e */ /* 0x000fc600048060ff */
[----:B------:R-:W4:Y:S01]  /*2c750*/  LDL.LU R130, [R1+0x14b4] ;  /* 0x0014b40001827983 */ /* 0x000f220000300800 */
[----:B------:R-:W-:-:S03]  /*2c760*/  F2FP.SATFINITE.E5M2.F32.PACK_AB_MERGE_C R214, R214, R133, RZ ;  /* 0x00000085d6d6723e */ /* 0x000fc600048060ff */
[----:B------:R-:W4:Y:S01]  /*2c770*/  LDL.LU R131, [R1+0x14b0] ;  /* 0x0014b00001837983 */ /* 0x000f220000300800 */
[----:B------:R-:W-:-:S03]  /*2c780*/  F2FP.SATFINITE.E5M2.F32.PACK_AB_MERGE_C R212, R212, R135, RZ ;  /* 0x00000087d4d4723e */ /* 0x000fc600048060ff */
[----:B------:R-:W2:Y:S01]  /*2c790*/  LDL.LU R132, [R1+0x14ac] ;  /* 0x0014ac0001847983 */ /* 0x000ea20000300800 */
[----:B------:R-:W-:-:S03]  /*2c7a0*/  F2FP.SATFINITE.E5M2.F32.PACK_AB_MERGE_C R210, R210, R134, RZ ;  /* 0x00000086d2d2723e */ /* 0x000fc600048060ff */
[----:B------:R-:W2:Y:S01]  /*2c7b0*/  LDL.LU R133, [R1+0x14a8] ;  /* 0x0014a80001857983 */ /* 0x000ea20000300800 */
[----:B------:R-:W-:-:S03]  /*2c7c0*/  F2FP.SATFINITE.E5M2.F32.PACK_AB_MERGE_C R207, R207, R136, RZ ;  /* 0x00000088cfcf723e */ /* 0x000fc600048060ff */
[----:B------:R-:W4:Y:S01]  /*2c7d0*/  LDL.LU R135, [R1+0x14a4] ;  /* 0x0014a40001877983 */ /* 0x000f220000300800 */
[----:B------:R-:W-:Y:S02]  /*2c7e0*/  F2FP.SATFINITE.E5M2.F32.PACK_AB_MERGE_C R206, R206, R137, RZ ;  /* 0x00000089cece723e */ /* 0x000fe400048060ff */
[----:B------:R-:W-:Y:S01]  /*2c7f0*/  F2FP.SATFINITE.E5M2.F32.PACK_AB_MERGE_C R181, R181, R10, RZ ;  /* 0x0000000ab5b5723e */ /* 0x000fe200048060ff */
[----:B------:R-:W4:Y:S04]  /*2c800*/  LDL.LU R134, [R1+0x14a0] ;  /* 0x0014a00001867983 */ /* 0x000f280000300800 */
[----:B------:R-:W3:Y:S04]  /*2c810*/  LDL.LU R136, [R1+0x149c] ;  /* 0x00149c0001887983 */ /* 0x000ee80000300800 */
[----:B------:R-:W3:Y:S01]  /*2c820*/  LDL.LU R137, [R1+0x1498] ;  /* 0x0014980001897983 */ /* 0x000ee20000300800 */
[----:B------:R-:W-:-:S02]  /*2c830*/  F2FP.SATFINITE.E5M2.F32.PACK_AB_MERGE_C R185, R185, R8, RZ ;  /* 0x00000008b9b9723e */ /* 0x000fc400048060ff */
[----:B------:R-:W-:Y:S01]  /*2c840*/  F2FP.SATFINITE.E5M2.F32.PACK_AB_MERGE_C R183, R183, R9, RZ ;  /* 0x00000009b7b7723e */ /* 0x000fe200048060ff */
[----:B------:R-:W-:Y:S01]  /*2c850*/  VIADD R9, R0, 0x127 ;  /* 0x0000012700097836 */ /* 0x000fe20000000000 */
[----:B------:R-:W-:Y:S02]  /*2c860*/  F2FP.SATFINITE.E5M2.F32.PACK_AB_MERGE_C R10, R203, R204, RZ ;  /* 0x000000cccb0a723e */ /* 0x000fe400048060ff */
[----:B------:R-:W2:Y:S04]  /*2c870*/  LDL R204, [R1+0x8] ;  /* 0x0000080001cc7983 */ /* 0x000ea80000100800 */
[----:B------:R-:W2:Y:S01]  /*2c880*/  LDL R203, [R1+0xc] ;  /* 0x00000c0001cb7983 */ /* 0x000ea20000100800 */
[----:B------:R-:W-:-:S03]  /*2c890*/  F2FP.SATFINITE.E5M2.F32.PACK_AB_MERGE_C R8, R198, R200, RZ ;  /* 0x000000c8c608723e */ /* 0x000fc600048060ff */
[----:B------:R0:W-:Y:S04]  /*2c8a0*/  STL [R1+0x141c], R0 ;  /* 0x00141c0001007387 */ /* 0x0001e80000100800 */
[----:B------:R-:W4:Y:S04]  /*2c8b0*/  LDL R200, [R1+0x10] ;  /* 0x0000100001c87983 */ /* 0x000f280000100800 */
[----:B------:R-:W4:Y:S01]  /*2c8c0*/  LDL R198, [R1+0x14] ;  /* 0x0000140001c67983 */ /* 0x000f220000100800 */
[----:B0-----:R-:W-:-:S05]  /*2c8d0*/  F2FP.SATFINITE.E5M2.F32.PACK_AB_MERGE_C R0, R192, R196, RZ ;  /* 0x000000c4c000723e */ /* 0x001fca00048060ff */
[----:B------:R2:W-:Y:S04]  /*2c8e0*/  STL [R1+0x2c8], R0 ;  /* 0x0002c80001007387 */ /* 0x0005e80000100800 */
[----:B------:R-:W3:Y:S04]  /*2c8f0*/  LDL R196, [R1+0x18] ;  /* 0x0000180001c47983 */ /* 0x000ee80000100800 */
[----:B------:R-:W3:Y:S01]  /*2c900*/  LDL R192, [R1+0x1c] ;  /* 0x00001c0001c07983 */ /* 0x000ee20000100800 */
[----:B------:R-:W-:-:S04]  /*2c910*/  LOP3.LUT R233, R233, 0xffffff7f, RZ, 0xc0, !PT ;  /* 0xffffff7fe9e97812 */ /* 0x000fc800078ec0ff */
[----:B------:R-:W-:Y:S02]  /*2c920*/  @P0 LOP3.LUT R233, R233, 0x80, RZ, 0xfc, !PT ;  /* 0x00000080e9e90812 */ /* 0x000fe400078efcff */
[----:B------:R-:W-:-:S04]  /*2c930*/  ISETP.GE.AND P0, PT, R9, UR48, PT ;  /* 0x0000003009007c0c */ /* 0x000fc8000bf06270 */
[----:B------:R-:W-:Y:S01]  /*2c940*/  ISETP.LT.AND P1, PT, R3, UR6, !P0 ;  /* 0x0000000603007c0c */ /* 0x000fe2000c721270 */
[----:B------:R-:W-:Y:S01]  /*2c950*/  STL [R1+0x1420], R3 ;  /* 0x0014200301007387 */ /* 0x000fe20000100800 */
[----:B------:R-:W-:Y:S01]  /*2c960*/  F2FP.SATFINITE.E5M2.F32.PACK_AB_MERGE_C R168, R168, R20, RZ ;  /* 0x00000014a8a8723e */ /* 0x000fe200048060ff */
[----:B------:R-:W-:Y:S01]  /*2c970*/  ULDC UR6, c[0x0][0x228] ;  /* 0x00008a0000067ab9 */ /* 0x000fe20000000800 */
[----:B------:R-:W-:Y:S01]  /*2c980*/  F2FP.SATFINITE.E5M2.F32.PACK_AB_MERGE_C R20, R141, R143, RZ ;  /* 0x0000008f8d14723e */ /* 0x000fe200048060ff */
[----:B------:R-:W-:Y:S01]  /*2c990*/  STL [R1+0x1424], R2 ;  /* 0x0014240201007387 */ /* 0x000fe20000100800 */
[----:B------:R-:W-:-:S03]  /*2c9a0*/  F2FP.SATFINITE.E5M2.F32.PACK_AB_MERGE_C R169, R169, R19, RZ ;  /* 0x00000013a9a9723e */ /* 0x000fc600048060ff */
[----:B------:R-:W3:Y:S01]  /*2c9b0*/  LDL R143, [R1+0x20] ;  /* 0x00002000018f7983 */ /* 0x000ee20000100800 */
[----:B------:R-:W-:Y:S01]  /*2c9c0*/  ISETP.LT.AND P0, PT, R2, UR5, !P0 ;  /* 0x0000000502007c0c */ /* 0x000fe2000c701270 */
[----:B------:R-:W-:Y:S02]  /*2c9d0*/  ULDC UR5, c[0x0][0x248] ;  /* 0x0000920000057ab9 */ /* 0x000fe40000000800 */
[----:B------:R-:W3:Y:S01]  /*2c9e0*/  LDL R141, [R1+0x24] ;  /* 0x00002400018d7983 */ /* 0x000ee20000100800 */
[----:B------:R-:W-:Y:S02]  /*2c9f0*/  F2FP.SATFINITE.E5M2.F32.PACK_AB_MERGE_C R170, R170, R18, RZ ;  /* 0x00000012aaaa723e */ /* 0x000fe400048060ff */
[----:B------:R-:W-:Y:S02]  /*2ca00*/  F2FP.SATFINITE.E5M2.F32.PACK_AB_MERGE_C R19, R139, R140, RZ ;  /* 0x0000008c8b13723e */ /* 0x000fe400048060ff */
[----:B------:R-:W-:Y:S02]  /*2ca10*/  LOP3.LUT R233, R233, 0xffffffef, RZ, 0xc0, !PT ;  /* 0xffffffefe9e97812 */ /* 0x000fe400078ec0ff */
[----:B------:R-:W-:-:S02]  /*2ca20*/  F2FP.SATFINITE.E5M2.F32.PACK_AB_MERGE_C R18, R227, R138, RZ ;  /* 0x0000008ae312723e */ /* 0x000fc400048060ff */
[----:B------:R-:W-:Y:S02]  /*2ca30*/  F2FP.SATFINITE.E5M2.F32.PACK_AB_MERGE_C R171, R171, R17, RZ ;  /* 0x00000011abab723e */ /* 0x000fe400048060ff */
[----:B------:R-:W-:Y:S02]  /*2ca40*/  F2FP.SATFINITE.E5M2.F32.PACK_AB_MERGE_C R17, R224, R225, RZ ;  /* 0x000000e1e011723e */ /* 0x000fe400048060ff */
[----:B------:R-:W-:Y:S02]  /*2ca50*/  @P1 LOP3.LUT R233, R233, 0x10, RZ, 0xfc, !PT ;  /* 0x00000010e9e91812 */ /* 0x000fe400078efcff */
[----:B------:R-:W-:Y:S02]  /*2ca60*/  F2FP.SATFINITE.E5M2.F32.PACK_AB_MERGE_C R173, R173, R16, RZ ;  /* 0x00000010adad723e */ /* 0x000fe400048060ff */
[----:B------:R-:W-:Y:S02]  /*2ca70*/  F2FP.SATFINITE.E5M2.F32.PACK_AB_MERGE_C R16, R220, R221, RZ ;  /* 0x000000dddc10723e */ /* 0x000fe400048060ff */
[----:B------:R-:W-:-:S02]  /*2ca80*/  F2FP.SATFINITE.E5M2.F32.PACK_AB_MERGE_C R175, R175, R15, RZ ;  /* 0x0000000fafaf723e */ /* 0x000fc400048060ff */
[----:B------:R-:W-:Y:S02]  /*2ca90*/  LOP3.LUT R233, R233, 0xfffffff7, RZ, 0xc0, !PT ;  /* 0xfffffff7e9e97812 */ /* 0x000fe400078ec0ff */
[----:B------:R-:W-:Y:S02]  /*2caa0*/  F2FP.SATFINITE.E5M2.F32.PACK_AB_MERGE_C R15, R216, R219, RZ ;  /* 0x000000dbd80f723e */ /* 0x000fe400048060ff */
[----:B------:R-:W-:Y:S02]  /*2cab0*/  @P0 LOP3.LUT R233, R233, 0x8, RZ, 0xfc, !PT ;  /* 0x00000008e9e90812 */ /* 0x000fe400078efcff */
[----:B------:R-:W-:Y:S02]  /*2cac0*/  F2FP.SATFINITE.E5M2.F32.PACK_AB_MERGE_C R177, R177, R13, RZ ;  /* 0x0000000db1b1723e */ /* 0x000fe400048060ff */
[----:B------:R-:W-:Y:S02]  /*2cad0*/  F2FP.SATFINITE.E5M2.F32.PACK_AB_MERGE_C R13, R213, R215, RZ ;  /* 0x000000d7d50d723e */ /* 0x000fe400048060ff */
[----:B------:R-:W-:-:S02]  /*2cae0*/  F2FP.SATFINITE.E5M2.F32.PACK_AB_MERGE_C R178, R178, R12, RZ ;  /* 0x0000000cb2b2723e */ /* 0x000fc400048060ff */
[----:B------:R-:W-:Y:S02]  /*2caf0*/  F2FP.SATFINITE.E5M2.F32.PACK_AB_MERGE_C R12, R209, R211, RZ ;  /* 0x000000d3d10c723e */ /* 0x000fe400048060ff */
[----:B------:R-:W-:Y:S02]  /*2cb00*/  F2FP.SATFINITE.E5M2.F32.PACK_AB_MERGE_C R179, R179, R11, RZ ;  /* 0x0000000bb3b3723e */ /* 0x000fe400048060ff */
[----:B------:R-:W-:Y:S02]  /*2cb10*/  F2FP.SATFINITE.E5M2.F32.PACK_AB_MERGE_C R11, R205, R208, RZ ;  /* 0x000000d0cd0b723e */ /* 0x000fe400048060ff */
[----:B--2---:R-:W-:-:S05]  /*2cb20*/  F2FP.SATFINITE.E5M2.F32.PACK_AB_MERGE_C R0, R203, R204, RZ ;  /* 0x000000cccb00723e */ /* 0x004fca00048060ff */
[----:B------:R0:W-:Y:S04]  /*2cb30*/  STL [R1+0x2b0], R0 ;  /* 0x0002b00001007387 */ /* 0x0001e80000100800 */
[----:B------:R-:W2:Y:S04]  /*2cb40*/  LDL R140, [R1+0x28] ;  /* 0x00002800018c7983 */ /* 0x000ea80000100800 */
[----:B------:R-:W2:Y:S04]  /*2cb50*/  LDL R139, [R1+0x2c] ;  /* 0x00002c00018b7983 */ /* 0x000ea80000100800 */
        /* <DEDUP_REMOVED lines=8> */
[----:B0-----:R-:W-:Y:S01]  /*2cbe0*/  VIADD R0, R5, UR5 ;  /* 0x0000000505007c36 */ /* 0x001fe20008000000 */
[----:B----4-:R-:W-:Y:S01]  /*2cbf0*/  F2FP.SATFINITE.E5M2.F32.PACK_AB_MERGE_C R2, R198, R200, RZ ;  /* 0x000000c8c602723e */ /* 0x010fe200048060ff */
[----:B------:R-:W-:Y:S01]  /*2cc00*/  ULDC UR5, c[0x0][0x248] ;  /* 0x0000920000057ab9 */ /* 0x000fe20000000800 */
[----:B------:R-:W4:Y:S04]  /*2cc10*/  LDL.LU R215, [R1+0x50] ;  /* 0x0000500001d77983 */ /* 0x000f280000300800 */
[----:B------:R-:W4:Y:S04]  /*2cc20*/  LDL.LU R213, [R1+0x54] ;  /* 0x0000540001d57983 */ /* 0x000f280000300800 */
[----:B------:R-:W-:Y:S04]  /*2cc30*/  STL [R1+0x1428], R233 ;  /* 0x001428e901007387 */ /* 0x000fe80000100800 */
[----:B------:R-:W4:Y:S04]  /*2cc40*/  LDL.LU R211, [R1+0x58] ;  /* 0x0000580001d37983 */ /* 0x000f280000300800 */
[----:B------:R-:W4:Y:S04]  /*2cc50*/  LDL.LU R209, [R1+0x5c] ;  /* 0x00005c0001d17983 */ /* 0x000f280000300800 */
[----:B------:R-:W4:Y:S04]  /*2cc60*/  LDL.LU R208, [R1+0x60] ;  /* 0x0000600001d07983 */ /* 0x000f280000300800 */
[----:B------:R-:W-:Y:S04]  /*2cc70*/  STL [R1+0x200], R0 ;  /* 0x0002000001007387 */ /* 0x000fe80000100800 */
[----:B------:R-:W4:Y:S04]  /*2cc80*/  LDL.LU R205, [R1+0x64] ;  /* 0x0000640001cd7983 */ /* 0x000f280000300800 */
[----:B------:R-:W4:Y:S04]  /*2cc90*/  LDL.LU R204, [R1+0x68] ;  /* 0x0000680001cc7983 */ /* 0x000f280000300800 */
[----:B------:R-:W4:Y:S04]  /*2cca0*/  LDL.LU R203, [R1+0x6c] ;  /* 0x00006c0001cb7983 */ /* 0x000f280000300800 */
[----:B------:R3:W-:Y:S04]  /*2ccb0*/  STL [R1+0x278], R2 ;  /* 0x0002780201007387 */ /* 0x0007e80000100800 */
[----:B------:R-:W4:Y:S04]  /*2ccc0*/  LDL.LU R200, [R1+0x70] ;  /* 0x0000700001c87983 */ /* 0x000f280000300800 */
[----:B------:R-:W4:Y:S01]  /*2ccd0*/  LDL.LU R198, [R1+0x74] ;  /* 0x0000740001c67983 */ /* 0x000f220000300800 */
[----:B---3--:R-:W-:-:S03]  /*2cce0*/  F2FP.SATFINITE.E5M2.F32.PACK_AB_MERGE_C R2, R192, R196, RZ ;  /* 0x000000c4c002723e */ /* 0x008fc600048060ff */
[----:B------:R-:W3:Y:S04]  /*2ccf0*/  LDL.LU R196, [R1+0x78] ;  /* 0x0000780001c47983 */ /* 0x000ee80000300800 */
[----:B------:R0:W-:Y:S04]  /*2cd00*/  STL [R1+0x260], R2 ;  /* 0x0002600201007387 */ /* 0x0001e80000100800 */
[----:B------:R-:W3:Y:S01]  /*2cd10*/  LDL.LU R192, [R1+0x7c] ;  /* 0x00007c0001c07983 */ /* 0x000ee20000300800 */
[----:B------:R-:W-:Y:S01]  /*2cd20*/  VIADD R0, R0, UR5 ;  /* 0x0000000500007c36 */ /* 0x000fe20008000000 */
[----:B------:R-:W-:Y:S01]  /*2cd30*/  ULDC UR5, c[0x0][0x248] ;  /* 0x0000920000057ab9 */ /* 0x000fe20000000800 */
[----:B0-----:R-:W-:-:S03]  /*2cd40*/  F2FP.SATFINITE.E5M2.F32.PACK_AB_MERGE_C R2, R141, R143, RZ ;  /* 0x0000008f8d02723e */ /* 0x001fc600048060ff */
[----:B------:R0:W-:Y:S04]  /*2cd50*/  STL [R1+0x204], R0 ;  /* 0x0002040001007387 */ /* 0x0001e80000100800 */
[----:B------:R1:W-:Y:S01]  /*2cd60*/  STL [R1+0x254], R2 ;  /* 0x0002540201007387 */ /* 0x0003e20000100800 */
[----:B0-----:R-:W-:Y:S01]  /*2cd70*/  VIADD R0, R0, UR5 ;  /* 0x0000000500007c36 */ /* 0x001fe20008000000 */
[----:B------:R-:W-:Y:S01]  /*2cd80*/  ULDC UR5, c[0x0][0x248] ;  /* 0x0000920000057ab9 */ /* 0x000fe20000000800 */
        /* <DEDUP_REMOVED lines=8> */
[----:B--2---:R-:W-:-:S02]  /*2ce10*/  F2FP.SATFINITE.E5M2.F32.PACK_AB_MERGE_C R3, R139, R140, RZ ;  /* 0x0000008c8b03723e */ /* 0x004fc400048060ff */
[----:B-1----:R-:W-:-:S03]  /*2ce20*/  F2FP.SATFINITE.E5M2.F32.PACK_AB_MERGE_C R2, R227, R138, RZ ;  /* 0x0000008ae302723e */ /* 0x002fc600048060ff */
[----:B------:R-:W-:Y:S04]  /*2ce30*/  STL [R1+0x240], R3 ;  /* 0x0002400301007387 */ /* 0x000fe80000100800 */
[----:B------:R0:W-:Y:S01]  /*2ce40*/  STL [R1+0x228], R2 ;  /* 0x0002280201007387 */ /* 0x0001e20000100800 */
[----:B------:R-:W-:-:S03]  /*2ce50*/  F2FP.SATFINITE.E5M2.F32.PACK_AB_MERGE_C R233, R224, R225, RZ ;  /* 0x000000e1e0e9723e */ /* 0x000fc600048060ff */
[----:B------:R1:W-:Y:S04]  /*2ce60*/  STL [R1+0x208], R0 ;  /* 0x0002080001007387 */ /* 0x0003e80000100800 */
[----:B------:R2:W-:Y:S01]  /*2ce70*/  STL [R1+0x142c], R233 ;  /* 0x00142ce901007387 */ /* 0x0005e20000100800 */
[----:B0-----:R-:W-:Y:S01]  /*2ce80*/  F2FP.SATFINITE.E5M2.F32.PACK_AB_MERGE_C R2, R220, R221, RZ ;  /* 0x000000dddc02723e */ /* 0x001fe200048060ff */
[----:B-1----:R-:W-:Y:S01]  /*2ce90*/  VIADD R0, R0, UR5 ;  /* 0x0000000500007c36 */ /* 0x002fe20008000000 */
[----:B------:R-:W-:-:S03]  /*2cea0*/  ULDC UR5, c[0x0][0x248] ;  /* 0x0000920000057ab9 */ /* 0x000fc60000000800 */
[----:B------:R-:W-:Y:S01]  /*2ceb0*/  STL [R1+0x30], R2 ;  /* 0x0000300201007387 */ /* 0x000fe20000100800 */
[----:B--2---:R-:W-:-:S03]  /*2cec0*/  F2FP.SATFINITE.E5M2.F32.PACK_AB_MERGE_C R233, R216, R219, RZ ;  /* 0x000000dbd8e9723e */ /* 0x004fc600048060ff */
[----:B------:R0:W-:Y:S04]  /*2ced0*/  STL [R1+0x20c], R0 ;  /* 0x00020c0001007387 */ /* 0x0001e80000100800 */
[----:B------:R4:W-:Y:S01]  /*2cee0*/  STL [R1+0x1430], R233 ;  /* 0x001430e901007387 */ /* 0x0009e20000100800 */
[----:B0-----:R-:W-:Y:S01]  /*2cef0*/  VIADD R0, R0, UR5 ;  /* 0x0000000500007c36 */ /* 0x001fe20008000000 */
[----:B------:R-:W-:Y:S01]  /*2cf00*/  ULDC UR5, c[0x0][0x248] ;  /* 0x0000920000057ab9 */ /* 0x000fe20000000800 */
[----:B----4-:R-:W-:Y:S02]  /*2cf10*/  F2FP.SATFINITE.E5M2.F32.PACK_AB_MERGE_C R233, R213, R215, RZ ;  /* 0x000000d7d5e9723e */ /* 0x010fe400048060ff */
[----:B------:R-:W-:-:S03]  /*2cf20*/  F2FP.SATFINITE.E5M2.F32.PACK_AB_MERGE_C R2, R209, R211, RZ ;  /* 0x000000d3d102723e */ /* 0x000fc600048060ff */
[----:B------:R-:W-:Y:S04]  /*2cf30*/  STL [R1+0x1434], R233 ;  /* 0x001434e901007387 */ /* 0x000fe80000100800 */
[----:B------:R0:W-:Y:S04]  /*2cf40*/  STL [R1+0x210], R0 ;  /* 0x0002100001007387 */ /* 0x0001e80000100800 */
[----:B------:R1:W-:Y:S01]  /*2cf50*/  STL [R1+0x1438], R2 ;  /* 0x0014380201007387 */ /* 0x0003e20000100800 */
[----:B0-----:R-:W-:Y:S01]  /*2cf60*/  VIADD R0, R0, UR5 ;  /* 0x0000000500007c36 */ /* 0x001fe20008000000 */
[----:B------:R-:W-:Y:S01]  /*2cf70*/  ULDC UR5, c[0x0][0x248] ;  /* 0x0000920000057ab9 */ /* 0x000fe20000000800 */
[----:B-1----:R-:W-:-:S02]  /*2cf80*/  F2FP.SATFINITE.E5M2.F32.PACK_AB_MERGE_C R2, R205, R208, RZ ;  /* 0x000000d0cd02723e */ /* 0x002fc400048060ff */
[----:B------:R-:W-:-:S03]  /*2cf90*/  F2FP.SATFINITE.E5M2.F32.PACK_AB_MERGE_C R233, R203, R204, RZ ;  /* 0x000000cccbe9723e */ /* 0x000fc600048060ff */
[----:B------:R0:W-:Y:S04]  /*2cfa0*/  STL [R1+0x143c], R2 ;  /* 0x00143c0201007387 */ /* 0x0001e80000100800 */
[----:B------:R1:W-:Y:S01]  /*2cfb0*/  STL [R1+0x214], R0 ;  /* 0x0002140001007387 */ /* 0x0003e20000100800 */
[----:B0-----:R-:W-:-:S03]  /*2cfc0*/  F2FP.SATFINITE.E5M2.F32.PACK_AB_MERGE_C R2, R198, R200, RZ ;  /* 0x000000c8c602723e */ /* 0x001fc600048060ff */
[----:B------:R-:W-:Y:S01]  /*2cfd0*/  STL [R1+0x1440], R233 ;  /* 0x001440e901007387 */ /* 0x000fe20000100800 */
[----:B-1----:R-:W-:-:S03]  /*2cfe0*/  VIADD R0, R0, UR5 ;  /* 0x0000000500007c36 */ /* 0x002fc60008000000 */
[----:B------:R-:W-:Y:S01]  /*2cff0*/  STL [R1+0x1444], R2 ;  /* 0x0014440201007387 */ /* 0x000fe20000100800 */
[----:B------:R-:W-:Y:S01]  /*2d000*/  ULDC UR5, c[0x0][0x248] ;  /* 0x0000920000057ab9 */ /* 0x000fe20000000800 */
[----:B---3--:R-:W-:Y:S02]  /*2d010*/  F2FP.SATFINITE.E5M2.F32.PACK_AB_MERGE_C R3, R192, R196, RZ ;  /* 0x000000c4c003723e */ /* 0x008fe400048060ff */
[----:B------:R0:W-:Y:S04]  /*2d020*/  STL [R1+0x218], R0 ;  /* 0x0002180001007387 */ /* 0x0001e80000100800 */
[----:B------:R1:W-:Y:S04]  /*2d030*/  STL [R1+0x1448], R3 ;  /* 0x0014480301007387 */ /* 0x0003e80000100800 */
[----:B------:R-:W2:Y:S04]  /*2d040*/  LDL.LU R151, [R1+0x80] ;  /* 0x0000800001977983 */ /* 0x000ea80000300800 */
[----:B------:R-:W2:Y:S01]  /*2d050*/  LDL.LU R149, [R1+0x84] ;  /* 0x0000840001957983 */ /* 0x000ea20000300800 */
[----:B0-----:R-:W-:Y:S01]  /*2d060*/  VIADD R0, R0, UR5 ;  /* 0x0000000500007c36 */ /* 0x001fe20008000000 */
[----:B------:R-:W-:-:S02]  /*2d070*/  ULDC UR5, c[0x0][0x248] ;  /* 0x0000920000057ab9 */ /* 0x000fc40000000800 */
[----:B------:R-:W3:Y:S04]  /*2d080*/  LDL.LU R148, [R1+0x88] ;  /* 0x0000880001947983 */ /* 0x000ee80000300800 */
[----:B------:R-:W3:Y:S04]  /*2d090*/  LDL.LU R146, [R1+0x8c] ;  /* 0x00008c0001927983 */ /* 0x000ee80000300800 */
[----:B------:R-:W1:Y:S04]  /*2d0a0*/  LDL.LU R147, [R1+0x90] ;  /* 0x0000900001937983 */ /* 0x000e680000300800 */
[----:B------:R-:W1:Y:S04]  /*2d0b0*/  LDL.LU R145, [R1+0x94] ;  /* 0x0000940001917983 */ /* 0x000e680000300800 */
[----:B------:R-:W4:Y:S04]  /*2d0c0*/  LDL.LU R144, [R1+0x98] ;  /* 0x0000980001907983 */ /* 0x000f280000300800 */
[----:B------:R4:W-:Y:S04]  /*2d0d0*/  STL [R1+0x21c], R0 ;  /* 0x00021c0001007387 */ /* 0x0009e80000100800 */
        /* <DEDUP_REMOVED lines=25> */
[----:B------:R-:W-:Y:S01]  /*2d270*/  F2FP.SATFINITE.E5M2.F32.PACK_AB_MERGE_C R202, R202, R4, RZ ;  /* 0x00000004caca723e */ /* 0x000fe200048060ff */
[----:B------:R-:W-:Y:S01]  /*2d280*/  VIADD R4, R0, UR5 ;  /* 0x0000000500047c36 */ /* 0x000fe20008000000 */
        /* <DEDUP_REMOVED lines=8> */
[----:B--2---:R-:W-:Y:S02]  /*2d310*/  F2FP.SATFINITE.E5M2.F32.PACK_AB_MERGE_C R2, R149, R151, RZ ;  /* 0x000000979502723e */ /* 0x004fe400048060ff */
[----:B---3--:R-:W-:-:S03]  /*2d320*/  F2FP.SATFINITE.E5M2.F32.PACK_AB_MERGE_C R233, R146, R148, RZ ;  /* 0x0000009492e9723e */ /* 0x008fc600048060ff */
[----:B------:R-:W-:Y:S01]  /*2d330*/  STL [R1+0x144c], R2 ;  /* 0x00144c0201007387 */ /* 0x000fe20000100800 */
[----:B-1----:R-:W-:-:S03]  /*2d340*/  F2FP.SATFINITE.E5M2.F32.PACK_AB_MERGE_C R3, R145, R147, RZ ;  /* 0x000000939103723e */ /* 0x002fc600048060ff */
[----:B------:R-:W-:Y:S04]  /*2d350*/  STL [R1+0x1450], R233 ;  /* 0x001450e901007387 */ /* 0x000fe80000100800 */
[----:B------:R-:W-:Y:S04]  /*2d360*/  STL [R1+0x1454], R3 ;  /* 0x0014540301007387 */ /* 0x000fe80000100800 */
[----:B------:R0:W-:Y:S01]  /*2d370*/  STL [R1+0x220], R4 ;  /* 0x0002200401007387 */ /* 0x0001e20000100800 */
[----:B----4-:R-:W-:Y:S01]  /*2d380*/  F2FP.SATFINITE.E5M2.F32.PACK_AB_MERGE_C R0, R142, R144, RZ ;  /* 0x000000908e00723e */ /* 0x010fe200048060ff */
[----:B0-----:R-:W-:Y:S01]  /*2d390*/  VIADD R4, R4, UR5 ;  /* 0x0000000504047c36 */ /* 0x001fe20008000000 */
[----:B------:R-:W-:-:S03]  /*2d3a0*/  ULDC UR5, c[0x0][0x248] ;  /* 0x0000920000057ab9 */ /* 0x000fc60000000800 */
[----:B------:R0:W-:Y:S01]  /*2d3b0*/  STL [R1+0x1458], R0 ;  /* 0x0014580001007387 */ /* 0x0001e20000100800 */
[----:B------:R-:W-:Y:S01]  /*2d3c0*/  F2FP.SATFINITE.E5M2.F32.PACK_AB_MERGE_C R233, R141, R143, RZ ;  /* 0x0000008f8de9723e */ /* 0x000fe200048060ff */
[----:B0-----:R-:W-:Y:S01]  /*2d3d0*/  VIADD R0, R4, UR5 ;  /* 0x0000000504007c36 */ /* 0x001fe20008000000 */
[----:B------:R-:W-:-:S03]  /*2d3e0*/  ULDC UR5, c[0x0][0x248] ;  /* 0x0000920000057ab9 */ /* 0x000fc60000000800 */
[----:B------:R-:W-:Y:S01]  /*2d3f0*/  STL [R1+0x145c], R233 ;  /* 0x00145ce901007387 */ /* 0x000fe20000100800 */
[----:B------:R-:W-:Y:S01]  /*2d400*/  VIADD R5, R0, UR5 ;  /* 0x0000000500057c36 */ /* 0x000fe20008000000 */
[----:B------:R-:W-:Y:S02]  /*2d410*/  ULDC UR5, c[0x0][0x248] ;  /* 0x0000920000057ab9 */ /* 0x000fe40000000800 */
[----:B------:R-:W-:Y:S04]  /*2d420*/  STL [R1+0x224], R4 ;  /* 0x0002240401007387 */ /* 0x000fe80000100800 */
[----:B------:R-:W-:Y:S04]  /*2d430*/  STL [R1+0xa8], R0 ;  /* 0x0000a80001007387 */ /* 0x000fe80000100800 */
[----:B------:R0:W-:Y:S02]  /*2d440*/  STL [R1+0xac], R5 ;  /* 0x0000ac0501007387 */ /* 0x0001e40000100800 */
[----:B0-----:R-:W-:Y:S01]  /*2d450*/  VIADD R5, R5, UR5 ;  /* 0x0000000505057c36 */ /* 0x001fe20008000000 */
[----:B------:R-:W-:-:S04]  /*2d460*/  ULDC UR5, c[0x0][0x248] ;  /* 0x0000920000057ab9 */ /* 0x000fc80000000800 */
[----:B------:R0:W-:Y:S02]  /*2d470*/  STL [R1+0xb0], R5 ;  /* 0x0000b00501007387 */ /* 0x0001e40000100800 */
[----:B0-----:R-:W-:Y:S01]  /*2d480*/  VIADD R5, R5, UR5 ;  /* 0x0000000505057c36 */ /* 0x001fe20008000000 */
[----:B------:R-:W-:-:S04]  /*2d490*/  ULDC UR5, c[0x0][0x248] ;  /* 0x0000920000057ab9 */ /* 0x000fc80000000800 */
[----:B------:R0:W-:Y:S02]  /*2d4a0*/  STL [R1+0xb4], R5 ;  /* 0x0000b40501007387 */ /* 0x0001e40000100800 */
[----:B0-----:R-:W-:Y:S01]  /*2d4b0*/  VIADD R5, R5, UR5 ;  /* 0x0000000505057c36 */ /* 0x001fe20008000000 */
[----:B------:R-:W-:-:S04]  /*2d4c0*/  ULDC UR5, c[0x0][0x248] ;  /* 0x0000920000057ab9 */ /* 0x000fc80000000800 */
[----:B------:R0:W-:Y:S04]  /*2d4d0*/  STL [R1+0xb8], R5 ;  /* 0x0000b80501007387 */ /* 0x0001e80000100800 */
[----:B------:R-:W2:Y:S04]  /*2d4e0*/  LDL.LU R151, [R1+0x100] ;  /* 0x0001000001977983 */ /* 0x000ea80000300800 */
[----:B------:R-:W2:Y:S01]  /*2d4f0*/  LDL.LU R149, [R1+0x104] ;  /* 0x0001040001957983 */ /* 0x000ea20000300800 */
[----:B0-----:R-:W-:Y:S01]  /*2d500*/  VIADD R5, R5, UR5 ;  /* 0x0000000505057c36 */ /* 0x001fe20008000000 */
[----:B------:R-:W-:-:S02]  /*2d510*/  F2FP.SATFINITE.E5M2.F32.PACK_AB_MERGE_C R2, R139, R140, RZ ;  /* 0x0000008c8b02723e */ /* 0x000fc400048060ff */
[----:B------:R-:W3:Y:S01]  /*2d520*/  LDL.LU R148, [R1+0x108] ;  /* 0x0001080001947983 */ /* 0x000ee20000300800 */
[----:B------:R-:W-:Y:S01]  /*2d530*/  F2FP.SATFINITE.E5M2.F32.PACK_AB_MERGE_C R3, R227, R138, RZ ;  /* 0x0000008ae303723e */ /* 0x000fe200048060ff */
[----:B------:R-:W-:Y:S02]  /*2d540*/  ULDC UR5, c[0x0][0x248] ;  /* 0x0000920000057ab9 */ /* 0x000fe40000000800 */
[----:B------:R-:W3:Y:S04]  /*2d550*/  LDL.LU R146, [R1+0x10c] ;  /* 0x00010c0001927983 */ /* 0x000ee80000300800 */
[----:B------:R-:W4:Y:S04]  /*2d560*/  LDL.LU R147, [R1+0x110] ;  /* 0x0001100001937983 */ /* 0x000f280000300800 */
[----:B------:R-:W4:Y:S04]  /*2d570*/  LDL.LU R145, [R1+0x114] ;  /* 0x0001140001917983 */ /* 0x000f280000300800 */
[----:B------:R-:W4:Y:S04]  /*2d580*/  LDL.LU R144, [R1+0x118] ;  /* 0x0001180001907983 */ /* 0x000f280000300800 */
[----:B------:R0:W-:Y:S04]  /*2d590*/  STL [R1+0xbc], R5 ;  /* 0x0000bc0501007387 */ /* 0x0001e80000100800 */
        /* <DEDUP_REMOVED lines=8> */
[----:B------:R-:W4:Y:S01]  /*2d620*/  LDL.LU R192, [R1+0x134] ;  /* 0x0001340001c07983 */ /* 0x000f220000300800 */
[----:B------:R-:W-:-:S03]  /*2d630*/  F2FP.SATFINITE.E5M2.F32.PACK_AB_MERGE_C R233, R220, R221, RZ ;  /* 0x000000dddce9723e */ /* 0x000fc600048060ff */
[----:B------:R-:W4:Y:S01]  /*2d640*/  LDL.LU R227, [R1+0x138] ;  /* 0x0001380001e37983 */ /* 0x000f220000300800 */
[----:B------:R-:W-:-:S03]  /*2d650*/  F2FP.SATFINITE.E5M2.F32.PACK_AB_MERGE_C R176, R198, R200, RZ ;  /* 0x000000c8c6b0723e */ /* 0x000fc600048060ff */
[----:B------:R-:W4:Y:S04]  /*2d660*/  LDL.LU R225, [R1+0x13c] ;  /* 0x00013c0001e17983 */ /* 0x000f280000300800 */
[----:B------:R-:W4:Y:S04]  /*2d670*/  LDL.LU R224, [R1+0x140] ;  /* 0x0001400001e07983 */ /* 0x000f280000300800 */
[----:B------:R-:W4:Y:S01]  /*2d680*/  LDL.LU R196, [R1+0x144] ;  /* 0x0001440001c47983 */ /* 0x000f220000300800 */
[----:B------:R-:W-:-:S03]  /*2d690*/  F2FP.SATFINITE.E5M2.F32.PACK_AB_MERGE_C R0, R216, R219, RZ ;  /* 0x000000dbd800723e */ /* 0x000fc600048060ff */
        /* <DEDUP_REMOVED lines=35> */
[----:B------:R0:W-:Y:S01]  /*2d8d0*/  STL [R1+0xd4], R5 ;  /* 0x0000d40501007387 */ /* 0x0001e20000100800 */
[----:B------:R-:W-:Y:S01]  /*2d8e0*/  F2FP.SATFINITE.E5M2.F32.PACK_AB_MERGE_C R193, R193, R229, RZ ;  /* 0x000000e5c1c1723e */ /* 0x000fe200048060ff */
[----:B0-----:R-:W-:Y:S01]  /*2d8f0*/  VIADD R5, R5, UR5 ;  /* 0x0000000505057c36 */ /* 0x001fe20008000000 */
[----:B------:R-:W-:-:S04]  /*2d900*/  ULDC UR5, c[0x0][0x248] ;  /* 0x0000920000057ab9 */ /* 0x000fc80000000800 */
[----:B------:R0:W-:Y:S01]  /*2d910*/  STL [R1+0xd8], R5 ;  /* 0x0000d80501007387 */ /* 0x0001e20000100800 */
[----:B------:R-:W-:Y:S01]  /*2d920*/  F2FP.SATFINITE.E5M2.F32.PACK_AB_MERGE_C R191, R191, R228, RZ ;  /* 0x000000e4bfbf723e */ /* 0x000fe200048060ff */
[----:B0-----:R-:W-:Y:S01]  /*2d930*/  VIADD R5, R5, UR5 ;  /* 0x0000000505057c36 */ /* 0x001fe20008000000 */
[----:B------:R-:W-:Y:S01]  /*2d940*/  F2FP.SATFINITE.E5M2.F32.PACK_AB_MERGE_C R197, R197, R231, RZ ;  /* 0x000000e7c5c5723e */ /* 0x000fe200048060ff */
[----:B------:R-:W-:Y:S01]  /*2d950*/  ULDC UR5, c[0x0][0x248] ;  /* 0x0000920000057ab9 */ /* 0x000fe20000000800 */
        /* <DEDUP_REMOVED lines=11> */
[----:B---3--:R-:W-:Y:S02]  /*2da10*/  F2FP.SATFINITE.E5M2.F32.PACK_AB_MERGE_C R182, R146, R148, RZ ;  /* 0x0000009492b6723e */ /* 0x008fe400048060ff */
[----:B----4-:R-:W-:Y:S02]  /*2da20*/  F2FP.SATFINITE.E5M2.F32.PACK_AB_MERGE_C R184, R145, R147, RZ ;  /* 0x0000009391b8723e */ /* 0x010fe400048060ff */
[----:B------:R-:W-:Y:S02]  /*2da30*/  F2FP.SATFINITE.E5M2.F32.PACK_AB_MERGE_C R231, R142, R144, RZ ;  /* 0x000000908ee7723e */ /* 0x000fe400048060ff */
[----:B------:R-:W-:Y:S02]  /*2da40*/  F2FP.SATFINITE.E5M2.F32.PACK_AB_MERGE_C R188, R141, R143, RZ ;  /* 0x0000008f8dbc723e */ /* 0x000fe400048060ff */
[----:B------:R-:W-:-:S02]  /*2da50*/  F2FP.SATFINITE.E5M2.F32.PACK_AB_MERGE_C R190, R139, R140, RZ ;  /* 0x0000008c8bbe723e */ /* 0x000fc400048060ff */
[----:B------:R-:W-:Y:S02]  /*2da60*/  F2FP.SATFINITE.E5M2.F32.PACK_AB_MERGE_C R192, R192, R138, RZ ;  /* 0x0000008ac0c0723e */ /* 0x000fe400048060ff */
[----:B------:R-:W2:Y:S01]  /*2da70*/  LDL.LU R138, [R1+0x180] ;  /* 0x00018000018a7983 */ /* 0x000ea20000300800 */
        /* <DEDUP_REMOVED lines=9> */
[----:B------:R-:W2:Y:S04]  /*2db10*/  LDL.LU R208, [R1+0x184] ;  /* 0x0001840001d07983 */ /* 0x000ea80000300800 */
[----:B------:R-:W3:Y:S04]  /*2db20*/  LDL.LU R139, [R1+0x188] ;  /* 0x00018800018b7983 */ /* 0x000ee80000300800 */
[----:B------:R-:W3:Y:S04]  /*2db30*/  LDL.LU R209, [R1+0x18c] ;  /* 0x00018c0001d17983 */ /* 0x000ee80000300800 */
[----:B------:R-:W4:Y:S04]  /*2db40*/  LDL.LU R140, [R1+0x190] ;  /* 0x00019000018c7983 */ /* 0x000f280000300800 */
[----:B------:R-:W4:Y:S04]  /*2db50*/  LDL.LU R211, [R1+0x194] ;  /* 0x0001940001d37983 */ /* 0x000f280000300800 */
        /* <DEDUP_REMOVED lines=28> */
[----:B0-----:R-:W-:Y:S01]  /*2dd20*/  VIADD R5, R5, UR5 ;  /* 0x0000000505057c36 */ /* 0x001fe20008000000 */
[----:B------:R-:W-:Y:S01]  /*2dd30*/  ULDC UR5, c[0x0][0x248] ;  /* 0x0000920000057ab9 */ /* 0x000fe20000000800 */
[----:B--2---:R-:W-:-:S02]  /*2dd40*/  F2FP.SATFINITE.E5M2.F32.PACK_AB_MERGE_C R208, R208, R138, RZ ;  /* 0x0000008ad0d0723e */ /* 0x004fc400048060ff */
[----:B------:R-:W2:Y:S01]  /*2dd50*/  LDL.LU R138, [R1+0x1494] ;  /* 0x00149400018a7983 */ /* 0x000ea20000300800 */
[----:B---3--:R-:W-:-:S03]  /*2dd60*/  F2FP.SATFINITE.E5M2.F32.PACK_AB_MERGE_C R209, R209, R139, RZ ;  /* 0x0000008bd1d1723e */ /* 0x008fc600048060ff */
[----:B------:R-:W2:Y:S01]  /*2dd70*/  LDL.LU R139, [R1+0x1490] ;  /* 0x00149000018b7983 */ /* 0x000ea20000300800 */
[----:B----4-:R-:W-:-:S03]  /*2dd80*/  F2FP.SATFINITE.E5M2.F32.PACK_AB_MERGE_C R211, R211, R140, RZ ;  /* 0x0000008cd3d3723e */ /* 0x010fc600048060ff */
[----:B------:R-:W3:Y:S01]  /*2dd90*/  LDL.LU R140, [R1+0x148c] ;  /* 0x00148c00018c7983 */ /* 0x000ee20000300800 */
[----:B------:R-:W-:-:S03]  /*2dda0*/  F2FP.SATFINITE.E5M2.F32.PACK_AB_MERGE_C R228, R228, R141, RZ ;  /* 0x0000008de4e4723e */ /* 0x000fc600048060ff */
[----:B------:R-:W3:Y:S04]  /*2ddb0*/  LDL.LU R141, [R1+0x1488] ;  /* 0x00148800018d7983 */ /* 0x000ee80000300800 */
[----:B------:R0:W-:Y:S01]  /*2ddc0*/  STL [R1+0xe0], R5 ;  /* 0x0000e00501007387 */ /* 0x0001e20000100800 */
[----:B------:R-:W-:-:S03]  /*2ddd0*/  F2FP.SATFINITE.E5M2.F32.PACK_AB_MERGE_C R213, R213, R143, RZ ;  /* 0x0000008fd5d5723e */ /* 0x000fc600048060ff */
[----:B------:R-:W4:Y:S01]  /*2dde0*/  LDL.LU R143, [R1+0x1484] ;  /* 0x00148400018f7983 */ /* 0x000f220000300800 */
[----:B0-----:R-:W-:Y:S01]  /*2ddf0*/  VIADD R5, R5, UR5 ;  /* 0x0000000505057c36 */ /* 0x001fe20008000000 */
[----:B------:R-:W-:Y:S01]  /*2de00*/  F2FP.SATFINITE.E5M2.F32.PACK_AB_MERGE_C R215, R215, R142, RZ ;  /* 0x0000008ed7d7723e */ /* 0x000fe200048060ff */
[----:B------:R-:W-:Y:S01]  /*2de10*/  ULDC UR5, c[0x0][0x248] ;  /* 0x0000920000057ab9 */ /* 0x000fe20000000800 */
[----:B------:R-:W4:Y:S04]  /*2de20*/  LDL.LU R142, [R1+0x1480] ;  /* 0x00148000018e7983 */ /* 0x000f280000300800 */
[----:B------:R0:W-:Y:S01]  /*2de30*/  STL [R1+0xe8], R5 ;  /* 0x0000e80501007387 */ /* 0x0001e20000100800 */
[----:B------:R-:W-:-:S03]  /*2de40*/  F2FP.SATFINITE.E5M2.F32.PACK_AB_MERGE_C R216, R216, R144, RZ ;  /* 0x00000090d8d8723e */ /* 0x000fc600048060ff */
[----:B------:R-:W2:Y:S01]  /*2de50*/  LDL.LU R144, [R1+0x147c] ;  /* 0x00147c0001907983 */ /* 0x000ea20000300800 */
[----:B0-----:R-:W-:Y:S01]  /*2de60*/  VIADD R5, R5, UR5 ;  /* 0x0000000505057c36 */ /* 0x001fe20008000000 */
[----:B------:R-:W-:Y:S01]  /*2de70*/  F2FP.SATFINITE.E5M2.F32.PACK_AB_MERGE_C R236, R236, R145, RZ ;  /* 0x00000091ecec723e */ /* 0x000fe200048060ff */
[----:B------:R-:W-:Y:S01]  /*2de80*/  ULDC UR5, c[0x0][0x248] ;  /* 0x0000920000057ab9 */ /* 0x000fe20000000800 */
[----:B------:R-:W2:Y:S04]  /*2de90*/  LDL.LU R145, [R1+0x1478] ;  /* 0x0014780001917983 */ /* 0x000ea80000300800 */
[----:B------:R0:W-:Y:S01]  /*2dea0*/  STL [R1+0xec], R5 ;  /* 0x0000ec0501007387 */ /* 0x0001e20000100800 */
[----:B------:R-:W-:-:S03]  /*2deb0*/  F2FP.SATFINITE.E5M2.F32.PACK_AB_MERGE_C R219, R219, R147, RZ ;  /* 0x00000093dbdb723e */ /* 0x000fc600048060ff */
[----:B------:R-:W3:Y:S01]  /*2dec0*/  LDL.LU R147, [R1+0x1474] ;  /* 0x0014740001937983 */ /* 0x000ee20000300800 */
[----:B0-----:R-:W-:Y:S01]  /*2ded0*/  VIADD R5, R5, UR5 ;  /* 0x0000000505057c36 */ /* 0x001fe20008000000 */
[----:B------:R-:W-:Y:S01]  /*2dee0*/  F2FP.SATFINITE.E5M2.F32.PACK_AB_MERGE_C R220, R220, R146, RZ ;  /* 0x00000092dcdc723e */ /* 0x000fe200048060ff */
[----:B------:R-:W-:Y:S01]  /*2def0*/  ULDC UR5, c[0x0][0x248] ;  /* 0x0000920000057ab9 */ /* 0x000fe20000000800 */
[----:B------:R-:W3:Y:S04]  /*2df00*/  LDL.LU R146, [R1+0x1470] ;  /* 0x0014700001927983 */ /* 0x000ee80000300800 */
[----:B------:R0:W-:Y:S01]  /*2df10*/  STL [R1+0xf0], R5 ;  /* 0x0000f00501007387 */ /* 0x0001e20000100800 */
[----:B------:R-:W-:-:S03]  /*2df20*/  F2FP.SATFINITE.E5M2.F32.PACK_AB_MERGE_C R221, R221, R148, RZ ;  /* 0x00000094dddd723e */ /* 0x000fc600048060ff */
[----:B------:R-:W2:Y:S01]  /*2df30*/  LDL.LU R148, [R1+0x146c] ;  /* 0x00146c0001947983 */ /* 0x000ea20000300800 */
[----:B------:R-:W-:-:S03]  /*2df40*/  F2FP.SATFINITE.E5M2.F32.PACK_AB_MERGE_C R235, R235, R149, RZ ;  /* 0x00000095ebeb723e */ /* 0x000fc600048060ff */
[----:B------:R-:W2:Y:S01]  /*2df50*/  LDL.LU R149, [R1+0x1468] ;  /* 0x0014680001957983 */ /* 0x000ea20000300800 */
[----:B0-----:R-:W-:Y:S01]  /*2df60*/  VIADD R5, R5, UR5 ;  /* 0x0000000505057c36 */ /* 0x001fe20008000000 */
[----:B------:R-:W-:-:S04]  /*2df70*/  ULDC UR5, c[0x0][0x248] ;  /* 0x0000920000057ab9 */ /* 0x000fc80000000800 */
[----:B------:R0:W-:Y:S01]  /*2df80*/  STL [R1+0xf4], R5 ;  /* 0x0000f40501007387 */ /* 0x0001e20000100800 */
[----:B------:R-:W-:-:S03]  /*2df90*/  F2FP.SATFINITE.E5M2.F32.PACK_AB_MERGE_C R224, R224, R151, RZ ;  /* 0x00000097e0e0723e */ /* 0x000fc600048060ff */
[----:B------:R-:W2:Y:S01]  /*2dfa0*/  LDL.LU R151, [R1+0x1464] ;  /* 0x0014640001977983 */ /* 0x000ea20000300800 */
[----:B0-----:R-:W-:Y:S01]  /*2dfb0*/  VIADD R5, R5, UR5 ;  /* 0x0000000505057c36 */ /* 0x001fe20008000000 */
[----:B------:R-:W-:Y:S01]  /*2dfc0*/  F2FP.SATFINITE.E5M2.F32.PACK_AB_MERGE_C R225, R225, R150, RZ ;  /* 0x00000096e1e1723e */ /* 0x000fe200048060ff */
[----:B------:R-:W-:Y:S01]  /*2dfd0*/  ULDC UR5, c[0x0][0x248] ;  /* 0x0000920000057ab9 */ /* 0x000fe20000000800 */
[----:B------:R-:W2:Y:S04]  /*2dfe0*/  LDL.LU R150, [R1+0x1460] ;  /* 0x0014600001967983 */ /* 0x000ea80000300800 */
        /* <DEDUP_REMOVED lines=79> */
[----:B------:R-:W-:-:S03]  /*2e4e0*/  ULDC UR5, c[0x0][0x248] ;  /* 0x0000920000057ab9 */ /* 0x000fc60000000800 */
[----:B------:R-:W-:Y:S01]  /*2e4f0*/  VIADD R14, R5, UR5 ;  /* 0x00000005050e7c36 */ /* 0x000fe20008000000 */
[----:B------:R-:W-:Y:S01]  /*2e500*/  STL [R1+0x160], R5 ;  /* 0x0001600501007387 */ /* 0x000fe20000100800 */
[----:B------:R-:W-:-:S03]  /*2e510*/  ULDC UR5, c[0x0][0x248] ;  /* 0x0000920000057ab9 */ /* 0x000fc60000000800 */
[----:B------:R-:W2:Y:S04]  /*2e520*/  LDL.LU R25, [R1+0xa04] ;  /* 0x000a040001197983 */ /* 0x000ea80000300800 */
[----:B------:R0:W-:Y:S04]  /*2e530*/  STL [R1+0x164], R14 ;  /* 0x0001640e01007387 */ /* 0x0001e80000100800 */
[----:B------:R-:W2:Y:S01]  /*2e540*/  LDL.LU R27, [R1+0xa00] ;  /* 0x000a0000011b7983 */ /* 0x000ea20000300800 */
[----:B0-----:R-:W-:Y:S01]  /*2e550*/  VIADD R14, R14, UR5 ;  /* 0x000000050e0e7c36 */ /* 0x001fe20008000000 */
[----:B------:R-:W-:-:S03]  /*2e560*/  ULDC UR5, c[0x0][0x248] ;  /* 0x0000920000057ab9 */ /* 0x000fc60000000800 */
[----:B------:R-:W-:Y:S01]  /*2e570*/  VIADD R29, R14, UR5 ;  /* 0x000000050e1d7c36 */ /* 0x000fe20008000000 */
[----:B------:R-:W-:Y:S01]  /*2e580*/  STL [R1+0x16c], R14 ;  /* 0x00016c0e01007387 */ /* 0x000fe20000100800 */
[----:B------:R-:W-:-:S03]  /*2e590*/  ULDC UR5, c[0x0][0x248] ;  /* 0x0000920000057ab9 */ /* 0x000fc60000000800 */
[----:B------:R0:W-:Y:S02]  /*2e5a0*/  STL [R1+0x170], R29 ;  /* 0x0001701d01007387 */ /* 0x0001e40000100800 */
[----:B0-----:R-:W-:Y:S01]  /*2e5b0*/  VIADD R29, R29, UR5 ;  /* 0x000000051d1d7c36 */ /* 0x001fe20008000000 */
[----:B------:R-:W-:-:S04]  /*2e5c0*/  ULDC UR5, c[0x0][0x248] ;  /* 0x0000920000057ab9 */ /* 0x000fc80000000800 */
[----:B------:R0:W-:Y:S01]  /*2e5d0*/  STL [R1+0x178], R29 ;  /* 0x0001781d01007387 */ /* 0x0001e20000100800 */
[----:B----4-:R-:W-:Y:S01]  /*2e5e0*/  F2FP.SATFINITE.E5M2.F32.PACK_AB_MERGE_C R31, R143, R142, RZ ;  /* 0x0000008e8f1f723e */ /* 0x010fe200048060ff */
[----:B0-----:R-:W-:Y:S01]  /*2e5f0*/  VIADD R29, R29, UR5 ;  /* 0x000000051d1d7c36 */ /* 0x001fe20008000000 */
[----:B------:R-:W-:-:S04]  /*2e600*/  ULDC UR5, c[0x0][0x248] ;  /* 0x0000920000057ab9 */ /* 0x000fc80000000800 */
[----:B------:R0:W-:Y:S04]  /*2e610*/  STL [R1+0x17c], R29 ;  /* 0x00017c1d01007387 */ /* 0x0001e80000100800 */
[----:B------:R3:W-:Y:S04]  /*2e620*/  STL [R1+0xcf8], R31 ;  /* 0x000cf81f01007387 */ /* 0x0007e80000100800 */
[----:B------:R-:W4:Y:S01]  /*2e630*/  LDL.LU R37, [R1+0x600] ;  /* 0x0006000001257983 */ /* 0x000f220000300800 */
[----:B0-----:R-:W-:Y:S01]  /*2e640*/  VIADD R29, R29, UR5 ;  /* 0x000000051d1d7c36 */ /* 0x001fe20008000000 */
[----:B------:R-:W-:-:S04]  /*2e650*/  ULDC UR5, c[0x0][0x248] ;  /* 0x0000920000057ab9 */ /* 0x000fc80000000800 */
[----:B------:R0:W-:Y:S04]  /*2e660*/  STL [R1+0x180], R29 ;  /* 0x0001801d01007387 */ /* 0x0001e80000100800 */
[----:B------:R-:W4:Y:S01]  /*2e670*/  LDL.LU R35, [R1+0xa08] ;  /* 0x000a080001237983 */ /* 0x000f220000300800 */
[----:B---3--:R-:W-:Y:S02]  /*2e680*/  F2FP.SATFINITE.E5M2.F32.PACK_AB_MERGE_C R31, R147, R146, RZ ;  /* 0x00000092931f723e */ /* 0x008fe400048060ff */
[----:B--2---:R-:W-:Y:S01]  /*2e690*/  F2FP.SATFINITE.E5M2.F32.PACK_AB_MERGE_C R33, R151, R150, RZ ;  /* 0x000000969721723e */ /* 0x004fe200048060ff */
[----:B0-----:R-:W-:Y:S01]  /*2e6a0*/  VIADD R29, R29, UR5 ;  /* 0x000000051d1d7c36 */ /* 0x001fe20008000000 */
[----:B------:R-:W-:Y:S01]  /*2e6b0*/  LOP3.LUT R10, R10, 0xffff, RZ, 0xc0, !PT ;  /* 0x0000ffff0a0a7812 */ /* 0x000fe200078ec0ff */
[----:B------:R0:W-:Y:S01]  /*2e6c0*/  STL [R1+0xcf4], R31 ;  /* 0x000cf41f01007387 */ /* 0x0001e20000100800 */
[----:B------:R-:W-:Y:S01]  /*2e6d0*/  ULDC UR5, c[0x0][0x248] ;  /* 0x0000920000057ab9 */ /* 0x000fe20000000800 */
[----:B------:R-:W-:-:S02]  /*2e6e0*/  LOP3.LUT R8, R8, 0xffff, RZ, 0xc0, !PT ;  /* 0x0000ffff08087812 */ /* 0x000fc400078ec0ff */
[----:B------:R1:W-:Y:S04]  /*2e6f0*/  STL [R1+0x174], R29 ;  /* 0x0001741d01007387 */ /* 0x0003e80000100800 */
[----:B------:R2:W-:Y:S01]  /*2e700*/  STL [R1+0xcf0], R33 ;  /* 0x000cf02101007387 */ /* 0x0005e20000100800 */
[----:B0-----:R-:W-:Y:S01]  /*2e710*/  VIADD R31, R29, UR5 ;  /* 0x000000051d1f7c36 */ /* 0x001fe20008000000 */
[----:B------:R-:W-:-:S04]  /*2e720*/  ULDC UR5, c[0x0][0x248] ;  /* 0x0000920000057ab9 */ /* 0x000fc80000000800 */
[----:B------:R-:W-:Y:S01]  /*2e730*/  STL [R1+0x168], R31 ;  /* 0x0001681f01007387 */ /* 0x000fe20000100800 */
[----:B------:R-:W-:Y:S01]  /*2e740*/  VIADD R39, R31, UR5 ;  /* 0x000000051f277c36 */ /* 0x000fe20008000000 */
[----:B------:R-:W-:Y:S01]  /*2e750*/  F2FP.SATFINITE.E5M2.F32.PACK_AB_MERGE_C R148, R149, R148, RZ ;  /* 0x000000949594723e */ /* 0x000fe200048060ff */
[----:B------:R-:W-:Y:S01]  /*2e760*/  ULDC UR5, c[0x0][0x248] ;  /* 0x0000920000057ab9 */ /* 0x000fe20000000800 */
[----:B------:R-:W-:-:S04]  /*2e770*/  LOP3.LUT R25, R25, 0xffff, RZ, 0xc0, !PT ;  /* 0x0000ffff19197812 */ /* 0x000fc800078ec0ff */
[----:B-1----:R-:W-:Y:S02]  /*2e780*/  SHF.R.U32.HI R29, RZ, 0x8, R25 ;  /* 0x00000008ff1d7819 */ /* 0x002fe40000011619 */
[--C-:B--2---:R-:W-:Y:S02]  /*2e790*/  PRMT R33, R25, 0x3340, R10.reuse ;  /* 0x0000334019217816 */ /* 0x104fe4000000000a */
[----:B------:R-:W-:Y:S02]  /*2e7a0*/  LOP3.LUT R27, R27, 0xffff, RZ, 0xc0, !PT ;  /* 0x0000ffff1b1b7812 */ /* 0x000fe400078ec0ff */
[----:B------:R-:W-:Y:S02]  /*2e7b0*/  SHF.R.U32.HI R25, RZ, 0x8, R10 ;  /* 0x00000008ff197819 */ /* 0x000fe4000001160a */
[----:B------:R-:W-:Y:S02]  /*2e7c0*/  SHF.R.U32.HI R10, RZ, 0x8, R27 ;  /* 0x00000008ff0a7819 */ /* 0x000fe4000001161b */
[--C-:B------:R-:W-:Y:S01]  /*2e7d0*/  PRMT R27, R27, 0x3340, R8.reuse ;  /* 0x000033401b1b7816 */ /* 0x100fe20000000008 */
[----:B------:R0:W-:Y:S04]  /*2e7e0*/  STL [R1+0x11c0], R33 ;  /* 0x0011c02101007387 */ /* 0x0001e80000100800 */
[----:B0-----:R-:W2:Y:S04]  /*2e7f0*/  LDL.LU R33, [R1+0xa0c] ;  /* 0x000a0c0001217983 */ /* 0x001ea80000300800 */
[----:B------:R0:W-:Y:S04]  /*2e800*/  STL [R1+0x11bc], R27 ;  /* 0x0011bc1b01007387 */ /* 0x0001e80000100800 */
[----:B------:R-:W3:Y:S01]  /*2e810*/  LDL.LU R31, [R1+0x604] ;  /* 0x00060400011f7983 */ /* 0x000ee20000300800 */
[----:B------:R-:W-:-:S02]  /*2e820*/  SHF.R.U32.HI R8, RZ, 0x8, R8 ;  /* 0x00000008ff087819 */ /* 0x000fc40000011608 */
[----:B------:R-:W-:Y:S02]  /*2e830*/  LOP3.LUT R29, R29, 0xffff, RZ, 0xc0, !PT ;  /* 0x0000ffff1d1d7812 */ /* 0x000fe400078ec0ff */
[----:B------:R-:W-:Y:S02]  /*2e840*/  LOP3.LUT R25, R25, 0xffff, RZ, 0xc0, !PT ;  /* 0x0000ffff19197812 */ /* 0x000fe400078ec0ff */
[----:B------:R-:W-:Y:S02]  /*2e850*/  LOP3.LUT R10, R10, 0xffff, RZ, 0xc0, !PT ;  /* 0x0000ffff0a0a7812 */ /* 0x000fe400078ec0ff */
[----:B------:R-:W-:Y:S02]  /*2e860*/  LOP3.LUT R8, R8, 0xffff, RZ, 0xc0, !PT ;  /* 0x0000ffff08087812 */ /* 0x000fe400078ec0ff */
[----:B------:R-:W-:Y:S02]  /*2e870*/  PRMT R25, R29, 0x3340, R25 ;  /* 0x000033401d197816 */ /* 0x000fe40000000019 */
[----:B------:R-:W-:Y:S01]  /*2e880*/  PRMT R8, R10, 0x3340, R8 ;  /* 0x000033400a087816 */ /* 0x000fe20000000008 */
[----:B------:R-:W-:Y:S01]  /*2e890*/  STL [R1+0x188], R39 ;  /* 0x0001882701007387 */ /* 0x000fe20000100800 */
[----:B------:R-:W-:-:S03]  /*2e8a0*/  LOP3.LUT R148, R148, 0xffff, RZ, 0xc0, !PT ;  /* 0x0000ffff94947812 */ /* 0x000fc600078ec0ff */
[----:B------:R-:W-:Y:S01]  /*2e8b0*/  STL [R1+0x10bc], R25 ;  /* 0x0010bc1901007387 */ /* 0x000fe20000100800 */
[----:B------:R-:W-:-:S03]  /*2e8c0*/  LOP3.LUT R12, R12, 0xffff, RZ, 0xc0, !PT ;  /* 0x0000ffff0c0c7812 */ /* 0x000fc600078ec0ff */
[----:B------:R4:W-:Y:S01]  /*2e8d0*/  STL [R1+0x10b8], R8 ;  /* 0x0010b80801007387 */ /* 0x0009e20000100800 */
[----:B0-----:R-:W-:Y:S01]  /*2e8e0*/  VIADD R27, R39, UR5 ;  /* 0x00000005271b7c36 */ /* 0x001fe20008000000 */
[----:B------:R-:W-:Y:S01]  /*2e8f0*/  ULDC UR5, c[0x0][0x248] ;  /* 0x0000920000057ab9 */ /* 0x000fe20000000800 */
[----:B----4-:R-:W-:-:S04]  /*2e900*/  LOP3.LUT R8, R37, 0xffff, RZ, 0xc0, !PT ;  /* 0x0000ffff25087812 */ /* 0x010fc800078ec0ff */
[----:B------:R-:W-:Y:S02]  /*2e910*/  SHF.R.U32.HI R25, RZ, 0x8, R8 ;  /* 0x00000008ff197819 */ /* 0x000fe40000011608 */
[----:B------:R-:W-:Y:S02]  /*2e920*/  LOP3.LUT R10, R35, 0xffff, RZ, 0xc0, !PT ;  /* 0x0000ffff230a7812 */ /* 0x000fe400078ec0ff */
[----:B------:R-:W-:Y:S02]  /*2e930*/  PRMT R29, R8, 0x3340, R148 ;  /* 0x00003340081d7816 */ /* 0x000fe40000000094 */
[----:B------:R-:W-:Y:S02]  /*2e940*/  SHF.R.U32.HI R8, RZ, 0x8, R10 ;  /* 0x00000008ff087819 */ /* 0x000fe4000001160a */
[----:B------:R-:W-:Y:S01]  /*2e950*/  PRMT R10, R10, 0x3340, R12 ;  /* 0x000033400a0a7816 */ /* 0x000fe2000000000c */
[----:B------:R0:W-:Y:S01]  /*2e960*/  STL [R1+0x18c], R27 ;  /* 0x00018c1b01007387 */ /* 0x0001e20000100800 */
[----:B------:R-:W-:-:S03]  /*2e970*/  SHF.R.U32.HI R148, RZ, 0x8, R148 ;  /* 0x00000008ff947819 */ /* 0x000fc60000011694 */
[----:B------:R-:W-:Y:S01]  /*2e980*/  STL [R1+0x11b8], R29 ;  /* 0x0011b81d01007387 */ /* 0x000fe20000100800 */
[----:B------:R-:W-:-:S03]  /*2e990*/  SHF.R.U32.HI R12, RZ, 0x8, R12 ;  /* 0x00000008ff0c7819 */ /* 0x000fc6000001160c */
[----:B------:R-:W4:Y:S01]  /*2e9a0*/  LDL.LU R37, [R1+0xa14] ;  /* 0x000a140001257983 */ /* 0x000f220000300800 */
[----:B------:R-:W-:-:S03]  /*2e9b0*/  LOP3.LUT R25, R25, 0xffff, RZ, 0xc0, !PT ;  /* 0x0000ffff19197812 */ /* 0x000fc600078ec0ff */
[----:B------:R1:W-:Y:S01]  /*2e9c0*/  STL [R1+0x11b4], R10 ;  /* 0x0011b40a01007387 */ /* 0x0003e20000100800 */
[----:B------:R-:W-:-:S03]  /*2e9d0*/  LOP3.LUT R148, R148, 0xffff, RZ, 0xc0, !PT ;  /* 0x0000ffff94947812 */ /* 0x000fc600078ec0ff */
[----:B------:R-:W4:Y:S01]  /*2e9e0*/  LDL.LU R35, [R1+0xa10] ;  /* 0x000a100001237983 */ /* 0x000f220000300800 */
[----:B------:R-:W-:Y:S02]  /*2e9f0*/  LOP3.LUT R8, R8, 0xffff, RZ, 0xc0, !PT ;  /* 0x0000ffff08087812 */ /* 0x000fe400078ec0ff */
[----:B------:R-:W-:Y:S01]  /*2ea00*/  LOP3.LUT R12, R12, 0xffff, RZ, 0xc0, !PT ;  /* 0x0000ffff0c0c7812 */ /* 0x000fe200078ec0ff */
[----:B0-----:R-:W-:Y:S01]  /*2ea10*/  VIADD R27, R27, UR5 ;  /* 0x000000051b1b7c36 */ /* 0x001fe20008000000 */
[----:B------:R-:W-:Y:S01]  /*2ea20*/  F2FP.SATFINITE.E5M2.F32.PACK_AB_MERGE_C R144, R145, R144, RZ ;  /* 0x000000909190723e */ /* 0x000fe200048060ff */
[----:B------:R-:W-:Y:S01]  /*2ea30*/  ULDC UR5, c[0x0][0x248] ;  /* 0x0000920000057ab9 */ /* 0x000fe20000000800 */
[----:B-1----:R-:W-:Y:S02]  /*2ea40*/  PRMT R10, R25, 0x3340, R148 ;  /* 0x00003340190a7816 */ /* 0x002fe40000000094 */
[----:B------:R-:W-:Y:S01]  /*2ea50*/  PRMT R8, R8, 0x3340, R12 ;  /* 0x0000334008087816 */ /* 0x000fe2000000000c */
[----:B------:R-:W-:Y:S01]  /*2ea60*/  STL [R1+0x198], R27 ;  /* 0x0001981b01007387 */ /* 0x000fe20000100800 */
[----:B------:R-:W-:-:S03]  /*2ea70*/  LOP3.LUT R11, R11, 0xffff, RZ, 0xc0, !PT ;  /* 0x0000ffff0b0b7812 */ /* 0x000fc600078ec0ff */
[----:B------:R-:W-:Y:S01]  /*2ea80*/  STL [R1+0x10b0], R10 ;  /* 0x0010b00a01007387 */ /* 0x000fe20000100800 */
[----:B------:R-:W-:-:S03]  /*2ea90*/  LOP3.LUT R144, R144, 0xffff, RZ, 0xc0, !PT ;  /* 0x0000ffff90907812 */ /* 0x000fc600078ec0ff */
[----:B------:R2:W-:Y:S01]  /*2eaa0*/  STL [R1+0x10ac], R8 ;  /* 0x0010ac0801007387 */ /* 0x0005e20000100800 */
[----:B------:R-:W-:Y:S01]  /*2eab0*/  VIADD R25, R27, UR5 ;  /* 0x000000051b197c36 */ /* 0x000fe20008000000 */
[----:B------:R-:W-:-:S04]  /*2eac0*/  ULDC UR5, c[0x0][0x248] ;  /* 0x0000920000057ab9 */ /* 0x000fc80000000800 */
[----:B------:R0:W-:Y:S01]  /*2ead0*/  STL [R1+0x19c], R25 ;  /* 0x00019c1901007387 */ /* 0x0001e20000100800 */
[----:B--2---:R-:W-:-:S04]  /*2eae0*/  LOP3.LUT R8, R33, 0xffff, RZ, 0xc0, !PT ;  /* 0x0000ffff21087812 */ /* 0x004fc800078ec0ff */
[----:B------:R-:W-:Y:S02]  /*2eaf0*/  SHF.R.U32.HI R12, RZ, 0x8, R8 ;  /* 0x00000008ff0c7819 */ /* 0x000fe40000011608 */
[----:B---3--:R-:W-:Y:S02]  /*2eb00*/  LOP3.LUT R10, R31, 0xffff, RZ, 0xc0, !PT ;  /* 0x0000ffff1f0a7812 */ /* 0x008fe400078ec0ff */
[--C-:B------:R-:W-:Y:S02]  /*2eb10*/  PRMT R27, R8, 0x3340, R11.reuse ;  /* 0x00003340081b7816 */ /* 0x100fe4000000000b */
[----:B------:R-:W-:Y:S02]  /*2eb20*/  SHF.R.U32.HI R8, RZ, 0x8, R10 ;  /* 0x00000008ff087819 */ /* 0x000fe4000001160a */
[----:B------:R-:W-:Y:S01]  /*2eb30*/  PRMT R10, R10, 0x3340, R144 ;  /* 0x000033400a0a7816 */ /* 0x000fe20000000090 */
[----:B------:R-:W-:Y:S04]  /*2eb40*/  STL [R1+0x11b0], R27 ;  /* 0x0011b01b01007387 */ /* 0x000fe80000100800 */
[----:B------:R-:W2:Y:S04]  /*2eb50*/  LDL.LU R33, [R1+0x608] ;  /* 0x0006080001217983 */ /* 0x000ea80000300800 */
[----:B------:R1:W-:Y:S04]  /*2eb60*/  STL [R1+0x11ac], R10 ;  /* 0x0011ac0a01007387 */ /* 0x0003e80000100800 */
[----:B------:R-:W3:Y:S01]  /*2eb70*/  LDL.LU R31, [R1+0xa18] ;  /* 0x000a1800011f7983 */ /* 0x000ee20000300800 */
[----:B------:R-:W-:-:S02]  /*2eb80*/  SHF.R.U32.HI R11, RZ, 0x8, R11 ;  /* 0x00000008ff0b7819 */ /* 0x000fc4000001160b */
[----:B------:R-:W-:Y:S02]  /*2eb90*/  SHF.R.U32.HI R144, RZ, 0x8, R144 ;  /* 0x00000008ff907819 */ /* 0x000fe40000011690 */
[----:B------:R-:W-:Y:S02]  /*2eba0*/  LOP3.LUT R12, R12, 0xffff, RZ, 0xc0, !PT ;  /* 0x0000ffff0c0c7812 */ /* 0x000fe400078ec0ff */
[----:B------:R-:W-:Y:S02]  /*2ebb0*/  LOP3.LUT R11, R11, 0xffff, RZ, 0xc0, !PT ;  /* 0x0000ffff0b0b7812 */ /* 0x000fe400078ec0ff */
[----:B------:R-:W-:Y:S02]  /*2ebc0*/  LOP3.LUT R8, R8, 0xffff, RZ, 0xc0, !PT ;  /* 0x0000ffff08087812 */ /* 0x000fe400078ec0ff */
[----:B------:R-:W-:Y:S01]  /*2ebd0*/  LOP3.LUT R144, R144, 0xffff, RZ, 0xc0, !PT ;  /* 0x0000ffff90907812 */ /* 0x000fe200078ec0ff */
[----:B0-----:R-:W-:Y:S01]  /*2ebe0*/  VIADD R25, R25, UR5 ;  /* 0x0000000519197c36 */ /* 0x001fe20008000000 */
[----:B-1----:R-:W-:Y:S01]  /*2ebf0*/  PRMT R10, R12, 0x3340, R11 ;  /* 0x000033400c0a7816 */ /* 0x002fe2000000000b */
[----:B------:R-:W-:Y:S01]  /*2ec00*/  ULDC UR5, c[0x0][0x248] ;  /* 0x0000920000057ab9 */ /* 0x000fe20000000800 */
[----:B------:R-:W-:-:S02]  /*2ec10*/  PRMT R8, R8, 0x3340, R144 ;  /* 0x0000334008087816 */ /* 0x000fc40000000090 */
[----:B------:R-:W-:Y:S01]  /*2ec20*/  STL [R1+0x1a0], R25 ;  /* 0x0001a01901007387 */ /* 0x000fe20000100800 */
[----:B------:R-:W-:-:S03]  /*2ec30*/  LOP3.LUT R15, R15, 0xffff, RZ, 0xc0, !PT ;  /* 0x0000ffff0f0f7812 */ /* 0x000fc600078ec0ff */
[----:B------:R-:W-:Y:S01]  /*2ec40*/  STL [R1+0x10a4], R10 ;  /* 0x0010a40a01007387 */ /* 0x000fe20000100800 */
[----:B------:R-:W-:-:S03]  /*2ec50*/  LOP3.LUT R13, R13, 0xffff, RZ, 0xc0, !PT ;  /* 0x0000ffff0d0d7812 */ /* 0x000fc600078ec0ff */
[----:B------:R4:W-:Y:S01]  /*2ec60*/  STL [R1+0x10a0], R8 ;  /* 0x0010a00801007387 */ /* 0x0009e20000100800 */
[----:B------:R-:W-:Y:S01]  /*2ec70*/  VIADD R12, R25, UR5 ;  /* 0x00000005190c7c36 */ /* 0x000fe20008000000 */
        /* <DEDUP_REMOVED lines=23> */
[----:B------:R0:W-:Y:S01]  /*2edf0*/  STL [R1+0x1ac], R12 ;  /* 0x0001ac0c01007387 */ /* 0x0001e20000100800 */
[----:B------:R-:W-:-:S03]  /*2ee00*/  LOP3.LUT R140, R140, 0xffff, RZ, 0xc0, !PT ;  /* 0x0000ffff8c8c7812 */ /* 0x000fc600078ec0ff */
[----:B------:R-:W-:Y:S01]  /*2ee10*/  STL [R1+0x1094], R10 ;  /* 0x0010940a01007387 */ /* 0x000fe20000100800 */
[----:B------:R-:W-:-:S03]  /*2ee20*/  LOP3.LUT R17, R17, 0xffff, RZ, 0xc0, !PT ;  /* 0x0000ffff11117812 */ /* 0x000fc600078ec0ff */
[----:B------:R2:W-:Y:S01]  /*2ee30*/  STL [R1+0x1090], R8 ;  /* 0x0010900801007387 */ /* 0x0005e20000100800 */
[----:B0-----:R-:W-:Y:S01]  /*2ee40*/  VIADD R12, R12, UR5 ;  /* 0x000000050c0c7c36 */ /* 0x001fe20008000000 */
[----:B------:R-:W-:-:S04]  /*2ee50*/  ULDC UR5, c[0x0][0x248] ;  /* 0x0000920000057ab9 */ /* 0x000fc80000000800 */
[----:B------:R0:W-:Y:S01]  /*2ee60*/  STL [R1+0x1b0], R12 ;  /* 0x0001b00c01007387 */ /* 0x0001e20000100800 */
[----:B--2---:R-:W-:-:S04]  /*2ee70*/  LOP3.LUT R8, R33, 0xffff, RZ, 0xc0, !PT ;  /* 0x0000ffff21087812 */ /* 0x004fc800078ec0ff */
[----:B------:R-:W-:Y:S02]  /*2ee80*/  SHF.R.U32.HI R11, RZ, 0x8, R8 ;  /* 0x00000008ff0b7819 */ /* 0x000fe40000011608 */
[----:B---3--:R-:W-:Y:S02]  /*2ee90*/  LOP3.LUT R10, R31, 0xffff, RZ, 0xc0, !PT ;  /* 0x0000ffff1f0a7812 */ /* 0x008fe400078ec0ff */
[----:B------:R-:W-:Y:S02]  /*2eea0*/  PRMT R13, R8, 0x3340, R140 ;  /* 0x00003340080d7816 */ /* 0x000fe4000000008c */
        /* <DEDUP_REMOVED lines=16> */
[----:B------:R0:W-:Y:S01]  /*2efb0*/  STL [R1+0x1b4], R12 ;  /* 0x0001b40c01007387 */ /* 0x0001e20000100800 */
[----:B------:R-:W-:-:S03]  /*2efc0*/  F2FP.SATFINITE.E5M2.F32.PACK_AB_MERGE_C R136, R137, R136, RZ ;  /* 0x000000888988723e */ /* 0x000fc600048060ff */
[----:B------:R-:W-:Y:S01]  /*2efd0*/  STL [R1+0x1088], R10 ;  /* 0x0010880a01007387 */ /* 0x000fe20000100800 */
[----:B------:R-:W-:-:S03]  /*2efe0*/  LOP3.LUT R16, R16, 0xffff, RZ, 0xc0, !PT ;  /* 0x0000ffff10107812 */ /* 0x000fc600078ec0ff */
[----:B------:R4:W-:Y:S01]  /*2eff0*/  STL [R1+0x1078], R8 ;  /* 0x0010780801007387 */ /* 0x0009e20000100800 */
[----:B------:R-:W-:Y:S01]  /*2f000*/  LOP3.LUT R136, R136, 0xffff, RZ, 0xc0, !PT ;  /* 0x0000ffff88887812 */ /* 0x000fe200078ec0ff */
        /* <DEDUP_REMOVED lines=59> */
[----:B------:R-:W-:-:S04]  /*2f3c0*/  ULDC UR5, c[0x0][0x248] ;  /* 0x0000920000057ab9 */ /* 0x000fc80000000800 */
[----:B------:R0:W-:Y:S01]  /*2f3d0*/  STL [R1+0x1d4], R12 ;  /* 0x0001d40c01007387 */ /* 0x0001e20000100800 */
[----:B----4-:R-:W-:-:S04]  /*2f3e0*/  LOP3.LUT R8, R37, 0xffff, RZ, 0xc0, !PT ;  /* 0x0000ffff25087812 */ /* 0x010fc800078ec0ff */
[----:B------:R-:W-:Y:S02]  /*2f3f0*/  SHF.R.U32.HI R11, RZ, 0x8, R8 ;  /* 0x00000008ff0b7819 */ /* 0x000fe40000011608 */
[----:B------:R-:W-:Y:S02]  /*2f400*/  LOP3.LUT R10, R35, 0xffff, RZ, 0xc0, !PT ;  /* 0x0000ffff230a7812 */ /* 0x000fe400078ec0ff */
[----:B------:R-:W-:Y:S02]  /*2f410*/  PRMT R13, R8, 0x3340, R18 ;  /* 0x00003340080d7816 */ /* 0x000fe40000000012 */
[----:B------:R-:W-:Y:S02]  /*2f420*/  SHF.R.U32.HI R8, RZ, 0x8, R10 ;  /* 0x00000008ff087819 */ /* 0x000fe4000001160a */
[----:B------:R-:W-:Y:S01]  /*2f430*/  PRMT R10, R10, 0x3340, R132 ;  /* 0x000033400a0a7816 */ /* 0x000fe20000000084 */
[----:B------:R-:W-:Y:S01]  /*2f440*/  STL [R1+0x1188], R13 ;  /* 0x0011880d01007387 */ /* 0x000fe20000100800 */
[----:B------:R-:W-:-:S02]  /*2f450*/  SHF.R.U32.HI R18, RZ, 0x8, R18 ;  /* 0x00000008ff127819 */ /* 0x000fc40000011612 */
[----:B------:R-:W-:Y:S01]  /*2f460*/  SHF.R.U32.HI R132, RZ, 0x8, R132 ;  /* 0x00000008ff847819 */ /* 0x000fe20000011684 */
        /* <DEDUP_REMOVED lines=8> */
[----:B------:R-:W-:Y:S01]  /*2f4f0*/  LOP3.LUT R21, R21, 0xffff, RZ, 0xc0, !PT ;  /* 0x0000ffff15157812 */ /* 0x000fe200078ec0ff */
[----:B------:R-:W-:Y:S01]  /*2f500*/  ULDC UR5, c[0x0][0x248] ;  /* 0x0000920000057ab9 */ /* 0x000fe20000000800 */
[----:B-1----:R-:W-:Y:S02]  /*2f510*/  PRMT R10, R11, 0x3340, R18 ;  /* 0x000033400b0a7816 */ /* 0x002fe40000000012 */
[----:B------:R-:W-:Y:S01]  /*2f520*/  PRMT R8, R8, 0x3340, R132 ;  /* 0x0000334008087816 */ /* 0x000fe20000000084 */
[----:B------:R0:W-:Y:S04]  /*2f530*/  STL [R1+0x1d8], R12 ;  /* 0x0001d80c01007387 */ /* 0x0001e80000100800 */
        /* <DEDUP_REMOVED lines=26> */
[----:B------:R-:W-:Y:S01]  /*2f6e0*/  F2FP.SATFINITE.E5M2.F32.PACK_AB_MERGE_C R128, R129, R128, RZ ;  /* 0x000000808180723e */ /* 0x000fe200048060ff */
        /* <DEDUP_REMOVED lines=57> */
[----:B------:R0:W-:Y:S04]  /*2fa80*/  STL [R1+0x1f8], R12 ;  /* 0x0001f80c01007387 */ /* 0x0001e80000100800 */
[----:B------:R-:W-:Y:S01]  /*2fa90*/  STL [R1+0x1030], R10 ;  /* 0x0010300a01007387 */ /* 0x000fe20000100800 */
[----:B------:R-:W-:-:S03]  /*2faa0*/  LOP3.LUT R153, R153, 0xffff, RZ, 0xc0, !PT ;  /* 0x0000ffff99997812 */ /* 0x000fc600078ec0ff */
[----:B------:R4:W-:Y:S01]  /*2fab0*/  STL [R1+0x102c], R8 ;  /* 0x00102c0801007387 */ /* 0x0009e20000100800 */
        /* <DEDUP_REMOVED lines=25> */
[----:B------:R-:W-:Y:S04]  /*2fc50*/  STL [R1+0x1028], R10 ;  /* 0x0010280a01007387 */ /* 0x000fe80000100800 */
        /* <DEDUP_REMOVED lines=89> */
[--C-:B------:R-:W-:Y:S02]  /*301f0*/  PRMT R13, R8, 0x3340, R157.reuse ;  /* 0x00003340080d7816 */ /* 0x100fe4000000009d */
        /* <DEDUP_REMOVED lines=1222> */
[----:B------:R-:W-:Y:S04]  /*34e60*/  STL [R1+0xbb8], R10 ;  /* 0x000bb80a01007387 */ /* 0x000fe80000100800 */
[----:B------:R4:W-:Y:S01]  /*34e70*/  STL [R1+0xbbc], R8 ;  /* 0x000bbc0801007387 */ /* 0x0009e20000100800 */
[----:B------:R-:W-:Y:S01]  /*34e80*/  LOP3.LUT R242, R242, 0xffff, RZ, 0xc0, !PT ;  /* 0x0000fffff2f27812 */ /* 0x000fe200078ec0ff */
[----:B0-----:R-:W-:Y:S01]  /*34e90*/  VIADD R12, R12, UR5 ;  /* 0x000000050c0c7c36 */ /* 0x001fe20008000000 */
[----:B------:R-:W-:-:S04]  /*34ea0*/  ULDC UR5, c[0x0][0x248] ;  /* 0x0000920000057ab9 */ /* 0x000fc80000000800 */
[----:B------:R0:W-:Y:S01]  /*34eb0*/  STL [R1+0x3fc], R12 ;  /* 0x0003fc0c01007387 */ /* 0x0001e20000100800 */
[----:B----4-:R-:W-:-:S04]  /*34ec0*/  LOP3.LUT R8, R37, 0xffff, RZ, 0xc0, !PT ;  /* 0x0000ffff25087812 */ /* 0x010fc800078ec0ff */
[--C-:B------:R-:W-:Y:S02]  /*34ed0*/  PRMT R13, R8, 0x3340, R243.reuse ;  /* 0x00003340080d7816 */ /* 0x100fe400000000f3 */
[----:B------:R-:W-:Y:S02]  /*34ee0*/  LOP3.LUT R10, R35, 0xffff, RZ, 0xc0, !PT ;  /* 0x0000ffff230a7812 */ /* 0x000fe400078ec0ff */
[----:B------:R-:W-:Y:S02]  /*34ef0*/  SHF.R.U32.HI R11, RZ, 0x8, R8 ;  /* 0x00000008ff0b7819 */ /* 0x000fe40000011608 */
[----:B------:R-:W-:Y:S02]  /*34f00*/  SHF.R.U32.HI R8, RZ, 0x8, R10 ;  /* 0x00000008ff087819 */ /* 0x000fe4000001160a */
[----:B------:R-:W-:Y:S01]  /*34f10*/  PRMT R10, R10, 0x3340, R242 ;  /* 0x000033400a0a7816 */ /* 0x000fe200000000f2 */
[----:B------:R-:W-:Y:S01]  /*34f20*/  STL [R1+0xdd0], R13 ;  /* 0x000dd00d01007387 */ /* 0x000fe20000100800 */
[----:B------:R-:W-:-:S03]  /*34f30*/  SHF.R.U32.HI R243, RZ, 0x8, R243 ;  /* 0x00000008fff37819 */ /* 0x000fc600000116f3 */
[----:B------:R-:W4:Y:S01]  /*34f40*/  LDL.LU R37, [R1+0xc70] ;  /* 0x000c700001257983 */ /* 0x000f220000300800 */
[----:B------:R-:W-:-:S03]  /*34f50*/  SHF.R.U32.HI R242, RZ, 0x8, R242 ;  /* 0x00000008fff27819 */ /* 0x000fc600000116f2 */
[----:B------:R1:W-:Y:S01]  /*34f60*/  STL [R1+0xdcc], R10 ;  /* 0x000dcc0a01007387 */ /* 0x0003e20000100800 */
[----:B------:R-:W-:-:S03]  /*34f70*/  LOP3.LUT R11, R11, 0xffff, RZ, 0xc0, !PT ;  /* 0x0000ffff0b0b7812 */ /* 0x000fc600078ec0ff */
[----:B------:R-:W4:Y:S01]  /*34f80*/  LDL.LU R35, [R1+0x844] ;  /* 0x0008440001237983 */ /* 0x000f220000300800 */
[----:B------:R-:W-:Y:S02]  /*34f90*/  LOP3.LUT R243, R243, 0xffff, RZ, 0xc0, !PT ;  /* 0x0000fffff3f37812 */ /* 0x000fe400078ec0ff */
[----:B------:R-:W-:Y:S02]  /*34fa0*/  LOP3.LUT R8, R8, 0xffff, RZ, 0xc0, !PT ;  /* 0x0000ffff08087812 */ /* 0x000fe400078ec0ff */
[----:B------:R-:W-:Y:S01]  /*34fb0*/  LOP3.LUT R242, R242, 0xffff, RZ, 0xc0, !PT ;  /* 0x0000fffff2f27812 */ /* 0x000fe200078ec0ff */
[----:B0-----:R-:W-:Y:S01]  /*34fc0*/  VIADD R12, R12, UR5 ;  /* 0x000000050c0c7c36 */ /* 0x001fe20008000000 */
[----:B-1----:R-:W-:Y:S01]  /*34fd0*/  PRMT R10, R11, 0x3340, R243 ;  /* 0x000033400b0a7816 */ /* 0x002fe200000000f3 */
[----:B------:R-:W-:Y:S01]  /*34fe0*/  ULDC UR5, c[0x0][0x248] ;  /* 0x0000920000057ab9 */ /* 0x000fe20000000800 */
[----:B------:R-:W-:Y:S02]  /*34ff0*/  PRMT R8, R8, 0x3340, R242 ;  /* 0x0000334008087816 */ /* 0x000fe400000000f2 */
        /* <DEDUP_REMOVED lines=37> */
[----:B------:R-:W-:Y:S02]  /*35250*/  PRMT R13, R8, 0x3340, R244 ;  /* 0x00003340080d7816 */ /* 0x000fe400000000f4 */
[----:B------:R-:W-:Y:S02]  /*35260*/  LOP3.LUT R10, R35, 0xffff, RZ, 0xc0, !PT ;  /* 0x0000ffff230a7812 */ /* 0x000fe400078ec0ff */
[----:B------:R-:W-:Y:S02]  /*35270*/  SHF.R.U32.HI R11, RZ, 0x8, R8 ;  /* 0x00000008ff0b7819 */ /* 0x000fe40000011608 */
[----:B------:R-:W-:Y:S01]  /*35280*/  SHF.R.U32.HI R8, RZ, 0x8, R10 ;  /* 0x00000008ff087819 */ /* 0x000fe2000001160a */
[----:B------:R-:W-:Y:S01]  /*35290*/  STL [R1+0xd90], R13 ;  /* 0x000d900d01007387 */ /* 0x000fe20000100800 */
[----:B------:R-:W-:-:S03]  /*352a0*/  PRMT R10, R10, 0x3340, R219 ;  /* 0x000033400a0a7816 */ /* 0x000fc600000000db */
[----:B------:R-:W4:Y:S01]  /*352b0*/  LDL.LU R37, [R1+0x84c] ;  /* 0x00084c0001257983 */ /* 0x000f220000300800 */
[----:B------:R-:W-:Y:S02]  /*352c0*/  SHF.R.U32.HI R244, RZ, 0x8, R244 ;  /* 0x00000008fff47819 */ /* 0x000fe400000116f4 */
[----:B------:R-:W-:Y:S01]  /*352d0*/  SHF.R.U32.HI R219, RZ, 0x8, R219 ;  /* 0x00000008ffdb7819 */ /* 0x000fe200000116db */
        /* <DEDUP_REMOVED lines=42> */
[----:B0-----:R-:W-:Y:S01]  /*35580*/  VIADD R12, R12, UR5 ;  /* 0x000000050c0c7c36 */ /* 0x001fe20008000000 */
[----:B------:R-:W-:Y:S01]  /*35590*/  LOP3.LUT R248, R248, 0xffff, RZ, 0xc0, !PT ;  /* 0x0000fffff8f87812 */ /* 0x000fe200078ec0ff */
[----:B------:R-:W-:-:S03]  /*355a0*/  ULDC UR5, c[0x0][0x248] ;  /* 0x0000920000057ab9 */ /* 0x000fc60000000800 */
[----:B------:R0:W-:Y:S01]  /*355b0*/  STL [R1+0x430], R12 ;  /* 0x0004300c01007387 */ /* 0x0001e20000100800 */
[----:B----4-:R-:W-:-:S04]  /*355c0*/  LOP3.LUT R8, R37, 0xffff, RZ, 0xc0, !PT ;  /* 0x0000ffff25087812 */ /* 0x010fc800078ec0ff */
[----:B------:R-:W-:Y:S02]  /*355d0*/  PRMT R13, R8, 0x3340, R216 ;  /* 0x00003340080d7816 */ /* 0x000fe400000000d8 */
[----:B------:R-:W-:Y:S02]  /*355e0*/  LOP3.LUT R10, R35, 0xffff, RZ, 0xc0, !PT ;  /* 0x0000ffff230a7812 */ /* 0x000fe400078ec0ff */
[----:B------:R-:W-:Y:S01]  /*355f0*/  SHF.R.U32.HI R11, RZ, 0x8, R8 ;  /* 0x00000008ff0b7819 */ /* 0x000fe20000011608 */
[----:B------:R-:W-:Y:S01]  /*35600*/  STL [R1+0xd74], R13 ;  /* 0x000d740d01007387 */ /* 0x000fe20000100800 */
[----:B------:R-:W-:Y:S02]  /*35610*/  SHF.R.U32.HI R8, RZ, 0x8, R10 ;  /* 0x00000008ff087819 */ /* 0x000fe4000001160a */
[----:B------:R-:W-:Y:S01]  /*35620*/  PRMT R10, R10, 0x3340, R248 ;  /* 0x000033400a0a7816 */ /* 0x000fe200000000f8 */
[----:B------:R-:W4:Y:S01]  /*35630*/  LDL.LU R37, [R1+0x854] ;  /* 0x0008540001257983 */ /* 0x000f220000300800 */
[----:B------:R-:W-:-:S02]  /*35640*/  SHF.R.U32.HI R216, RZ, 0x8, R216 ;  /* 0x00000008ffd87819 */ /* 0x000fc400000116d8 */
        /* <DEDUP_REMOVED lines=38> */
[----:B------:R-:W-:-:S03]  /*358b0*/  PRMT R8, R8, 0x3340, R213 ;  /* 0x0000334008087816 */ /* 0x000fc600000000d5 */
[----:B------:R-:W-:Y:S01]  /*358c0*/  STL [R1+0xb44], R10 ;  /* 0x000b440a01007387 */ /* 0x000fe20000100800 */
[----:B------:R-:W-:-:S03]  /*358d0*/  LOP3.LUT R215, R215, 0xffff, RZ, 0xc0, !PT ;  /* 0x0000ffffd7d77812 */ /* 0x000fc600078ec0ff */
[----:B------:R0:W-:Y:S04]  /*358e0*/  STL [R1+0x43c], R12 ;  /* 0x00043c0c01007387 */ /* 0x0001e80000100800 */
[----:B------:R4:W-:Y:S01]  /*358f0*/  STL [R1+0xb40], R8 ;  /* 0x000b400801007387 */ /* 0x0009e20000100800 */
[----:B------:R-:W-:Y:S01]  /*35900*/  LOP3.LUT R251, R251, 0xffff, RZ, 0xc0, !PT ;  /* 0x0000fffffbfb7812 */ /* 0x000fe200078ec0ff */
[----:B0-----:R-:W-:Y:S01]  /*35910*/  VIADD R12, R12, UR5 ;  /* 0x000000050c0c7c36 */ /* 0x001fe20008000000 */
[----:B------:R-:W-:Y:S01]  /*35920*/  ULDC UR5, c[0x0][0x248] ;  /* 0x0000920000057ab9 */ /* 0x000fe20000000800 */
[----:B----4-:R-:W-:-:S04]  /*35930*/  LOP3.LUT R8, R37, 0xffff, RZ, 0xc0, !PT ;  /* 0x0000ffff25087812 */ /* 0x010fc800078ec0ff */
[----:B------:R-:W-:Y:S01]  /*35940*/  PRMT R13, R8, 0x3340, R215 ;  /* 0x00003340080d7816 */ /* 0x000fe200000000d7 */
[----:B------:R0:W-:Y:S01]  /*35950*/  STL [R1+0x440], R12 ;  /* 0x0004400c01007387 */ /* 0x0001e20000100800 */
[----:B------:R-:W-:-:S03]  /*35960*/  LOP3.LUT R10, R35, 0xffff, RZ, 0xc0, !PT ;  /* 0x0000ffff230a7812 */ /* 0x000fc600078ec0ff */
[----:B------:R-:W-:Y:S01]  /*35970*/  STL [R1+0xc78], R13 ;  /* 0x000c780d01007387 */ /* 0x000fe20000100800 */
[----:B------:R-:W-:Y:S02]  /*35980*/  SHF.R.U32.HI R11, RZ, 0x8, R8 ;  /* 0x00000008ff0b7819 */ /* 0x000fe40000011608 */
[----:B------:R-:W-:Y:S01]  /*35990*/  SHF.R.U32.HI R8, RZ, 0x8, R10 ;  /* 0x00000008ff087819 */ /* 0x000fe2000001160a */
[----:B------:R-:W4:Y:S01]  /*359a0*/  LDL.LU R39, [R1+0xc8c] ;  /* 0x000c8c0001277983 */ /* 0x000f220000300800 */
        /* <DEDUP_REMOVED lines=29> */
[----:B------:R1:W-:Y:S04]  /*35b80*/  STL [R1+0xc6c], R10 ;  /* 0x000c6c0a01007387 */ /* 0x0003e80000100800 */
[----:B------:R-:W2:Y:S04]  /*35b90*/  LDL.LU R33, [R1+0x860] ;  /* 0x0008600001217983 */ /* 0x000ea80000300800 */
        /* <DEDUP_REMOVED lines=11> */
[----:B------:R-:W-:Y:S04]  /*35c50*/  STL [R1+0x458], R12 ;  /* 0x0004580c01007387 */ /* 0x000fe80000100800 */
[----:B------:R-:W-:Y:S04]  /*35c60*/  STL [R1+0xb24], R10 ;  /* 0x000b240a01007387 */ /* 0x000fe80000100800 */
[----:B------:R4:W-:Y:S01]  /*35c70*/  STL [R1+0xb20], R8 ;  /* 0x000b200801007387 */ /* 0x0009e20000100800 */
[----:B------:R-:W-:Y:S01]  /*35c80*/  VIADD R13, R12, UR5 ;  /* 0x000000050c0d7c36 */ /* 0x000fe20008000000 */
[----:B------:R-:W-:Y:S01]  /*35c90*/  LOP3.LUT R252, R252, 0xffff, RZ, 0xc0, !PT ;  /* 0x0000fffffcfc7812 */ /* 0x000fe200078ec0ff */
[----:B------:R-:W-:Y:S01]  /*35ca0*/  ULDC UR5, c[0x0][0x248] ;  /* 0x0000920000057ab9 */ /* 0x000fe20000000800 */
[----:B----4-:R-:W-:-:S02]  /*35cb0*/  LOP3.LUT R8, R39, 0xffff, RZ, 0xc0, !PT ;  /* 0x0000ffff27087812 */ /* 0x010fc400078ec0ff */
[----:B------:R-:W-:Y:S02]  /*35cc0*/  LOP3.LUT R10, R37, 0xffff, RZ, 0xc0, !PT ;  /* 0x0000ffff250a7812 */ /* 0x000fe400078ec0ff */
[----:B------:R-:W-:Y:S02]  /*35cd0*/  SHF.R.U32.HI R12, RZ, 0x8, R8 ;  /* 0x00000008ff0c7819 */ /* 0x000fe40000011608 */
[--C-:B------:R-:W-:Y:S02]  /*35ce0*/  PRMT R15, R8, 0x3340, R10.reuse ;  /* 0x00003340080f7816 */ /* 0x100fe4000000000a */
[----:B------:R-:W-:Y:S02]  /*35cf0*/  LOP3.LUT R11, R35, 0xffff, RZ, 0xc0, !PT ;  /* 0x0000ffff230b7812 */ /* 0x000fe400078ec0ff */
[----:B------:R-:W-:Y:S02]  /*35d00*/  SHF.R.U32.HI R10, RZ, 0x8, R10 ;  /* 0x00000008ff0a7819 */ /* 0x000fe4000001160a */
[----:B------:R-:W-:-:S02]  /*35d10*/  SHF.R.U32.HI R8, RZ, 0x8, R11 ;  /* 0x00000008ff087819 */ /* 0x000fc4000001160b */
[----:B------:R-:W-:Y:S02]  /*35d20*/  LOP3.LUT R12, R12, 0xffff, RZ, 0xc0, !PT ;  /* 0x0000ffff0c0c7812 */ /* 0x000fe400078ec0ff */
[----:B------:R-:W-:Y:S02]  /*35d30*/  LOP3.LUT R10, R10, 0xffff, RZ, 0xc0, !PT ;  /* 0x0000ffff0a0a7812 */ /* 0x000fe400078ec0ff */
[----:B------:R-:W-:Y:S01]  /*35d40*/  PRMT R11, R11, 0x3340, R252 ;  /* 0x000033400b0b7816 */ /* 0x000fe200000000fc */
[----:B------:R0:W-:Y:S01]  /*35d50*/  STL [R1+0x464], R13 ;  /* 0x0004640d01007387 */ /* 0x0001e20000100800 */
[----:B------:R-:W-:-:S03]  /*35d60*/  PRMT R10, R12, 0x3340, R10 ;  /* 0x000033400c0a7816 */ /* 0x000fc6000000000a */
[----:B------:R-:W-:Y:S01]  /*35d70*/  STL [R1+0xc68], R15 ;  /* 0x000c680f01007387 */ /* 0x000fe20000100800 */
[----:B------:R-:W-:-:S03]  /*35d80*/  SHF.R.U32.HI R252, RZ, 0x8, R252 ;  /* 0x00000008fffc7819 */ /* 0x000fc600000116fc */
[----:B------:R-:W-:Y:S01]  /*35d90*/  STL [R1+0xc64], R11 ;  /* 0x000c640b01007387 */ /* 0x000fe20000100800 */
[----:B0-----:R-:W-:Y:S01]  /*35da0*/  VIADD R13, R13, UR5 ;  /* 0x000000050d0d7c36 */ /* 0x001fe20008000000 */
[----:B------:R-:W-:Y:S02]  /*35db0*/  LOP3.LUT R8, R8, 0xffff, RZ, 0xc0, !PT ;  /* 0x0000ffff08087812 */ /* 0x000fe400078ec0ff */
[----:B------:R-:W4:Y:S01]  /*35dc0*/  LDL.LU R43, [R1+0xc94] ;  /* 0x000c9400012b7983 */ /* 0x000f220000300800 */
[----:B------:R-:W-:Y:S01]  /*35dd0*/  LOP3.LUT R252, R252, 0xffff, RZ, 0xc0, !PT ;  /* 0x0000fffffcfc7812 */ /* 0x000fe200078ec0ff */
[----:B------:R-:W-:Y:S02]  /*35de0*/  ULDC UR5, c[0x0][0x248] ;  /* 0x0000920000057ab9 */ /* 0x000fe40000000800 */
[----:B------:R-:W4:Y:S04]  /*35df0*/  LDL.LU R41, [R1+0x408] ;  /* 0x0004080001297983 */ /* 0x000f280000300800 */
[----:B------:R-:W-:Y:S04]  /*35e00*/  STL [R1+0xb14], R10 ;  /* 0x000b140a01007387 */ /* 0x000fe80000100800 */
[----:B------:R-:W-:Y:S04]  /*35e10*/  STL [R1+0x46c], R13 ;  /* 0x00046c0d01007387 */ /* 0x000fe80000100800 */
[----:B------:R-:W4:Y:S01]  /*35e20*/  LDL.LU R37, [R1+0xc90] ;  /* 0x000c900001257983 */ /* 0x000f220000300800 */
[----:B------:R-:W-:-:S03]  /*35e30*/  PRMT R8, R8, 0x3340, R252 ;  /* 0x0000334008087816 */ /* 0x000fc600000000fc */
[----:B------:R-:W4:Y:S01]  /*35e40*/  LDL.LU R35, [R1+0x404] ;  /* 0x0004040001237983 */ /* 0x000f220000300800 */
[----:B------:R-:W-:-:S03]  /*35e50*/  LOP3.LUT R208, R208, 0xffff, RZ, 0xc0, !PT ;  /* 0x0000ffffd0d07812 */ /* 0x000fc600078ec0ff */
[----:B------:R-:W-:Y:S01]  /*35e60*/  STL [R1+0xb10], R8 ;  /* 0x000b100801007387 */ /* 0x000fe20000100800 */
[----:B------:R-:W-:Y:S01]  /*35e70*/  VIADD R12, R13, UR5 ;  /* 0x000000050d0c7c36 */ /* 0x000fe20008000000 */
[----:B------:R-:W-:Y:S01]  /*35e80*/  LOP3.LUT R209, R209, 0xffff, RZ, 0xc0, !PT ;  /* 0x0000ffffd1d17812 */ /* 0x000fe200078ec0ff */
[----:B------:R-:W-:-:S03]  /*35e90*/  ULDC UR5, c[0x0][0x248] ;  /* 0x0000920000057ab9 */ /* 0x000fc60000000800 */
[----:B------:R0:W-:Y:S02]  /*35ea0*/  STL [R1+0x470], R12 ;  /* 0x0004700c01007387 */ /* 0x0001e40000100800 */
[----:B0-----:R-:W-:Y:S01]  /*35eb0*/  VIADD R12, R12, UR5 ;  /* 0x000000050c0c7c36 */ /* 0x001fe20008000000 */
[----:B------:R-:W-:Y:S01]  /*35ec0*/  ULDC UR5, c[0x0][0x248] ;  /* 0x0000920000057ab9 */ /* 0x000fe20000000800 */
[----:B--2---:R-:W-:Y:S02]  /*35ed0*/  LOP3.LUT R8, R33, 0xffff, RZ, 0xc0, !PT ;  /* 0x0000ffff21087812 */ /* 0x004fe400078ec0ff */
[----:B---3--:R-:W-:Y:S02]  /*35ee0*/  LOP3.LUT R10, R31, 0xffff, RZ, 0xc0, !PT ;  /* 0x0000ffff1f0a7812 */ /* 0x008fe400078ec0ff */
[----:B------:R-:W-:Y:S02]  /*35ef0*/  PRMT R13, R8, 0x3340, R208 ;  /* 0x00003340080d7816 */ /* 0x000fe400000000d0 */
[----:B------:R-:W-:-:S02]  /*35f00*/  SHF.R.U32.HI R11, RZ, 0x8, R8 ;  /* 0x00000008ff0b7819 */ /* 0x000fc40000011608 */
[----:B------:R-:W-:Y:S02]  /*35f10*/  SHF.R.U32.HI R208, RZ, 0x8, R208 ;  /* 0x00000008ffd07819 */ /* 0x000fe400000116d0 */
[----:B------:R-:W-:Y:S02]  /*35f20*/  SHF.R.U32.HI R8, RZ, 0x8, R10 ;  /* 0x00000008ff087819 */ /* 0x000fe4000001160a */
[----:B------:R-:W-:Y:S02]  /*35f30*/  PRMT R10, R10, 0x3340, R209 ;  /* 0x000033400a0a7816 */ /* 0x000fe400000000d1 */
[----:B------:R-:W-:Y:S02]  /*35f40*/  LOP3.LUT R11, R11, 0xffff, RZ, 0xc0, !PT ;  /* 0x0000ffff0b0b7812 */ /* 0x000fe400078ec0ff */
[----:B------:R-:W-:Y:S01]  /*35f50*/  LOP3.LUT R208, R208, 0xffff, RZ, 0xc0, !PT ;  /* 0x0000ffffd0d07812 */ /* 0x000fe200078ec0ff */
[----:B------:R-:W-:Y:S04]  /*35f60*/  STL [R1+0xc5c], R13 ;  /* 0x000c5c0d01007387 */ /* 0x000fe80000100800 */
[----:B------:R0:W-:Y:S04]  /*35f70*/  STL [R1+0xc60], R10 ;  /* 0x000c600a01007387 */ /* 0x0001e80000100800 */
[----:B------:R-:W2:Y:S04]  /*35f80*/  LDL.LU R39, [R1+0x864] ;  /* 0x0008640001277983 */ /* 0x000ea80000300800 */
[----:B------:R-:W3:Y:S01]  /*35f90*/  LDL.LU R33, [R1+0xc98] ;  /* 0x000c980001217983 */ /* 0x000ee20000300800 */
[----:B0-----:R-:W-:-:S03]  /*35fa0*/  PRMT R10, R11, 0x3340, R208 ;  /* 0x000033400b0a7816 */ /* 0x001fc600000000d0 */
[----:B------:R-:W-:Y:S04]  /*35fb0*/  STL [R1+0x47c], R12 ;  /* 0x00047c0c01007387 */ /* 0x000fe80000100800 */
[----:B------:R-:W-:Y:S04]  /*35fc0*/  STL [R1+0xb00], R10 ;  /* 0x000b000a01007387 */ /* 0x000fe80000100800 */
[----:B------:R-:W3:Y:S01]  /*35fd0*/  LDL.LU R31, [R1+0x410] ;  /* 0x00041000011f7983 */ /* 0x000ee20000300800 */
[----:B------:R-:W-:Y:S02]  /*35fe0*/  SHF.R.U32.HI R209, RZ, 0x8, R209 ;  /* 0x00000008ffd17819 */ /* 0x000fe400000116d1 */
[----:B------:R-:W-:-:S02]  /*35ff0*/  LOP3.LUT R8, R8, 0xffff, RZ, 0xc0, !PT ;  /* 0x0000ffff08087812 */ /* 0x000fc400078ec0ff */
[----:B------:R-:W-:-:S04]  /*36000*/  LOP3.LUT R209, R209, 0xffff, RZ, 0xc0, !PT ;  /* 0x0000ffffd1d17812 */ /* 0x000fc800078ec0ff */
[----:B------:R-:W-:Y:S01]  /*36010*/  PRMT R8, R8, 0x3340, R209 ;  /* 0x0000334008087816 */ /* 0x000fe200000000d1 */
[----:B------:R-:W-:Y:S01]  /*36020*/  VIADD R15, R12, UR5 ;  /* 0x000000050c0f7c36 */ /* 0x000fe20008000000 */
[----:B------:R-:W-:-:S03]  /*36030*/  ULDC UR5, c[0x0][0x248] ;  /* 0x0000920000057ab9 */ /* 0x000fc60000000800 */
[----:B------:R4:W-:Y:S04]  /*36040*/  STL [R1+0xb08], R8 ;  /* 0x000b080801007387 */ /* 0x0009e80000100800 */
[----:B------:R0:W-:Y:S01]  /*36050*/  STL [R1+0x480], R15 ;  /* 0x0004800f01007387 */ /* 0x0001e20000100800 */
[----:B----4-:R-:W-:Y:S02]  /*36060*/  LOP3.LUT R8, R43, 0xffff, RZ, 0xc0, !PT ;  /* 0x0000ffff2b087812 */ /* 0x010fe400078ec0ff */
[----:B------:R-:W-:Y:S02]  /*36070*/  LOP3.LUT R10, R41, 0xffff, RZ, 0xc0, !PT ;  /* 0x0000ffff290a7812 */ /* 0x000fe400078ec0ff */
[----:B------:R-:W-:Y:S02]  /*36080*/  SHF.R.U32.HI R13, RZ, 0x8, R8 ;  /* 0x00000008ff0d7819 */ /* 0x000fe40000011608 */
[----:B------:R-:W-:-:S02]  /*36090*/  PRMT R16, R8, 0x3340, R10 ;  /* 0x0000334008107816 */ /* 0x000fc4000000000a */
[----:B------:R-:W-:Y:S02]  /*360a0*/  LOP3.LUT R11, R37, 0xffff, RZ, 0xc0, !PT ;  /* 0x0000ffff250b7812 */ /* 0x000fe400078ec0ff */
[----:B------:R-:W-:Y:S02]  /*360b0*/  LOP3.LUT R12, R35, 0xffff, RZ, 0xc0, !PT ;  /* 0x0000ffff230c7812 */ /* 0x000fe400078ec0ff */
[----:B------:R-:W-:Y:S02]  /*360c0*/  SHF.R.U32.HI R8, RZ, 0x8, R11 ;  /* 0x00000008ff087819 */ /* 0x000fe4000001160b */
[----:B------:R-:W-:Y:S01]  /*360d0*/  PRMT R11, R11, 0x3340, R12 ;  /* 0x000033400b0b7816 */ /* 0x000fe2000000000c */
[----:B------:R-:W-:Y:S01]  /*360e0*/  STL [R1+0xc58], R16 ;  /* 0x000c581001007387 */ /* 0x000fe20000100800 */
[----:B------:R-:W-:Y:S01]  /*360f0*/  SHF.R.U32.HI R10, RZ, 0x8, R10 ;  /* 0x00000008ff0a7819 */ /* 0x000fe2000001160a */
[----:B0-----:R-:W-:Y:S01]  /*36100*/  VIADD R15, R15, UR5 ;  /* 0x000000050f0f7c36 */ /* 0x001fe20008000000 */
[----:B------:R-:W-:Y:S01]  /*36110*/  SHF.R.U32.HI R12, RZ, 0x8, R12 ;  /* 0x00000008ff0c7819 */ /* 0x000fe2000001160c */
[----:B------:R-:W-:Y:S01]  /*36120*/  STL [R1+0xc54], R11 ;  /* 0x000c540b01007387 */ /* 0x000fe20000100800 */
[----:B------:R-:W-:Y:S01]  /*36130*/  LOP3.LUT R13, R13, 0xffff, RZ, 0xc0, !PT ;  /* 0x0000ffff0d0d7812 */ /* 0x000fe200078ec0ff */
[----:B------:R-:W-:-:S02]  /*36140*/  ULDC UR5, c[0x0][0x248] ;  /* 0x0000920000057ab9 */ /* 0x000fc40000000800 */
[----:B------:R-:W4:Y:S01]  /*36150*/  LDL.LU R41, [R1+0xc9c] ;  /* 0x000c9c0001297983 */ /* 0x000f220000300800 */
[----:B------:R-:W-:-:S03]  /*36160*/  LOP3.LUT R10, R10, 0xffff, RZ, 0xc0, !PT ;  /* 0x0000ffff0a0a7812 */ /* 0x000fc600078ec0ff */
[----:B------:R-:W4:Y:S01]  /*36170*/  LDL.LU R37, [R1+0x40c] ;  /* 0x00040c0001257983 */ /* 0x000f220000300800 */
[----:B------:R-:W-:Y:S02]  /*36180*/  LOP3.LUT R8, R8, 0xffff, RZ, 0xc0, !PT ;  /* 0x0000ffff08087812 */ /* 0x000fe400078ec0ff */
[----:B------:R-:W-:Y:S01]  /*36190*/  LOP3.LUT R12, R12, 0xffff, RZ, 0xc0, !PT ;  /* 0x0000ffff0c0c7812 */ /* 0x000fe200078ec0ff */
[----:B------:R-:W-:Y:S01]  /*361a0*/  STL [R1+0x488], R15 ;  /* 0x0004880f01007387 */ /* 0x000fe20000100800 */
[----:B------:R-:W-:-:S03]  /*361b0*/  PRMT R10, R13, 0x3340, R10 ;  /* 0x000033400d0a7816 */ /* 0x000fc6000000000a */
[----:B------:R-:W4:Y:S01]  /*361c0*/  LDL.LU R35, [R1+0x868] ;  /* 0x0008680001237983 */ /* 0x000f220000300800 */
[----:B------:R-:W-:-:S03]  /*361d0*/  PRMT R8, R8, 0x3340, R12 ;  /* 0x0000334008087816 */ /* 0x000fc6000000000c */
[----:B------:R-:W-:Y:S01]  /*361e0*/  STL [R1+0xaf4], R10 ;  /* 0x000af40a01007387 */ /* 0x000fe20000100800 */
[----:B------:R-:W-:-:S03]  /*361f0*/  LOP3.LUT R205, R205, 0xffff, RZ, 0xc0, !PT ;  /* 0x0000ffffcdcd7812 */ /* 0x000fc600078ec0ff */
[----:B------:R-:W-:Y:S01]  /*36200*/  STL [R1+0xaf0], R8 ;  /* 0x000af00801007387 */ /* 0x000fe20000100800 */
[----:B------:R-:W-:Y:S01]  /*36210*/  VIADD R13, R15, UR5 ;  /* 0x000000050f0d7c36 */ /* 0x000fe20008000000 */
[----:B------:R-:W-:-:S04]  /*36220*/  ULDC UR5, c[0x0][0x248] ;  /* 0x0000920000057ab9 */ /* 0x000fc80000000800 */
        /* <DEDUP_REMOVED lines=9> */
[----:B------:R-:W-:Y:S02]  /*362c0*/  LOP3.LUT R11, R31, 0xffff, RZ, 0xc0, !PT ;  /* 0x0000ffff1f0b7812 */ /* 0x000fe400078ec0ff */
[----:B------:R-:W-:Y:S02]  /*362d0*/  LOP3.LUT R12, R12, 0xffff, RZ, 0xc0, !PT ;  /* 0x0000ffff0c0c7812 */ /* 0x000fe400078ec0ff */
[----:B------:R-:W-:Y:S02]  /*362e0*/  PRMT R10, R10, 0x3340, R11 ;  /* 0x000033400a0a7816 */ /* 0x000fe4000000000b */
[----:B------:R-:W-:Y:S01]  /*362f0*/  LOP3.LUT R205, R205, 0xffff, RZ, 0xc0, !PT ;  /* 0x0000ffffcdcd7812 */ /* 0x000fe200078ec0ff */
[----:B------:R-:W-:Y:S04]  /*36300*/  STL [R1+0xc50], R15 ;  /* 0x000c500f01007387 */ /* 0x000fe80000100800 */
[----:B------:R0:W-:Y:S04]  /*36310*/  STL [R1+0xc4c], R10 ;  /* 0x000c4c0a01007387 */ /* 0x0001e80000100800 */
[----:B------:R-:W2:Y:S04]  /*36320*/  LDL.LU R39, [R1+0x86c] ;  /* 0x00086c0001277983 */ /* 0x000ea80000300800 */
[----:B------:R-:W3:Y:S01]  /*36330*/  LDL.LU R33, [R1+0xca0] ;  /* 0x000ca00001217983 */ /* 0x000ee20000300800 */
[----:B0-----:R-:W-:-:S03]  /*36340*/  PRMT R10, R12, 0x3340, R205 ;  /* 0x000033400c0a7816 */ /* 0x001fc600000000cd */
[----:B------:R0:W-:Y:S04]  /*36350*/  STL [R1+0x494], R13 ;  /* 0x0004940d01007387 */ /* 0x0001e80000100800 */
[----:B------:R-:W-:Y:S04]  /*36360*/  STL [R1+0xae8], R10 ;  /* 0x000ae80a01007387 */ /* 0x000fe80000100800 */
[----:B------:R-:W3:Y:S01]  /*36370*/  LDL.LU R31, [R1+0x448] ;  /* 0x00044800011f7983 */ /* 0x000ee20000300800 */
[----:B------:R-:W-:Y:S02]  /*36380*/  SHF.R.U32.HI R11, RZ, 0x8, R11 ;  /* 0x00000008ff0b7819 */ /* 0x000fe4000001160b */
[----:B------:R-:W-:-:S02]  /*36390*/  LOP3.LUT R8, R8, 0xffff, RZ, 0xc0, !PT ;  /* 0x0000ffff08087812 */ /* 0x000fc400078ec0ff */
[----:B------:R-:W-:-:S04]  /*363a0*/  LOP3.LUT R11, R11, 0xffff, RZ, 0xc0, !PT ;  /* 0x0000ffff0b0b7812 */ /* 0x000fc800078ec0ff */
[----:B------:R-:W-:-:S05]  /*363b0*/  PRMT R8, R8, 0x3340, R11 ;  /* 0x0000334008087816 */ /* 0x000fca000000000b */
[----:B------:R4:W-:Y:S01]  /*363c0*/  STL [R1+0xadc], R8 ;  /* 0x000adc0801007387 */ /* 0x0009e20000100800 */
[----:B------:R-:W-:Y:S01]  /*363d0*/  LOP3.LUT R203, R203, 0xffff, RZ, 0xc0, !PT ;  /* 0x0000ffffcbcb7812 */ /* 0x000fe200078ec0ff */
[----:B0-----:R-:W-:Y:S01]  /*363e0*/  VIADD R13, R13, UR5 ;  /* 0x000000050d0d7c36 */ /* 0x001fe20008000000 */
[----:B------:R-:W-:Y:S01]  /*363f0*/  ULDC UR5, c[0x0][0x248] ;  /* 0x0000920000057ab9 */ /* 0x000fe20000000800 */
[----:B----4-:R-:W-:Y:S02]  /*36400*/  LOP3.LUT R8, R41, 0xffff, RZ, 0xc0, !PT ;  /* 0x0000ffff29087812 */ /* 0x010fe400078ec0ff */
[----:B------:R-:W-:Y:S02]  /*36410*/  LOP3.LUT R10, R37, 0xffff, RZ, 0xc0, !PT ;  /* 0x0000ffff250a7812 */ /* 0x000fe400078ec0ff */
[----:B------:R-:W-:Y:S02]  /*36420*/  SHF.R.U32.HI R12, RZ, 0x8, R8 ;  /* 0x00000008ff0c7819 */ /* 0x000fe40000011608 */
[----:B------:R-:W-:-:S02]  /*36430*/  PRMT R15, R8, 0x3340, R10 ;  /* 0x00003340080f7816 */ /* 0x000fc4000000000a */
[----:B------:R-:W-:Y:S02]  /*36440*/  SHF.R.U32.HI R10, RZ, 0x8, R10 ;  /* 0x00000008ff0a7819 */ /* 0x000fe4000001160a */
[----:B------:R-:W-:Y:S02]  /*36450*/  LOP3.LUT R11, R35, 0xffff, RZ, 0xc0, !PT ;  /* 0x0000ffff230b7812 */ /* 0x000fe400078ec0ff */
[----:B------:R-:W-:Y:S02]  /*36460*/  LOP3.LUT R12, R12, 0xffff, RZ, 0xc0, !PT ;  /* 0x0000ffff0c0c7812 */ /* 0x000fe400078ec0ff */
[----:B------:R-:W-:Y:S02]  /*36470*/  SHF.R.U32.HI R8, RZ, 0x8, R11 ;  /* 0x00000008ff087819 */ /* 0x000fe4000001160b */
[----:B------:R-:W-:Y:S02]  /*36480*/  LOP3.LUT R10, R10, 0xffff, RZ, 0xc0, !PT ;  /* 0x0000ffff0a0a7812 */ /* 0x000fe400078ec0ff */
[----:B------:R-:W-:Y:S01]  /*36490*/  PRMT R11, R11, 0x3340, R203 ;  /* 0x000033400b0b7816 */ /* 0x000fe200000000cb */
[----:B------:R0:W-:Y:S01]  /*364a0*/  STL [R1+0x4a0], R13 ;  /* 0x0004a00d01007387 */ /* 0x0001e20000100800 */
[----:B------:R-:W-:-:S03]  /*364b0*/  PRMT R10, R12, 0x3340, R10 ;  /* 0x000033400c0a7816 */ /* 0x000fc6000000000a */
[----:B------:R1:W-:Y:S04]  /*364c0*/  STL [R1+0xc48], R15 ;  /* 0x000c480f01007387 */ /* 0x0003e80000100800 */
[----:B------:R-:W-:Y:S01]  /*364d0*/  STL [R1+0xc44], R11 ;  /* 0x000c440b01007387 */ /* 0x000fe20000100800 */
[----:B0-----:R-:W-:Y:S01]  /*364e0*/  VIADD R13, R13, UR5 ;  /* 0x000000050d0d7c36 */ /* 0x001fe20008000000 */
[----:B------:R-:W-:Y:S02]  /*364f0*/  SHF.R.U32.HI R203, RZ, 0x8, R203 ;  /* 0x00000008ffcb7819 */ /* 0x000fe400000116cb */
[----:B------:R-:W4:Y:S01]  /*36500*/  LDL.LU R43, [R1+0xca4] ;  /* 0x000ca400012b7983 */ /* 0x000f220000300800 */
[----:B------:R-:W-:Y:S01]  /*36510*/  LOP3.LUT R8, R8, 0xffff, RZ, 0xc0, !PT ;  /* 0x0000ffff08087812 */ /* 0x000fe200078ec0ff */
[----:B------:R-:W-:-:S02]  /*36520*/  ULDC UR5, c[0x0][0x248] ;  /* 0x0000920000057ab9 */ /* 0x000fc40000000800 */
[----:B------:R-:W4:Y:S04]  /*36530*/  LDL.LU R37, [R1+0x450] ;  /* 0x0004500001257983 */ /* 0x000f280000300800 */
[----:B------:R-:W-:Y:S04]  /*36540*/  STL [R1+0xad8], R10 ;  /* 0x000ad80a01007387 */ /* 0x000fe80000100800 */
[----:B------:R-:W-:Y:S04]  /*36550*/  STL [R1+0x4a8], R13 ;  /* 0x0004a80d01007387 */ /* 0x000fe80000100800 */
[----:B------:R-:W4:Y:S01]  /*36560*/  LDL.LU R35, [R1+0x870] ;  /* 0x0008700001237983 */ /* 0x000f220000300800 */
[----:B------:R-:W-:-:S02]  /*36570*/  LOP3.LUT R203, R203, 0xffff, RZ, 0xc0, !PT ;  /* 0x0000ffffcbcb7812 */ /* 0x000fc400078ec0ff */
[----:B------:R-:W-:Y:S01]  /*36580*/  LOP3.LUT R204, R204, 0xffff, RZ, 0xc0, !PT ;  /* 0x0000ffffcccc7812 */ /* 0x000fe200078ec0ff */
[----:B-1----:R-:W-:Y:S01]  /*36590*/  VIADD R15, R13, UR5 ;  /* 0x000000050d0f7c36 */ /* 0x002fe20008000000 */
[----:B------:R-:W-:Y:S01]  /*365a0*/  PRMT R8, R8, 0x3340, R203 ;  /* 0x0000334008087816 */ /* 0x000fe200000000cb */
[----:B------:R-:W-:-:S04]  /*365b0*/  ULDC UR5, c[0x0][0x248] ;  /* 0x0000920000057ab9 */ /* 0x000fc80000000800 */
[----:B------:R-:W-:Y:S04]  /*365c0*/  STL [R1+0xad4], R8 ;  /* 0x000ad40801007387 */ /* 0x000fe80000100800 */
[----:B------:R0:W-:Y:S02]  /*365d0*/  STL [R1+0x4ac], R15 ;  /* 0x0004ac0f01007387 */ /* 0x0001e40000100800 */
[----:B0-----:R-:W-:Y:S01]  /*365e0*/  VIADD R15, R15, UR5 ;  /* 0x000000050f0f7c36 */ /* 0x001fe20008000000 */
[----:B------:R-:W-:Y:S01]  /*365f0*/  ULDC UR5, c[0x0][0x248] ;  /* 0x0000920000057ab9 */ /* 0x000fe20000000800 */
[----:B--2---:R-:W-:-:S04]  /*36600*/  LOP3.LUT R10, R39, 0xffff, RZ, 0xc0, !PT ;  /* 0x0000ffff270a7812 */ /* 0x004fc800078ec0ff */
[----:B------:R-:W-:Y:S02]  /*36610*/  PRMT R16, R10, 0x3340, R204 ;  /* 0x000033400a107816 */ /* 0x000fe400000000cc */
[----:B---3--:R-:W-:Y:S02]  /*36620*/  LOP3.LUT R12, R33, 0xffff, RZ, 0xc0, !PT ;  /* 0x0000ffff210c7812 */ /* 0x008fe400078ec0ff */
[----:B------:R-:W-:Y:S01]  /*36630*/  SHF.R.U32.HI R8, RZ, 0x8, R10 ;  /* 0x00000008ff087819 */ /* 0x000fe2000001160a */
[----:B------:R0:W-:Y:S01]  /*36640*/  STL [R1+0xc34], R16 ;  /* 0x000c341001007387 */ /* 0x0001e20000100800 */
[----:B------:R-:W-:Y:S02]  /*36650*/  SHF.R.U32.HI R10, RZ, 0x8, R204 ;  /* 0x00000008ff0a7819 */ /* 0x000fe400000116cc */
[----:B------:R-:W-:-:S04]  /*36660*/  LOP3.LUT R13, R31, 0xffff, RZ, 0xc0, !PT ;  /* 0x0000ffff1f0d7812 */ /* 0x000fc800078ec0ff */
[----:B0-----:R-:W-:Y:S02]  /*36670*/  PRMT R16, R12, 0x3340, R13 ;  /* 0x000033400c107816 */ /* 0x001fe4000000000d */
[----:B------:R-:W-:Y:S02]  /*36680*/  LOP3.LUT R8, R8, 0xffff, RZ, 0xc0, !PT ;  /* 0x0000ffff08087812 */ /* 0x000fe400078ec0ff */
[----:B------:R-:W-:Y:S01]  /*36690*/  LOP3.LUT R10, R10, 0xffff, RZ, 0xc0, !PT ;  /* 0x0000ffff0a0a7812 */ /* 0x000fe200078ec0ff */
[----:B------:R-:W-:Y:S03]  /*366a0*/  STL [R1+0xc2c], R16 ;  /* 0x000c2c1001007387 */ /* 0x000fe60000100800 */
[----:B------:R-:W-:Y:S01]  /*366b0*/  PRMT R8, R8, 0x3340, R10 ;  /* 0x0000334008087816 */ /* 0x000fe2000000000a */
[----:B------:R-:W2:Y:S04]  /*366c0*/  LDL.LU R41, [R1+0xcac] ;  /* 0x000cac0001297983 */ /* 0x000ea80000300800 */
[----:B------:R-:W3:Y:S04]  /*366d0*/  LDL.LU R39, [R1+0x45c] ;  /* 0x00045c0001277983 */ /* 0x000ee80000300800 */
[----:B------:R-:W-:Y:S04]  /*366e0*/  STL [R1+0x4b4], R15 ;  /* 0x0004b40f01007387 */ /* 0x000fe80000100800 */
[----:B------:R-:W3:Y:S04]  /*366f0*/  LDL.LU R33, [R1+0xca8] ;  /* 0x000ca80001217983 */ /* 0x000ee80000300800 */
[----:B------:R0:W-:Y:S04]  /*36700*/  STL [R1+0xacc], R8 ;  /* 0x000acc0801007387 */ /* 0x0001e80000100800 */
[----:B------:R-:W3:Y:S01]  /*36710*/  LDL.LU R31, [R1+0x454] ;  /* 0x00045400011f7983 */ /* 0x000ee20000300800 */
[----:B------:R-:W-:-:S02]  /*36720*/  SHF.R.U32.HI R11, RZ, 0x8, R12 ;  /* 0x00000008ff0b7819 */ /* 0x000fc4000001160c */
[----:B------:R-:W-:Y:S02]  /*36730*/  SHF.R.U32.HI R12, RZ, 0x8, R13 ;  /* 0x00000008ff0c7819 */ /* 0x000fe4000001160d */
[----:B------:R-:W-:Y:S02]  /*36740*/  LOP3.LUT R11, R11, 0xffff, RZ, 0xc0, !PT ;  /* 0x0000ffff0b0b7812 */ /* 0x000fe400078ec0ff */
[----:B------:R-:W-:-:S04]  /*36750*/  LOP3.LUT R12, R12, 0xffff, RZ, 0xc0, !PT ;  /* 0x0000ffff0c0c7812 */ /* 0x000fc800078ec0ff */
[----:B0-----:R-:W-:Y:S01]  /*36760*/  PRMT R8, R11, 0x3340, R12 ;  /* 0x000033400b087816 */ /* 0x001fe2000000000c */
[----:B------:R-:W-:Y:S01]  /*36770*/  VIADD R13, R15, UR5 ;  /* 0x000000050f0d7c36 */ /* 0x000fe20008000000 */
[----:B------:R-:W-:Y:S01]  /*36780*/  LOP3.LUT R200, R200, 0xffff, RZ, 0xc0, !PT ;  /* 0x0000ffffc8c87812 */ /* 0x000fe200078ec0ff */
[----:B------:R-:W-:Y:S02]  /*36790*/  ULDC UR5, c[0x0][0x248] ;  /* 0x0000920000057ab9 */ /* 0x000fe40000000800 */
[----:B------:R0:W-:Y:S01]  /*367a0*/  STL [R1+0xac8], R8 ;  /* 0x000ac80801007387 */ /* 0x0001e20000100800 */
[----:B----4-:R-:W-:Y:S02]  /*367b0*/  LOP3.LUT R11, R43, 0xffff, RZ, 0xc0, !PT ;  /* 0x0000ffff2b0b7812 */ /* 0x010fe400078ec0ff */
[----:B0-----:R-:W-:Y:S02]  /*367c0*/  LOP3.LUT R8, R37, 0xffff, RZ, 0xc0, !PT ;  /* 0x0000ffff25087812 */ /* 0x001fe400078ec0ff */
[----:B------:R-:W-:-:S02]  /*367d0*/  SHF.R.U32.HI R12, RZ, 0x8, R11 ;  /* 0x00000008ff0c7819 */ /* 0x000fc4000001160b */
[--C-:B------:R-:W-:Y:S02]  /*367e0*/  PRMT R15, R11, 0x3340, R8.reuse ;  /* 0x000033400b0f7816 */ /* 0x100fe40000000008 */
[----:B------:R-:W-:Y:S02]  /*367f0*/  SHF.R.U32.HI R11, RZ, 0x8, R8 ;  /* 0x00000008ff0b7819 */ /* 0x000fe40000011608 */
[----:B------:R-:W-:-:S04]  /*36800*/  LOP3.LUT R10, R35, 0xffff, RZ, 0xc0, !PT ;  /* 0x0000ffff230a7812 */ /* 0x000fc800078ec0ff */
[----:B------:R-:W-:Y:S02]  /*36810*/  SHF.R.U32.HI R8, RZ, 0x8, R10 ;  /* 0x00000008ff087819 */ /* 0x000fe4000001160a */
[----:B------:R-:W-:Y:S01]  /*36820*/  PRMT R10, R10, 0x3340, R200 ;  /* 0x000033400a0a7816 */ /* 0x000fe200000000c8 */
[----:B------:R0:W-:Y:S04]  /*36830*/  STL [R1+0x4bc], R13 ;  /* 0x0004bc0d01007387 */ /* 0x0001e80000100800 */
[----:B------:R-:W-:Y:S04]  /*36840*/  STL [R1+0xc20], R15 ;  /* 0x000c200f01007387 */ /* 0x000fe80000100800 */
[----:B------:R1:W-:Y:S01]  /*36850*/  STL [R1+0xc1c], R10 ;  /* 0x000c1c0a01007387 */ /* 0x0003e20000100800 */
[----:B------:R-:W-:-:S03]  /*36860*/  LOP3.LUT R12, R12, 0xffff, RZ, 0xc0, !PT ;  /* 0x0000ffff0c0c7812 */ /* 0x000fc600078ec0ff */
[----:B------:R-:W4:Y:S01]  /*36870*/  LDL.LU R37, [R1+0x878] ;  /* 0x0008780001257983 */ /* 0x000f220000300800 */
[----:B------:R-:W-:-:S03]  /*36880*/  LOP3.LUT R11, R11, 0xffff, RZ, 0xc0, !PT ;  /* 0x0000ffff0b0b7812 */ /* 0x000fc600078ec0ff */
[----:B------:R-:W4:Y:S01]  /*36890*/  LDL.LU R35, [R1+0x874] ;  /* 0x0008740001237983 */ /* 0x000f220000300800 */
[----:B------:R-:W-:Y:S01]  /*368a0*/  SHF.R.U32.HI R200, RZ, 0x8, R200 ;  /* 0x00000008ffc87819 */ /* 0x000fe200000116c8 */
[----:B0-----:R-:W-:Y:S01]  /*368b0*/  VIADD R13, R13, UR5 ;  /* 0x000000050d0d7c36 */ /* 0x001fe20008000000 */
[----:B-1----:R-:W-:Y:S01]  /*368c0*/  PRMT R10, R12, 0x3340, R11 ;  /* 0x000033400c0a7816 */ /* 0x002fe2000000000b */
[----:B------:R-:W-:Y:S01]  /*368d0*/  ULDC UR5, c[0x0][0x248] ;  /* 0x0000920000057ab9 */ /* 0x000fe20000000800 */
[----:B------:R-:W-:Y:S02]  /*368e0*/  LOP3.LUT R8, R8, 0xffff, RZ, 0xc0, !PT ;  /* 0x0000ffff08087812 */ /* 0x000fe400078ec0ff */
[----:B------:R-:W-:Y:S01]  /*368f0*/  LOP3.LUT R200, R200, 0xffff, RZ, 0xc0, !PT ;  /* 0x0000ffffc8c87812 */ /* 0x000fe200078ec0ff */
[----:B------:R-:W-:Y:S03]  /*36900*/  STL [R1+0x4c0], R13 ;  /* 0x0004c00d01007387 */ /* 0x000fe60000100800 */
[----:B------:R-:W-:Y:S01]  /*36910*/  PRMT R8, R8, 0x3340, R200 ;  /* 0x0000334008087816 */ /* 0x000fe200000000c8 */
[----:B------:R-:W-:Y:S01]  /*36920*/  STL [R1+0xab8], R10 ;  /* 0x000ab80a01007387 */ /* 0x000fe20000100800 */
[----:B------:R-:W-:Y:S01]  /*36930*/  VIADD R15, R13, UR5 ;  /* 0x000000050d0f7c36 */ /* 0x000fe20008000000 */
[----:B------:R-:W-:-:S02]  /*36940*/  ULDC UR5, c[0x0][0x248] ;  /* 0x0000920000057ab9 */ /* 0x000fc40000000800 */
[----:B------:R-:W-:Y:S04]  /*36950*/  STL [R1+0xab4], R8 ;  /* 0x000ab40801007387 */ /* 0x000fe80000100800 */
[----:B------:R0:W-:Y:S02]  /*36960*/  STL [R1+0x4c8], R15 ;  /* 0x0004c80f01007387 */ /* 0x0001e40000100800 */
[----:B0-----:R-:W-:Y:S01]  /*36970*/  VIADD R15, R15, UR5 ;  /* 0x000000050f0f7c36 */ /* 0x001fe20008000000 */
[----:B------:R-:W-:Y:S01]  /*36980*/  LOP3.LUT R196, R196, 0xffff, RZ, 0xc0, !PT ;  /* 0x0000ffffc4c47812 */ /* 0x000fe200078ec0ff */
[----:B------:R-:W-:Y:S01]  /*36990*/  ULDC UR5, c[0x0][0x248] ;  /* 0x0000920000057ab9 */ /* 0x000fe20000000800 */
[----:B--2---:R-:W-:Y:S02]  /*369a0*/  LOP3.LUT R10, R41, 0xffff, RZ, 0xc0, !PT ;  /* 0x0000ffff290a7812 */ /* 0x004fe400078ec0ff */
[----:B---3--:R-:W-:-:S02]  /*369b0*/  LOP3.LUT R11, R39, 0xffff, RZ, 0xc0, !PT ;  /* 0x0000ffff270b7812 */ /* 0x008fc400078ec0ff */
[----:B------:R-:W-:Y:S02]  /*369c0*/  SHF.R.U32.HI R8, RZ, 0x8, R10 ;  /* 0x00000008ff087819 */ /* 0x000fe4000001160a */
[--C-:B------:R-:W-:Y:S02]  /*369d0*/  PRMT R16, R10, 0x3340, R11.reuse ;  /* 0x000033400a107816 */ /* 0x100fe4000000000b */
[----:B------:R-:W-:Y:S02]  /*369e0*/  SHF.R.U32.HI R10, RZ, 0x8, R11 ;  /* 0x00000008ff0a7819 */ /* 0x000fe4000001160b */
[----:B------:R-:W-:Y:S01]  /*369f0*/  LOP3.LUT R12, R33, 0xffff, RZ, 0xc0, !PT ;  /* 0x0000ffff210c7812 */ /* 0x000fe200078ec0ff */
[----:B------:R0:W-:Y:S01]  /*36a00*/  STL [R1+0xc08], R16 ;  /* 0x000c081001007387 */ /* 0x0001e20000100800 */
[----:B------:R-:W-:Y:S02]  /*36a10*/  LOP3.LUT R8, R8, 0xffff, RZ, 0xc0, !PT ;  /* 0x0000ffff08087812 */ /* 0x000fe400078ec0ff */
[----:B------:R-:W-:-:S02]  /*36a20*/  LOP3.LUT R13, R31, 0xffff, RZ, 0xc0, !PT ;  /* 0x0000ffff1f0d7812 */ /* 0x000fc400078ec0ff */
[----:B------:R-:W-:Y:S02]  /*36a30*/  LOP3.LUT R10, R10, 0xffff, RZ, 0xc0, !PT ;  /* 0x0000ffff0a0a7812 */ /* 0x000fe400078ec0ff */
[----:B0-----:R-:W-:Y:S02]  /*36a40*/  PRMT R16, R12, 0x3340, R13 ;  /* 0x000033400c107816 */ /* 0x001fe4000000000d */
[----:B------:R-:W-:-:S03]  /*36a50*/  PRMT R8, R8, 0x3340, R10 ;  /* 0x0000334008087816 */ /* 0x000fc6000000000a */
[----:B------:R-:W-:Y:S04]  /*36a60*/  STL [R1+0xc04], R16 ;  /* 0x000c041001007387 */ /* 0x000fe80000100800 */
[----:B------:R-:W2:Y:S04]  /*36a70*/  LDL.LU R43, [R1+0xcb4] ;  /* 0x000cb400012b7983 */ /* 0x000ea80000300800 */
[----:B------:R-:W3:Y:S04]  /*36a80*/  LDL.LU R41, [R1+0x468] ;  /* 0x0004680001297983 */ /* 0x000ee80000300800 */
[----:B------:R0:W-:Y:S04]  /*36a90*/  STL [R1+0xaa0], R8 ;  /* 0x000aa00801007387 */ /* 0x0001e80000100800 */
[----:B------:R-:W-:Y:S04]  /*36aa0*/  STL [R1+0x4d4], R15 ;  /* 0x0004d40f01007387 */ /* 0x000fe80000100800 */
[----:B------:R-:W3:Y:S04]  /*36ab0*/  LDL.LU R33, [R1+0xcb0] ;  /* 0x000cb00001217983 */ /* 0x000ee80000300800 */
[----:B------:R-:W3:Y:S01]  /*36ac0*/  LDL.LU R31, [R1+0x460] ;  /* 0x00046000011f7983 */ /* 0x000ee20000300800 */
[----:B------:R-:W-:-:S02]  /*36ad0*/  SHF.R.U32.HI R11, RZ, 0x8, R12 ;  /* 0x00000008ff0b7819 */ /* 0x000fc4000001160c */
[----:B------:R-:W-:Y:S02]  /*36ae0*/  SHF.R.U32.HI R12, RZ, 0x8, R13 ;  /* 0x00000008ff0c7819 */ /* 0x000fe4000001160d */
[----:B------:R-:W-:Y:S02]  /*36af0*/  LOP3.LUT R11, R11, 0xffff, RZ, 0xc0, !PT ;  /* 0x0000ffff0b0b7812 */ /* 0x000fe400078ec0ff */
[----:B------:R-:W-:-:S04]  /*36b00*/  LOP3.LUT R12, R12, 0xffff, RZ, 0xc0, !PT ;  /* 0x0000ffff0c0c7812 */ /* 0x000fc800078ec0ff */
[----:B0-----:R-:W-:-:S05]  /*36b10*/  PRMT R8, R11, 0x3340, R12 ;  /* 0x000033400b087816 */ /* 0x001fca000000000c */
[----:B------:R4:W-:Y:S01]  /*36b20*/  STL [R1+0xa9c], R8 ;  /* 0x000a9c0801007387 */ /* 0x0009e20000100800 */
[----:B------:R-:W-:Y:S01]  /*36b30*/  LOP3.LUT R198, R198, 0xffff, RZ, 0xc0, !PT ;  /* 0x0000ffffc6c67812 */ /* 0x000fe200078ec0ff */
[----:B------:R-:W-:Y:S01]  /*36b40*/  VIADD R13, R15, UR5 ;  /* 0x000000050f0d7c36 */ /* 0x000fe20008000000 */
[----:B------:R-:W-:Y:S01]  /*36b50*/  ULDC UR5, c[0x0][0x248] ;  /* 0x0000920000057ab9 */ /* 0x000fe20000000800 */
[----:B----4-:R-:W-:Y:S02]  /*36b60*/  LOP3.LUT R8, R37, 0xffff, RZ, 0xc0, !PT ;  /* 0x0000ffff25087812 */ /* 0x010fe400078ec0ff */
[----:B------:R-:W-:Y:S02]  /*36b70*/  LOP3.LUT R10, R35, 0xffff, RZ, 0xc0, !PT ;  /* 0x0000ffff230a7812 */ /* 0x000fe400078ec0ff */
[----:B------:R-:W-:Y:S02]  /*36b80*/  PRMT R12, R8, 0x3340, R196 ;  /* 0x00003340080c7816 */ /* 0x000fe400000000c4 */
[----:B------:R-:W-:-:S02]  /*36b90*/  SHF.R.U32.HI R11, RZ, 0x8, R8 ;  /* 0x00000008ff0b7819 */ /* 0x000fc40000011608 */
[----:B------:R-:W-:Y:S02]  /*36ba0*/  SHF.R.U32.HI R196, RZ, 0x8, R196 ;  /* 0x00000008ffc47819 */ /* 0x000fe400000116c4 */
[----:B------:R-:W-:Y:S02]  /*36bb0*/  SHF.R.U32.HI R8, RZ, 0x8, R10 ;  /* 0x00000008ff087819 */ /* 0x000fe4000001160a */
[--C-:B------:R-:W-:Y:S01]  /*36bc0*/  PRMT R10, R10, 0x3340, R198.reuse ;  /* 0x000033400a0a7816 */ /* 0x100fe200000000c6 */
[----:B------:R-:W-:Y:S01]  /*36bd0*/  STL [R1+0x4dc], R13 ;  /* 0x0004dc0d01007387 */ /* 0x000fe20000100800 */
[----:B------:R-:W-:Y:S02]  /*36be0*/  LOP3.LUT R11, R11, 0xffff, RZ, 0xc0, !PT ;  /* 0x0000ffff0b0b7812 */ /* 0x000fe400078ec0ff */
[----:B------:R-:W-:Y:S01]  /*36bf0*/  LOP3.LUT R196, R196, 0xffff, RZ, 0xc0, !PT ;  /* 0x0000ffffc4c47812 */ /* 0x000fe200078ec0ff */
[----:B------:R0:W-:Y:S04]  /*36c00*/  STL [R1+0xbe4], R12 ;  /* 0x000be40c01007387 */ /* 0x0001e80000100800 */
[----:B------:R1:W-:Y:S04]  /*36c10*/  STL [R1+0xbe8], R10 ;  /* 0x000be80a01007387 */ /* 0x0003e80000100800 */
[----:B------:R-:W4:Y:S01]  /*36c20*/  LDL.LU R39, [R1+0x87c] ;  /* 0x00087c0001277983 */ /* 0x000f220000300800 */
[----:B0-----:R-:W-:Y:S01]  /*36c30*/  VIADD R12, R13, UR5 ;  /* 0x000000050d0c7c36 */ /* 0x001fe20008000000 */
[----:B------:R-:W-:-:S02]  /*36c40*/  SHF.R.U32.HI R198, RZ, 0x8, R198 ;  /* 0x00000008ffc67819 */ /* 0x000fc400000116c6 */
[----:B------:R-:W4:Y:S01]  /*36c50*/  LDL.LU R37, [R1+0xcb8] ;  /* 0x000cb80001257983 */ /* 0x000f220000300800 */
[----:B------:R-:W-:Y:S01]  /*36c60*/  LOP3.LUT R8, R8, 0xffff, RZ, 0xc0, !PT ;  /* 0x0000ffff08087812 */ /* 0x000fe200078ec0ff */
[----:B------:R-:W-:Y:S01]  /*36c70*/  ULDC UR5, c[0x0][0x248] ;  /* 0x0000920000057ab9 */ /* 0x000fe20000000800 */
[----:B-1----:R-:W-:Y:S01]  /*36c80*/  PRMT R10, R11, 0x3340, R196 ;  /* 0x000033400b0a7816 */ /* 0x002fe200000000c4 */
[----:B------:R-:W-:Y:S04]  /*36c90*/  STL [R1+0x4e8], R12 ;  /* 0x0004e80c01007387 */ /* 0x000fe80000100800 */
[----:B------:R-:W-:Y:S04]  /*36ca0*/  STL [R1+0xa94], R10 ;  /* 0x000a940a01007387 */ /* 0x000fe80000100800 */
[----:B------:R-:W4:Y:S01]  /*36cb0*/  LDL.LU R35, [R1+0x474] ;  /* 0x0004740001237983 */ /* 0x000f220000300800 */
[----:B------:R-:W-:Y:S01]  /*36cc0*/  LOP3.LUT R198, R198, 0xffff, RZ, 0xc0, !PT ;  /* 0x0000ffffc6c67812 */ /* 0x000fe200078ec0ff */
[----:B------:R-:W-:Y:S01]  /*36cd0*/  VIADD R15, R12, UR5 ;  /* 0x000000050c0f7c36 */ /* 0x000fe20008000000 */
[----:B------:R-:W-:-:S02]  /*36ce0*/  ULDC UR5, c[0x0][0x248] ;  /* 0x0000920000057ab9 */ /* 0x000fc40000000800 */
[----:B------:R-:W-:-:S05]  /*36cf0*/  PRMT R8, R8, 0x3340, R198 ;  /* 0x0000334008087816 */ /* 0x000fca00000000c6 */
[----:B------:R-:W-:Y:S04]  /*36d00*/  STL [R1+0xa98], R8 ;  /* 0x000a980801007387 */ /* 0x000fe80000100800 */
[----:B------:R0:W-:Y:S02]  /*36d10*/  STL [R1+0x4ec], R15 ;  /* 0x0004ec0f01007387 */ /* 0x0001e40000100800 */
[----:B0-----:R-:W-:Y:S01]  /*36d20*/  VIADD R15, R15, UR5 ;  /* 0x000000050f0f7c36 */ /* 0x001fe20008000000 */
[----:B------:R-:W-:Y:S01]  /*36d30*/  LOP3.LUT R192, R192, 0xffff, RZ, 0xc0, !PT ;  /* 0x0000ffffc0c07812 */ /* 0x000fe200078ec0ff */
[----:B------:R-:W-:Y:S01]  /*36d40*/  ULDC UR5, c[0x0][0x248] ;  /* 0x0000920000057ab9 */ /* 0x000fe20000000800 */
[----:B--2---:R-:W-:Y:S02]  /*36d50*/  LOP3.LUT R10, R43, 0xffff, RZ, 0xc0, !PT ;  /* 0x0000ffff2b0a7812 */ /* 0x004fe400078ec0ff */
[----:B---3--:R-:W-:-:S04]  /*36d60*/  LOP3.LUT R11, R41, 0xffff, RZ, 0xc0, !PT ;  /* 0x0000ffff290b7812 */ /* 0x008fc800078ec0ff */
[----:B------:R-:W-:-:S05]  /*36d70*/  PRMT R16, R10, 0x3340, R11 ;  /* 0x000033400a107816 */ /* 0x000fca000000000b */
[----:B------:R0:W-:Y:S01]  /*36d80*/  STL [R1+0xbd8], R16 ;  /* 0x000bd81001007387 */ /* 0x0001e20000100800 */
[----:B------:R-:W-:Y:S02]  /*36d90*/  LOP3.LUT R12, R33, 0xffff, RZ, 0xc0, !PT ;  /* 0x0000ffff210c7812 */ /* 0x000fe400078ec0ff */
[----:B------:R-:W-:-:S04]  /*36da0*/  LOP3.LUT R13, R31, 0xffff, RZ, 0xc0, !PT ;  /* 0x0000ffff1f0d7812 */ /* 0x000fc800078ec0ff */
[----:B0-----:R-:W-:-:S05]  /*36db0*/  PRMT R16, R12, 0x3340, R13 ;  /* 0x000033400c107816 */ /* 0x001fca000000000d */
[----:B------:R-:W-:Y:S04]  /*36dc0*/  STL [R1+0xbd4], R16 ;  /* 0x000bd41001007387 */ /* 0x000fe80000100800 */
[----:B------:R-:W2:Y:S04]  /*36dd0*/  LDL.LU R41, [R1+0xcbc] ;  /* 0x000cbc0001297983 */ /* 0x000ea80000300800 */
[----:B------:R-:W3:Y:S04]  /*36de0*/  LDL.LU R33, [R1+0x478] ;  /* 0x0004780001217983 */ /* 0x000ee80000300800 */
[----:B------:R0:W-:Y:S04]  /*36df0*/  STL [R1+0x4f4], R15 ;  /* 0x0004f40f01007387 */ /* 0x0001e80000100800 */
[----:B------:R-:W3:Y:S01]  /*36e00*/  LDL.LU R31, [R1+0x880] ;  /* 0x00088000011f7983 */ /* 0x000ee20000300800 */
[----:B------:R-:W-:-:S02]  /*36e10*/  SHF.R.U32.HI R8, RZ, 0x8, R10 ;  /* 0x00000008ff087819 */ /* 0x000fc4000001160a */
[----:B------:R-:W-:Y:S02]  /*36e20*/  SHF.R.U32.HI R10, RZ, 0x8, R11 ;  /* 0x00000008ff0a7819 */ /* 0x000fe4000001160b */
[----:B------:R-:W-:Y:S02]  /*36e30*/  LOP3.LUT R8, R8, 0xffff, RZ, 0xc0, !PT ;  /* 0x0000ffff08087812 */ /* 0x000fe400078ec0ff */
[----:B------:R-:W-:Y:S02]  /*36e40*/  LOP3.LUT R10, R10, 0xffff, RZ, 0xc0, !PT ;  /* 0x0000ffff0a0a7812 */ /* 0x000fe400078ec0ff */
[----:B------:R-:W-:Y:S02]  /*36e50*/  SHF.R.U32.HI R11, RZ, 0x8, R12 ;  /* 0x00000008ff0b7819 */ /* 0x000fe4000001160c */
[----:B------:R-:W-:Y:S02]  /*36e60*/  SHF.R.U32.HI R12, RZ, 0x8, R13 ;  /* 0x00000008ff0c7819 */ /* 0x000fe4000001160d */
[----:B------:R-:W-:-:S02]  /*36e70*/  PRMT R8, R8, 0x3340, R10 ;  /* 0x0000334008087816 */ /* 0x000fc4000000000a */
[----:B------:R-:W-:Y:S02]  /*36e80*/  LOP3.LUT R11, R11, 0xffff, RZ, 0xc0, !PT ;  /* 0x0000ffff0b0b7812 */ /* 0x000fe400078ec0ff */
[----:B------:R-:W-:Y:S01]  /*36e90*/  LOP3.LUT R12, R12, 0xffff, RZ, 0xc0, !PT ;  /* 0x0000ffff0c0c7812 */ /* 0x000fe200078ec0ff */
[----:B------:R1:W-:Y:S01]  /*36ea0*/  STL [R1+0xa90], R8 ;  /* 0x000a900801007387 */ /* 0x0003e20000100800 */
[----:B0-----:R-:W-:Y:S01]  /*36eb0*/  VIADD R15, R15, UR5 ;  /* 0x000000050f0f7c36 */ /* 0x001fe20008000000 */
[----:B------:R-:W-:Y:S01]  /*36ec0*/  ULDC UR5, c[0x0][0x248] ;  /* 0x0000920000057ab9 */ /* 0x000fe20000000800 */
[----:B-1----:R-:W-:Y:S02]  /*36ed0*/  PRMT R8, R11, 0x3340, R12 ;  /* 0x000033400b087816 */ /* 0x002fe4000000000c */
[----:B----4-:R-:W-:-:S03]  /*36ee0*/  LOP3.LUT R10, R39, 0xffff, RZ, 0xc0, !PT ;  /* 0x0000ffff270a7812 */ /* 0x010fc600078ec0ff */
[----:B------:R0:W-:Y:S01]  /*36ef0*/  STL [R1+0xa8c], R8 ;  /* 0x000a8c0801007387 */ /* 0x0001e20000100800 */
[----:B------:R-:W-:Y:S02]  /*36f00*/  PRMT R16, R10, 0x3340, R192 ;  /* 0x000033400a107816 */ /* 0x000fe400000000c0 */
[----:B------:R-:W-:Y:S01]  /*36f10*/  LOP3.LUT R12, R37, 0xffff, RZ, 0xc0, !PT ;  /* 0x0000ffff250c7812 */ /* 0x000fe200078ec0ff */
[----:B------:R-:W-:Y:S01]  /*36f20*/  STL [R1+0x4f8], R15 ;  /* 0x0004f80f01007387 */ /* 0x000fe20000100800 */
[----:B0-----:R-:W-:-:S03]  /*36f30*/  SHF.R.U32.HI R8, RZ, 0x8, R10 ;  /* 0x00000008ff087819 */ /* 0x001fc6000001160a */
[----:B------:R0:W-:Y:S01]  /*36f40*/  STL [R1+0xbcc], R16 ;  /* 0x000bcc1001007387 */ /* 0x0001e20000100800 */
[----:B------:R-:W-:Y:S02]  /*36f50*/  SHF.R.U32.HI R10, RZ, 0x8, R192 ;  /* 0x00000008ff0a7819 */ /* 0x000fe400000116c0 */
[----:B------:R-:W-:Y:S02]  /*36f60*/  LOP3.LUT R13, R35, 0xffff, RZ, 0xc0, !PT ;  /* 0x0000ffff230d7812 */ /* 0x000fe400078ec0ff */
[----:B------:R-:W-:Y:S02]  /*36f70*/  LOP3.LUT R8, R8, 0xffff, RZ, 0xc0, !PT ;  /* 0x0000ffff08087812 */ /* 0x000fe400078ec0ff */
[----:B------:R-:W-:Y:S02]  /*36f80*/  LOP3.LUT R10, R10, 0xffff, RZ, 0xc0, !PT ;  /* 0x0000ffff0a0a7812 */ /* 0x000fe400078ec0ff */
[----:B0-----:R-:W-:Y:S01]  /*36f90*/  PRMT R16, R12, 0x3340, R13 ;  /* 0x000033400c107816 */ /* 0x001fe2000000000d */
[----:B------:R-:W-:Y:S01]  /*36fa0*/  VIADD R15, R15, UR5 ;  /* 0x000000050f0f7c36 */ /* 0x000fe20008000000 */
[----:B------:R-:W-:Y:S01]  /*36fb0*/  PRMT R8, R8, 0x3340, R10 ;  /* 0x0000334008087816 */ /* 0x000fe2000000000a */
[----:B------:R-:W-:-:S02]  /*36fc0*/  ULDC UR5, c[0x0][0x248] ;  /* 0x0000920000057ab9 */ /* 0x000fc40000000800 */
[----:B------:R-:W-:Y:S01]  /*36fd0*/  STL [R1+0xbac], R16 ;  /* 0x000bac1001007387 */ /* 0x000fe20000100800 */
[----:B------:R-:W-:-:S03]  /*36fe0*/  SHF.R.U32.HI R11, RZ, 0x8, R12 ;  /* 0x00000008ff0b7819 */ /* 0x000fc6000001160c */
[----:B------:R-:W4:Y:S01]  /*36ff0*/  LDL.LU R39, [R1+0x884] ;  /* 0x0008840001277983 */ /* 0x000f220000300800 */
[----:B------:R-:W-:-:S03]  /*37000*/  SHF.R.U32.HI R12, RZ, 0x8, R13 ;  /* 0x00000008ff0c7819 */ /* 0x000fc6000001160d */
[----:B------:R-:W4:Y:S04]  /*37010*/  LDL.LU R37, [R1+0xcc0] ;  /* 0x000cc00001257983 */ /* 0x000f280000300800 */
[----:B------:R-:W-:Y:S01]  /*37020*/  STL [R1+0x4fc], R15 ;  /* 0x0004fc0f01007387 */ /* 0x000fe20000100800 */
[----:B------:R-:W-:-:S03]  /*37030*/  LOP3.LUT R11, R11, 0xffff, RZ, 0xc0, !PT ;  /* 0x0000ffff0b0b7812 */ /* 0x000fc600078ec0ff */
[----:B------:R0:W-:Y:S01]  /*37040*/  STL [R1+0xa80], R8 ;  /* 0x000a800801007387 */ /* 0x0001e20000100800 */
[----:B------:R-:W-:-:S03]  /*37050*/  LOP3.LUT R12, R12, 0xffff, RZ, 0xc0, !PT ;  /* 0x0000ffff0c0c7812 */ /* 0x000fc600078ec0ff */
[----:B------:R-:W4:Y:S01]  /*37060*/  LDL.LU R35, [R1+0x490] ;  /* 0x0004900001237983 */ /* 0x000f220000300800 */
[----:B0-----:R-:W-:Y:S01]  /*37070*/  PRMT R8, R11, 0x3340, R12 ;  /* 0x000033400b087816 */ /* 0x001fe2000000000c */
[----:B------:R-:W-:Y:S01]  /*37080*/  VIADD R13, R15, UR5 ;  /* 0x000000050f0d7c36 */ /* 0x000fe20008000000 */
[----:B------:R-:W-:Y:S01]  /*37090*/  LOP3.LUT R188, R188, 0xffff, RZ, 0xc0, !PT ;  /* 0x0000ffffbcbc7812 */ /* 0x000fe200078ec0ff */
[----:B------:R-:W-:Y:S02]  /*370a0*/  ULDC UR5, c[0x0][0x248] ;  /* 0x0000920000057ab9 */ /* 0x000fe40000000800 */
[----:B------:R-:W-:Y:S04]  /*370b0*/  STL [R1+0xa68], R8 ;  /* 0x000a680801007387 */ /* 0x000fe80000100800 */
[----:B------:R0:W-:Y:S02]  /*370c0*/  STL [R1+0x504], R13 ;  /* 0x0005040d01007387 */ /* 0x0001e40000100800 */
[----:B0-----:R-:W-:Y:S01]  /*370d0*/  VIADD R13, R13, UR5 ;  /* 0x000000050d0d7c36 */ /* 0x001fe20008000000 */
[----:B------:R-:W-:Y:S01]  /*370e0*/  LOP3.LUT R190, R190, 0xffff, RZ, 0xc0, !PT ;  /* 0x0000ffffbebe7812 */ /* 0x000fe200078ec0ff */
[----:B------:R-:W-:Y:S01]  /*370f0*/  ULDC UR5, c[0x0][0x248] ;  /* 0x0000920000057ab9 */ /* 0x000fe20000000800 */
[----:B--2---:R-:W-:-:S02]  /*37100*/  LOP3.LUT R11, R41, 0xffff, RZ, 0xc0, !PT ;  /* 0x0000ffff290b7812 */ /* 0x004fc400078ec0ff */
[----:B---3--:R-:W-:Y:S02]  /*37110*/  LOP3.LUT R8, R33, 0xffff, RZ, 0xc0, !PT ;  /* 0x0000ffff21087812 */ /* 0x008fe400078ec0ff */
[----:B------:R-:W-:Y:S02]  /*37120*/  SHF.R.U32.HI R12, RZ, 0x8, R11 ;  /* 0x00000008ff0c7819 */ /* 0x000fe4000001160b */
[--C-:B------:R-:W-:Y:S02]  /*37130*/  PRMT R15, R11, 0x3340, R8.reuse ;  /* 0x000033400b0f7816 */ /* 0x100fe40000000008 */
[----:B------:R-:W-:Y:S02]  /*37140*/  LOP3.LUT R10, R31, 0xffff, RZ, 0xc0, !PT ;  /* 0x0000ffff1f0a7812 */ /* 0x000fe400078ec0ff */
[----:B------:R-:W-:Y:S02]  /*37150*/  SHF.R.U32.HI R11, RZ, 0x8, R8 ;  /* 0x00000008ff0b7819 */ /* 0x000fe40000011608 */
[----:B------:R-:W-:-:S02]  /*37160*/  SHF.R.U32.HI R8, RZ, 0x8, R10 ;  /* 0x00000008ff087819 */ /* 0x000fc4000001160a */
[----:B------:R-:W-:Y:S02]  /*37170*/  PRMT R10, R10, 0x3340, R188 ;  /* 0x000033400a0a7816 */ /* 0x000fe400000000bc */
[----:B------:R-:W-:Y:S02]  /*37180*/  LOP3.LUT R12, R12, 0xffff, RZ, 0xc0, !PT ;  /* 0x0000ffff0c0c7812 */ /* 0x000fe400078ec0ff */
[----:B------:R-:W-:Y:S01]  /*37190*/  LOP3.LUT R11, R11, 0xffff, RZ, 0xc0, !PT ;  /* 0x0000ffff0b0b7812 */ /* 0x000fe200078ec0ff */
[----:B------:R-:W-:Y:S04]  /*371a0*/  STL [R1+0xb98], R15 ;  /* 0x000b980f01007387 */ /* 0x000fe80000100800 */
[----:B------:R0:W-:Y:S04]  /*371b0*/  STL [R1+0xb94], R10 ;  /* 0x000b940a01007387 */ /* 0x0001e80000100800 */
[----:B------:R-:W2:Y:S04]  /*371c0*/  LDL.LU R41, [R1+0xcc8] ;  /* 0x000cc80001297983 */ /* 0x000ea80000300800 */
[----:B------:R-:W3:Y:S01]  /*371d0*/  LDL.LU R33, [R1+0x498] ;  /* 0x0004980001217983 */ /* 0x000ee20000300800 */
[----:B0-----:R-:W-:-:S05]  /*371e0*/  PRMT R10, R12, 0x3340, R11 ;  /* 0x000033400c0a7816 */ /* 0x001fca000000000b */
[----:B------:R4:W-:Y:S04]  /*371f0*/  STL [R1+0xa5c], R10 ;  /* 0x000a5c0a01007387 */ /* 0x0009e80000100800 */
[----:B------:R-:W-:Y:S04]  /*37200*/  STL [R1+0x510], R13 ;  /* 0x0005100d01007387 */ /* 0x000fe80000100800 */
[----:B------:R-:W3:Y:S01]  /*37210*/  LDL.LU R31, [R1+0x888] ;  /* 0x00088800011f7983 */ /* 0x000ee20000300800 */
[----:B------:R-:W-:Y:S02]  /*37220*/  SHF.R.U32.HI R188, RZ, 0x8, R188 ;  /* 0x00000008ffbc7819 */ /* 0x000fe400000116bc */
[----:B------:R-:W-:-:S02]  /*37230*/  LOP3.LUT R8, R8, 0xffff, RZ, 0xc0, !PT ;  /* 0x0000ffff08087812 */ /* 0x000fc400078ec0ff */
[----:B------:R-:W-:Y:S01]  /*37240*/  LOP3.LUT R188, R188, 0xffff, RZ, 0xc0, !PT ;  /* 0x0000ffffbcbc7812 */ /* 0x000fe200078ec0ff */
[----:B------:R-:W-:Y:S01]  /*37250*/  VIADD R15, R13, UR5 ;  /* 0x000000050d0f7c36 */ /* 0x000fe20008000000 */
[----:B------:R-:W-:Y:S02]  /*37260*/  ULDC UR5, c[0x0][0x248] ;  /* 0x0000920000057ab9 */ /* 0x000fe40000000800 */
[----:B------:R-:W-:-:S05]  /*37270*/  PRMT R8, R8, 0x3340, R188 ;  /* 0x0000334008087816 */ /* 0x000fca00000000bc */
[----:B------:R0:W-:Y:S04]  /*37280*/  STL [R1+0xa58], R8 ;  /* 0x000a580801007387 */ /* 0x0001e80000100800 */
[----:B------:R-:W-:Y:S01]  /*37290*/  STL [R1+0x518], R15 ;  /* 0x0005180f01007387 */ /* 0x000fe20000100800 */
[----:B----4-:R-:W-:-:S04]  /*372a0*/  LOP3.LUT R10, R39, 0xffff, RZ, 0xc0, !PT ;  /* 0x0000ffff270a7812 */ /* 0x010fc800078ec0ff */
[----:B------:R-:W-:Y:S02]  /*372b0*/  PRMT R16, R10, 0x3340, R190 ;  /* 0x000033400a107816 */ /* 0x000fe400000000be */
[----:B------:R-:W-:Y:S02]  /*372c0*/  LOP3.LUT R12, R37, 0xffff, RZ, 0xc0, !PT ;  /* 0x0000ffff250c7812 */ /* 0x000fe400078ec0ff */
[----:B0-----:R-:W-:Y:S02]  /*372d0*/  SHF.R.U32.HI R8, RZ, 0x8, R10 ;  /* 0x00000008ff087819 */ /* 0x001fe4000001160a */
[----:B------:R-:W-:Y:S01]  /*372e0*/  SHF.R.U32.HI R10, RZ, 0x8, R190 ;  /* 0x00000008ff0a7819 */ /* 0x000fe200000116be */
[----:B------:R0:W-:Y:S01]  /*372f0*/  STL [R1+0xb90], R16 ;  /* 0x000b901001007387 */ /* 0x0001e20000100800 */
[----:B------:R-:W-:Y:S02]  /*37300*/  LOP3.LUT R13, R35, 0xffff, RZ, 0xc0, !PT ;  /* 0x0000ffff230d7812 */ /* 0x000fe400078ec0ff */
[----:B------:R-:W-:-:S02]  /*37310*/  LOP3.LUT R8, R8, 0xffff, RZ, 0xc0, !PT ;  /* 0x0000ffff08087812 */ /* 0x000fc400078ec0ff */
[----:B------:R-:W-:Y:S02]  /*37320*/  LOP3.LUT R10, R10, 0xffff, RZ, 0xc0, !PT ;  /* 0x0000ffff0a0a7812 */ /* 0x000fe400078ec0ff */
[----:B0-----:R-:W-:Y:S01]  /*37330*/  PRMT R16, R12, 0x3340, R13 ;  /* 0x000033400c107816 */ /* 0x001fe2000000000d */
[----:B------:R-:W-:Y:S01]  /*37340*/  VIADD R15, R15, UR5 ;  /* 0x000000050f0f7c36 */ /* 0x000fe20008000000 */
[----:B------:R-:W-:Y:S01]  /*37350*/  PRMT R8, R8, 0x3340, R10 ;  /* 0x0000334008087816 */ /* 0x000fe2000000000a */
[----:B------:R-:W-:Y:S02]  /*37360*/  ULDC UR5, c[0x0][0x248] ;  /* 0x0000920000057ab9 */ /* 0x000fe40000000800 */
[----:B------:R-:W-:Y:S04]  /*37370*/  STL [R1+0xb84], R16 ;  /* 0x000b841001007387 */ /* 0x000fe80000100800 */
[----:B------:R-:W4:Y:S04]  /*37380*/  LDL.LU R43, [R1+0xcd0] ;  /* 0x000cd000012b7983 */ /* 0x000f280000300800 */
[----:B------:R-:W4:Y:S01]  /*37390*/  LDL.LU R39, [R1+0x4a4] ;  /* 0x0004a40001277983 */ /* 0x000f220000300800 */
[----:B------:R-:W-:-:S03]  /*373a0*/  SHF.R.U32.HI R11, RZ, 0x8, R12 ;  /* 0x00000008ff0b7819 */ /* 0x000fc6000001160c */
[----:B------:R0:W-:Y:S01]  /*373b0*/  STL [R1+0xa54], R8 ;  /* 0x000a540801007387 */ /* 0x0001e20000100800 */
[----:B------:R-:W-:-:S03]  /*373c0*/  SHF.R.U32.HI R12, RZ, 0x8, R13 ;  /* 0x00000008ff0c7819 */ /* 0x000fc6000001160d */
[----:B------:R-:W-:Y:S04]  /*373d0*/  STL [R1+0x524], R15 ;  /* 0x0005240f01007387 */ /* 0x000fe80000100800 */
[----:B------:R-:W4:Y:S01]  /*373e0*/  LDL.LU R37, [R1+0xccc] ;  /* 0x000ccc0001257983 */ /* 0x000f220000300800 */
[----:B------:R-:W-:-:S03]  /*373f0*/  LOP3.LUT R11, R11, 0xffff, RZ, 0xc0, !PT ;  /* 0x0000ffff0b0b7812 */ /* 0x000fc600078ec0ff */
[----:B------:R-:W4:Y:S01]  /*37400*/  LDL.LU R35, [R1+0x49c] ;  /* 0x00049c0001237983 */ /* 0x000f220000300800 */
[----:B------:R-:W-:-:S04]  /*37410*/  LOP3.LUT R12, R12, 0xffff, RZ, 0xc0, !PT ;  /* 0x0000ffff0c0c7812 */ /* 0x000fc800078ec0ff */
[----:B0-----:R-:W-:Y:S01]  /*37420*/  PRMT R8, R11, 0x3340, R12 ;  /* 0x000033400b087816 */ /* 0x001fe2000000000c */
[----:B------:R-:W-:Y:S01]  /*37430*/  VIADD R13, R15, UR5 ;  /* 0x000000050f0d7c36 */ /* 0x000fe20008000000 */
[----:B------:R-:W-:Y:S01]  /*37440*/  LOP3.LUT R184, R184, 0xffff, RZ, 0xc0, !PT ;  /* 0x0000ffffb8b87812 */ /* 0x000fe200078ec0ff */
[----:B------:R-:W-:Y:S02]  /*37450*/  ULDC UR5, c[0x0][0x248] ;  /* 0x0000920000057ab9 */ /* 0x000fe40000000800 */
[----:B------:R-:W-:Y:S04]  /*37460*/  STL [R1+0xa50], R8 ;  /* 0x000a500801007387 */ /* 0x000fe80000100800 */
[----:B------:R0:W-:Y:S02]  /*37470*/  STL [R1+0x578], R13 ;  /* 0x0005780d01007387 */ /* 0x0001e40000100800 */
[----:B0-----:R-:W-:Y:S01]  /*37480*/  VIADD R13, R13, UR5 ;  /* 0x000000050d0d7c36 */ /* 0x001fe20008000000 */
[----:B------:R-:W-:Y:S01]  /*37490*/  ULDC UR5, c[0x0][0x248] ;  /* 0x0000920000057ab9 */ /* 0x000fe20000000800 */
[----:B--2---:R-:W-:-:S02]  /*374a0*/  LOP3.LUT R11, R41, 0xffff, RZ, 0xc0, !PT ;  /* 0x0000ffff290b7812 */ /* 0x004fc400078ec0ff */
[----:B---3--:R-:W-:Y:S02]  /*374b0*/  LOP3.LUT R8, R33, 0xffff, RZ, 0xc0, !PT ;  /* 0x0000ffff21087812 */ /* 0x008fe400078ec0ff */
[----:B------:R-:W-:Y:S02]  /*374c0*/  SHF.R.U32.HI R12, RZ, 0x8, R11 ;  /* 0x00000008ff0c7819 */ /* 0x000fe4000001160b */
[--C-:B------:R-:W-:Y:S02]  /*374d0*/  PRMT R15, R11, 0x3340, R8.reuse ;  /* 0x000033400b0f7816 */ /* 0x100fe40000000008 */
[----:B------:R-:W-:Y:S02]  /*374e0*/  SHF.R.U32.HI R11, RZ, 0x8, R8 ;  /* 0x00000008ff0b7819 */ /* 0x000fe40000011608 */
[----:B------:R-:W-:-:S04]  /*374f0*/  LOP3.LUT R10, R31, 0xffff, RZ, 0xc0, !PT ;  /* 0x0000ffff1f0a7812 */ /* 0x000fc800078ec0ff */
[----:B------:R-:W-:Y:S02]  /*37500*/  SHF.R.U32.HI R8, RZ, 0x8, R10 ;  /* 0x00000008ff087819 */ /* 0x000fe4000001160a */
[----:B------:R-:W-:Y:S01]  /*37510*/  PRMT R10, R10, 0x3340, R184 ;  /* 0x000033400a0a7816 */ /* 0x000fe200000000b8 */
[----:B------:R-:W-:Y:S04]  /*37520*/  STL [R1+0xb74], R15 ;  /* 0x000b740f01007387 */ /* 0x000fe80000100800 */
[----:B------:R0:W-:Y:S04]  /*37530*/  STL [R1+0xb70], R10 ;  /* 0x000b700a01007387 */ /* 0x0001e80000100800 */
[----:B------:R-:W2:Y:S04]  /*37540*/  LDL.LU R41, [R1+0xcc4] ;  /* 0x000cc40001297983 */ /* 0x000ea80000300800 */
[----:B------:R-:W3:Y:S04]  /*37550*/  LDL.LU R33, [R1+0x484] ;  /* 0x0004840001217983 */ /* 0x000ee80000300800 */
[----:B------:R-:W-:Y:S04]  /*37560*/  STL [R1+0x560], R13 ;  /* 0x0005600d01007387 */ /* 0x000fe80000100800 */
[----:B------:R-:W3:Y:S01]  /*37570*/  LDL.LU R31, [R1+0x88c] ;  /* 0x00088c00011f7983 */ /* 0x000ee20000300800 */
[----:B------:R-:W-:-:S02]  /*37580*/  LOP3.LUT R12, R12, 0xffff, RZ, 0xc0, !PT ;  /* 0x0000ffff0c0c7812 */ /* 0x000fc400078ec0ff */
[----:B------:R-:W-:Y:S02]  /*37590*/  LOP3.LUT R11, R11, 0xffff, RZ, 0xc0, !PT ;  /* 0x0000ffff0b0b7812 */ /* 0x000fe400078ec0ff */
[----:B------:R-:W-:Y:S02]  /*375a0*/  SHF.R.U32.HI R184, RZ, 0x8, R184 ;  /* 0x00000008ffb87819 */ /* 0x000fe400000116b8 */
[----:B0-----:R-:W-:Y:S02]  /*375b0*/  PRMT R10, R12, 0x3340, R11 ;  /* 0x000033400c0a7816 */ /* 0x001fe4000000000b */
[----:B------:R-:W-:Y:S02]  /*375c0*/  LOP3.LUT R8, R8, 0xffff, RZ, 0xc0, !PT ;  /* 0x0000ffff08087812 */ /* 0x000fe400078ec0ff */
[----:B------:R-:W-:Y:S01]  /*375d0*/  LOP3.LUT R184, R184, 0xffff, RZ, 0xc0, !PT ;  /* 0x0000ffffb8b87812 */ /* 0x000fe200078ec0ff */
[----:B------:R4:W-:Y:S01]  /*375e0*/  STL [R1+0xa3c], R10 ;  /* 0x000a3c0a01007387 */ /* 0x0009e20000100800 */
[----:B------:R-:W-:Y:S01]  /*375f0*/  VIADD R15, R13, UR5 ;  /* 0x000000050d0f7c36 */ /* 0x000fe20008000000 */
[----:B------:R-:W-:Y:S01]  /*37600*/  ULDC UR5, c[0x0][0x248] ;  /* 0x0000920000057ab9 */ /* 0x000fe20000000800 */
[----:B------:R-:W-:-:S05]  /*37610*/  PRMT R8, R8, 0x3340, R184 ;  /* 0x0000334008087816 */ /* 0x000fca00000000b8 */
[----:B------:R0:W-:Y:S01]  /*37620*/  STL [R1+0x81c], R8 ;  /* 0x00081c0801007387 */ /* 0x0001e20000100800 */
[----:B----4-:R-:W-:Y:S02]  /*37630*/  LOP3.LUT R10, R43, 0xffff, RZ, 0xc0, !PT ;  /* 0x0000ffff2b0a7812 */ /* 0x010fe400078ec0ff */
[----:B------:R-:W-:-:S04]  /*37640*/  LOP3.LUT R11, R39, 0xffff, RZ, 0xc0, !PT ;  /* 0x0000ffff270b7812 */ /* 0x000fc800078ec0ff */
[--C-:B------:R-:W-:Y:S01]  /*37650*/  PRMT R16, R10, 0x3340, R11.reuse ;  /* 0x000033400a107816 */ /* 0x100fe2000000000b */
[----:B------:R-:W-:Y:S01]  /*37660*/  STL [R1+0x568], R15 ;  /* 0x0005680f01007387 */ /* 0x000fe20000100800 */
[----:B0-----:R-:W-:Y:S02]  /*37670*/  SHF.R.U32.HI R8, RZ, 0x8, R10 ;  /* 0x00000008ff087819 */ /* 0x001fe4000001160a */
[----:B------:R-:W-:Y:S01]  /*37680*/  SHF.R.U32.HI R10, RZ, 0x8, R11 ;  /* 0x00000008ff0a7819 */ /* 0x000fe2000001160b */
[----:B------:R0:W-:Y:S01]  /*37690*/  STL [R1+0xb54], R16 ;  /* 0x000b541001007387 */ /* 0x0001e20000100800 */
[----:B------:R-:W-:Y:S02]  /*376a0*/  LOP3.LUT R12, R37, 0xffff, RZ, 0xc0, !PT ;  /* 0x0000ffff250c7812 */ /* 0x000fe400078ec0ff */
[----:B------:R-:W-:Y:S02]  /*376b0*/  LOP3.LUT R13, R35, 0xffff, RZ, 0xc0, !PT ;  /* 0x0000ffff230d7812 */ /* 0x000fe400078ec0ff */
[----:B------:R-:W-:-:S02]  /*376c0*/  LOP3.LUT R8, R8, 0xffff, RZ, 0xc0, !PT ;  /* 0x0000ffff08087812 */ /* 0x000fc400078ec0ff */
[--C-:B0-----:R-:W-:Y:S02]  /*376d0*/  PRMT R16, R12, 0x3340, R13.reuse ;  /* 0x000033400c107816 */ /* 0x101fe4000000000d */
[----:B------:R-:W-:Y:S01]  /*376e0*/  LOP3.LUT R10, R10, 0xffff, RZ, 0xc0, !PT ;  /* 0x0000ffff0a0a7812 */ /* 0x000fe200078ec0ff */
[----:B------:R-:W-:Y:S01]  /*376f0*/  VIADD R15, R15, UR5 ;  /* 0x000000050f0f7c36 */ /* 0x000fe20008000000 */
[----:B------:R-:W-:Y:S01]  /*37700*/  SHF.R.U32.HI R11, RZ, 0x8, R12 ;  /* 0x00000008ff0b7819 */ /* 0x000fe2000001160c */
[----:B------:R-:W-:Y:S01]  /*37710*/  STL [R1+0xb50], R16 ;  /* 0x000b501001007387 */ /* 0x000fe20000100800 */
[----:B------:R-:W-:Y:S01]  /*37720*/  PRMT R8, R8, 0x3340, R10 ;  /* 0x0000334008087816 */ /* 0x000fe2000000000a */
[----:B------:R-:W-:Y:S02]  /*37730*/  ULDC UR5, c[0x0][0x248] ;  /* 0x0000920000057ab9 */ /* 0x000fe40000000800 */
[----:B------:R-:W4:Y:S01]  /*37740*/  LDL.LU R39, [R1+0x890] ;  /* 0x0008900001277983 */ /* 0x000f220000300800 */
[----:B------:R-:W-:-:S03]  /*37750*/  SHF.R.U32.HI R12, RZ, 0x8, R13 ;  /* 0x00000008ff0c7819 */ /* 0x000fc6000001160d */
[----:B------:R-:W4:Y:S01]  /*37760*/  LDL.LU R37, [R1+0xcd4] ;  /* 0x000cd40001257983 */ /* 0x000f220000300800 */
[----:B------:R-:W-:-:S03]  /*37770*/  LOP3.LUT R11, R11, 0xffff, RZ, 0xc0, !PT ;  /* 0x0000ffff0b0b7812 */ /* 0x000fc600078ec0ff */
[----:B------:R-:W-:Y:S01]  /*37780*/  STL [R1+0x530], R15 ;  /* 0x0005300f01007387 */ /* 0x000fe20000100800 */
[----:B------:R-:W-:-:S03]  /*37790*/  LOP3.LUT R12, R12, 0xffff, RZ, 0xc0, !PT ;  /* 0x0000ffff0c0c7812 */ /* 0x000fc600078ec0ff */
[----:B------:R0:W-:Y:S04]  /*377a0*/  STL [R1+0x7fc], R8 ;  /* 0x0007fc0801007387 */ /* 0x0001e80000100800 */
        /* <DEDUP_REMOVED lines=34> */
[----:B------:R0:W-:Y:S01]  /*379d0*/  STL [R1+0x7e8], R8 ;  /* 0x0007e80801007387 */ /* 0x0001e20000100800 */
[----:B----4-:R-:W-:-:S04]  /*379e0*/  LOP3.LUT R10, R39, 0xffff, RZ, 0xc0, !PT ;  /* 0x0000ffff270a7812 */ /* 0x010fc800078ec0ff */
[----:B------:R-:W-:Y:S02]  /*379f0*/  PRMT R16, R10, 0x3340, R182 ;  /* 0x000033400a107816 */ /* 0x000fe400000000b6 */
[----:B------:R-:W-:Y:S02]  /*37a00*/  LOP3.LUT R12, R37, 0xffff, RZ, 0xc0, !PT ;  /* 0x0000ffff250c7812 */ /* 0x000fe400078ec0ff */
[----:B0-----:R-:W-:Y:S01]  /*37a10*/  SHF.R.U32.HI R8, RZ, 0x8, R10 ;  /* 0x00000008ff087819 */ /* 0x001fe2000001160a */
[----:B------:R-:W-:Y:S01]  /*37a20*/  STL [R1+0x640], R15 ;  /* 0x0006400f01007387 */ /* 0x000fe20000100800 */
[----:B------:R-:W-:-:S03]  /*37a30*/  SHF.R.U32.HI R10, RZ, 0x8, R182 ;  /* 0x00000008ff0a7819 */ /* 0x000fc600000116b6 */
[----:B------:R0:W-:Y:S01]  /*37a40*/  STL [R1+0xb34], R16 ;  /* 0x000b341001007387 */ /* 0x0001e20000100800 */
[----:B------:R-:W-:Y:S02]  /*37a50*/  LOP3.LUT R13, R35, 0xffff, RZ, 0xc0, !PT ;  /* 0x0000ffff230d7812 */ /* 0x000fe400078ec0ff */
[----:B------:R-:W-:Y:S02]  /*37a60*/  LOP3.LUT R8, R8, 0xffff, RZ, 0xc0, !PT ;  /* 0x0000ffff08087812 */ /* 0x000fe400078ec0ff */
[----:B------:R-:W-:Y:S02]  /*37a70*/  LOP3.LUT R10, R10, 0xffff, RZ, 0xc0, !PT ;  /* 0x0000ffff0a0a7812 */ /* 0x000fe400078ec0ff */
[----:B0-----:R-:W-:Y:S01]  /*37a80*/  PRMT R16, R12, 0x3340, R13 ;  /* 0x000033400c107816 */ /* 0x001fe2000000000d */
[----:B------:R-:W-:Y:S01]  /*37a90*/  VIADD R15, R15, UR5 ;  /* 0x000000050f0f7c36 */ /* 0x000fe20008000000 */
[----:B------:R-:W-:Y:S01]  /*37aa0*/  PRMT R8, R8, 0x3340, R10 ;  /* 0x0000334008087816 */ /* 0x000fe2000000000a */
[----:B------:R-:W-:-:S02]  /*37ab0*/  ULDC UR5, c[0x0][0x248] ;  /* 0x0000920000057ab9 */ /* 0x000fc40000000800 */
[----:B------:R-:W-:Y:S04]  /*37ac0*/  STL [R1+0xb2c], R16 ;  /* 0x000b2c1001007387 */ /* 0x000fe80000100800 */
[----:B------:R-:W4:Y:S04]  /*37ad0*/  LDL.LU R41, [R1+0xce0] ;  /* 0x000ce00001297983 */ /* 0x000f280000300800 */
[----:B------:R-:W4:Y:S01]  /*37ae0*/  LDL.LU R39, [R1+0x4cc] ;  /* 0x0004cc0001277983 */ /* 0x000f220000300800 */
[----:B------:R-:W-:-:S03]  /*37af0*/  SHF.R.U32.HI R11, RZ, 0x8, R12 ;  /* 0x00000008ff0b7819 */ /* 0x000fc6000001160c */
[----:B------:R-:W-:Y:S01]  /*37b00*/  STL [R1+0x540], R15 ;  /* 0x0005400f01007387 */ /* 0x000fe20000100800 */
[----:B------:R-:W-:-:S03]  /*37b10*/  SHF.R.U32.HI R12, RZ, 0x8, R13 ;  /* 0x00000008ff0c7819 */ /* 0x000fc6000001160d */
[----:B------:R-:W4:Y:S04]  /*37b20*/  LDL.LU R37, [R1+0xcdc] ;  /* 0x000cdc0001257983 */ /* 0x000f280000300800 */
[----:B------:R0:W-:Y:S04]  /*37b30*/  STL [R1+0x7e4], R8 ;  /* 0x0007e40801007387 */ /* 0x0001e80000100800 */
[----:B------:R-:W4:Y:S01]  /*37b40*/  LDL.LU R35, [R1+0x4c4] ;  /* 0x0004c40001237983 */ /* 0x000f220000300800 */
[----:B------:R-:W-:Y:S02]  /*37b50*/  LOP3.LUT R11, R11, 0xffff, RZ, 0xc0, !PT ;  /* 0x0000ffff0b0b7812 */ /* 0x000fe400078ec0ff */
[----:B------:R-:W-:-:S04]  /*37b60*/  LOP3.LUT R12, R12, 0xffff, RZ, 0xc0, !PT ;  /* 0x0000ffff0c0c7812 */ /* 0x000fc800078ec0ff */
[----:B0-----:R-:W-:Y:S01]  /*37b70*/  PRMT R8, R11, 0x3340, R12 ;  /* 0x000033400b087816 */ /* 0x001fe2000000000c */
[----:B------:R-:W-:Y:S01]  /*37b80*/  VIADD R13, R15, UR5 ;  /* 0x000000050f0d7c36 */ /* 0x000fe20008000000 */
[----:B------:R-:W-:Y:S01]  /*37b90*/  LOP3.LUT R176, R176, 0xffff, RZ, 0xc0, !PT ;  /* 0x0000ffffb0b07812 */ /* 0x000fe200078ec0ff */
[----:B------:R-:W-:Y:S02]  /*37ba0*/  ULDC UR5, c[0x0][0x248] ;  /* 0x0000920000057ab9 */ /* 0x000fe40000000800 */
[----:B------:R3:W-:Y:S04]  /*37bb0*/  STL [R1+0x7dc], R8 ;  /* 0x0007dc0801007387 */ /* 0x0007e80000100800 */
[----:B------:R0:W-:Y:S01]  /*37bc0*/  STL [R1+0x64c], R13 ;  /* 0x00064c0d01007387 */ /* 0x0001e20000100800 */
[----:B--2---:R-:W-:-:S02]  /*37bd0*/  LOP3.LUT R11, R43, 0xffff, RZ, 0xc0, !PT ;  /* 0x0000ffff2b0b7812 */ /* 0x004fc400078ec0ff */
[----:B---3--:R-:W-:Y:S02]  /*37be0*/  LOP3.LUT R8, R33, 0xffff, RZ, 0xc0, !PT ;  /* 0x0000ffff21087812 */ /* 0x008fe400078ec0ff */
[----:B------:R-:W-:Y:S02]  /*37bf0*/  SHF.R.U32.HI R12, RZ, 0x8, R11 ;  /* 0x00000008ff0c7819 */ /* 0x000fe4000001160b */
[----:B------:R-:W-:Y:S02]  /*37c00*/  PRMT R15, R11, 0x3340, R8 ;  /* 0x000033400b0f7816 */ /* 0x000fe40000000008 */
[----:B------:R-:W-:-:S04]  /*37c10*/  LOP3.LUT R10, R31, 0xffff, RZ, 0xc0, !PT ;  /* 0x0000ffff1f0a7812 */ /* 0x000fc800078ec0ff */
[----:B------:R-:W-:Y:S02]  /*37c20*/  SHF.R.U32.HI R11, RZ, 0x8, R10 ;  /* 0x00000008ff0b7819 */ /* 0x000fe4000001160a */
[----:B------:R-:W-:Y:S01]  /*37c30*/  PRMT R10, R10, 0x3340, R176 ;  /* 0x000033400a0a7816 */ /* 0x000fe200000000b0 */
[----:B------:R1:W-:Y:S04]  /*37c40*/  STL [R1+0xb1c], R15 ;  /* 0x000b1c0f01007387 */ /* 0x0003e80000100800 */
[----:B------:R-:W-:Y:S04]  /*37c50*/  STL [R1+0xb18], R10 ;  /* 0x000b180a01007387 */ /* 0x000fe80000100800 */
[----:B------:R-:W2:Y:S04]  /*37c60*/  LDL.LU R33, [R1+0x89c] ;  /* 0x00089c0001217983 */ /* 0x000ea80000300800 */
[----:B------:R-:W3:Y:S01]  /*37c70*/  LDL.LU R31, [R1+0x898] ;  /* 0x00089800011f7983 */ /* 0x000ee20000300800 */
[----:B------:R-:W-:-:S02]  /*37c80*/  SHF.R.U32.HI R8, RZ, 0x8, R8 ;  /* 0x00000008ff087819 */ /* 0x000fc40000011608 */
[----:B------:R-:W-:Y:S02]  /*37c90*/  LOP3.LUT R12, R12, 0xffff, RZ, 0xc0, !PT ;  /* 0x0000ffff0c0c7812 */ /* 0x000fe400078ec0ff */
[----:B------:R-:W-:Y:S01]  /*37ca0*/  LOP3.LUT R8, R8, 0xffff, RZ, 0xc0, !PT ;  /* 0x0000ffff08087812 */ /* 0x000fe200078ec0ff */
[----:B0-----:R-:W-:Y:S01]  /*37cb0*/  VIADD R13, R13, UR5 ;  /* 0x000000050d0d7c36 */ /* 0x001fe20008000000 */
[----:B------:R-:W-:Y:S01]  /*37cc0*/  SHF.R.U32.HI R176, RZ, 0x8, R176 ;  /* 0x00000008ffb07819 */ /* 0x000fe200000116b0 */
[----:B------:R-:W-:Y:S01]  /*37cd0*/  ULDC UR5, c[0x0][0x248] ;  /* 0x0000920000057ab9 */ /* 0x000fe20000000800 */
[----:B------:R-:W-:Y:S02]  /*37ce0*/  PRMT R8, R12, 0x3340, R8 ;  /* 0x000033400c087816 */ /* 0x000fe40000000008 */
[----:B------:R-:W-:Y:S02]  /*37cf0*/  LOP3.LUT R11, R11, 0xffff, RZ, 0xc0, !PT ;  /* 0x0000ffff0b0b7812 */ /* 0x000fe400078ec0ff */
[----:B------:R-:W-:Y:S01]  /*37d00*/  LOP3.LUT R176, R176, 0xffff, RZ, 0xc0, !PT ;  /* 0x0000ffffb0b07812 */ /* 0x000fe200078ec0ff */
[----:B------:R-:W-:Y:S01]  /*37d10*/  STL [R1+0x620], R13 ;  /* 0x0006200d01007387 */ /* 0x000fe20000100800 */
[----:B-1----:R-:W-:Y:S01]  /*37d20*/  VIADD R15, R13, UR5 ;  /* 0x000000050d0f7c36 */ /* 0x002fe20008000000 */
[----:B------:R-:W-:-:S02]  /*37d30*/  ULDC UR5, c[0x0][0x248] ;  /* 0x0000920000057ab9 */ /* 0x000fc40000000800 */
[----:B------:R0:W-:Y:S02]  /*37d40*/  STL [R1+0x7d4], R8 ;  /* 0x0007d40801007387 */ /* 0x0001e40000100800 */
[----:B0-----:R-:W-:-:S05]  /*37d50*/  PRMT R8, R11, 0x3340, R176 ;  /* 0x000033400b087816 */ /* 0x001fca00000000b0 */
[----:B------:R0:W-:Y:S01]  /*37d60*/  STL [R1+0x7d0], R8 ;  /* 0x0007d00801007387 */ /* 0x0001e20000100800 */
[----:B----4-:R-:W-:Y:S02]  /*37d70*/  LOP3.LUT R12, R41, 0xffff, RZ, 0xc0, !PT ;  /* 0x0000ffff290c7812 */ /* 0x010fe400078ec0ff */
[----:B------:R-:W-:Y:S02]  /*37d80*/  LOP3.LUT R13, R39, 0xffff, RZ, 0xc0, !PT ;  /* 0x0000ffff270d7812 */ /* 0x000fe400078ec0ff */
[----:B------:R-:W-:Y:S02]  /*37d90*/  SHF.R.U32.HI R11, RZ, 0x8, R12 ;  /* 0x00000008ff0b7819 */ /* 0x000fe4000001160c */
[--C-:B------:R-:W-:Y:S02]  /*37da0*/  PRMT R16, R12, 0x3340, R13.reuse ;  /* 0x000033400c107816 */ /* 0x100fe4000000000d */
[----:B------:R-:W-:Y:S02]  /*37db0*/  LOP3.LUT R10, R37, 0xffff, RZ, 0xc0, !PT ;  /* 0x0000ffff250a7812 */ /* 0x000fe400078ec0ff */
[----:B------:R-:W-:-:S02]  /*37dc0*/  SHF.R.U32.HI R13, RZ, 0x8, R13 ;  /* 0x00000008ff0d7819 */ /* 0x000fc4000001160d */
[----:B------:R-:W-:Y:S02]  /*37dd0*/  SHF.R.U32.HI R12, RZ, 0x8, R10 ;  /* 0x00000008ff0c7819 */ /* 0x000fe4000001160a */
[----:B0-----:R-:W-:Y:S01]  /*37de0*/  LOP3.LUT R8, R35, 0xffff, RZ, 0xc0, !PT ;  /* 0x0000ffff23087812 */ /* 0x001fe200078ec0ff */
[----:B------:R0:W-:Y:S01]  /*37df0*/  STL [R1+0x650], R15 ;  /* 0x0006500f01007387 */ /* 0x0001e20000100800 */
[----:B------:R-:W-:Y:S02]  /*37e00*/  LOP3.LUT R11, R11, 0xffff, RZ, 0xc0, !PT ;  /* 0x0000ffff0b0b7812 */ /* 0x000fe400078ec0ff */
[--C-:B------:R-:W-:Y:S02]  /*37e10*/  PRMT R10, R10, 0x3340, R8.reuse ;  /* 0x000033400a0a7816 */ /* 0x100fe40000000008 */
[----:B------:R-:W-:Y:S01]  /*37e20*/  LOP3.LUT R13, R13, 0xffff, RZ, 0xc0, !PT ;  /* 0x0000ffff0d0d7812 */ /* 0x000fe200078ec0ff */
[----:B------:R-:W-:Y:S04]  /*37e30*/  STL [R1+0xb0c], R16 ;  /* 0x000b0c1001007387 */ /* 0x000fe80000100800 */
[----:B------:R1:W-:Y:S01]  /*37e40*/  STL [R1+0xb04], R10 ;  /* 0x000b040a01007387 */ /* 0x0003e20000100800 */
[----:B0-----:R-:W-:Y:S01]  /*37e50*/  VIADD R15, R15, UR5 ;  /* 0x000000050f0f7c36 */ /* 0x001fe20008000000 */
[----:B------:R-:W-:Y:S01]  /*37e60*/  SHF.R.U32.HI R8, RZ, 0x8, R8 ;  /* 0x00000008ff087819 */ /* 0x000fe20000011608 */
[----:B------:R-:W-:Y:S01]  /*37e70*/  ULDC UR5, c[0x0][0x248] ;  /* 0x0000920000057ab9 */ /* 0x000fe20000000800 */
[----:B------:R-:W4:Y:S01]  /*37e80*/  LDL.LU R43, [R1+0xe4c] ;  /* 0x000e4c00012b7983 */ /* 0x000f220000300800 */
[----:B------:R-:W-:-:S03]  /*37e90*/  LOP3.LUT R12, R12, 0xffff, RZ, 0xc0, !PT ;  /* 0x0000ffff0c0c7812 */ /* 0x000fc600078ec0ff */
[----:B------:R-:W4:Y:S01]  /*37ea0*/  LDL.LU R41, [R1+0x688] ;  /* 0x0006880001297983 */ /* 0x000f220000300800 */
[----:B-1----:R-:W-:Y:S02]  /*37eb0*/  PRMT R10, R11, 0x3340, R13 ;  /* 0x000033400b0a7816 */ /* 0x002fe4000000000d */
[----:B------:R-:W-:-:S03]  /*37ec0*/  LOP3.LUT R8, R8, 0xffff, RZ, 0xc0, !PT ;  /* 0x0000ffff08087812 */ /* 0x000fc600078ec0ff */
[----:B------:R-:W-:Y:S04]  /*37ed0*/  STL [R1+0x7ac], R10 ;  /* 0x0007ac0a01007387 */ /* 0x000fe80000100800 */
[----:B------:R-:W-:Y:S04]  /*37ee0*/  STL [R1+0x648], R15 ;  /* 0x0006480f01007387 */ /* 0x000fe80000100800 */
[----:B------:R-:W4:Y:S01]  /*37ef0*/  LDL.LU R37, [R1+0xe48] ;  /* 0x000e480001257983 */ /* 0x000f220000300800 */
[----:B------:R-:W-:-:S03]  /*37f00*/  PRMT R8, R12, 0x3340, R8 ;  /* 0x000033400c087816 */ /* 0x000fc60000000008 */
[----:B------:R-:W4:Y:S01]  /*37f10*/  LDL.LU R35, [R1+0x4d0] ;  /* 0x0004d00001237983 */ /* 0x000f220000300800 */
[----:B------:R-:W-:-:S03]  /*37f20*/  LOP3.LUT R172, R172, 0xffff, RZ, 0xc0, !PT ;  /* 0x0000ffffacac7812 */ /* 0x000fc600078ec0ff */
[----:B------:R2:W-:Y:S01]  /*37f30*/  STL [R1+0x7a8], R8 ;  /* 0x0007a80801007387 */ /* 0x0005e20000100800 */
[----:B------:R-:W-:Y:S01]  /*37f40*/  LOP3.LUT R174, R174, 0xffff, RZ, 0xc0, !PT ;  /* 0x0000ffffaeae7812 */ /* 0x000fe200078ec0ff */
[----:B------:R-:W-:Y:S01]  /*37f50*/  VIADD R13, R15, UR5 ;  /* 0x000000050f0d7c36 */ /* 0x000fe20008000000 */
[----:B------:R-:W-:-:S04]  /*37f60*/  ULDC UR5, c[0x0][0x248] ;  /* 0x0000920000057ab9 */ /* 0x000fc80000000800 */
[----:B------:R-:W-:Y:S01]  /*37f70*/  STL [R1+0x660], R13 ;  /* 0x0006600d01007387 */ /* 0x000fe20000100800 */
[----:B--2---:R-:W-:Y:S02]  /*37f80*/  LOP3.LUT R8, R33, 0xffff, RZ, 0xc0, !PT ;  /* 0x0000ffff21087812 */ /* 0x004fe400078ec0ff */
[----:B---3--:R-:W-:Y:S02]  /*37f90*/  LOP3.LUT R10, R31, 0xffff, RZ, 0xc0, !PT ;  /* 0x0000ffff1f0a7812 */ /* 0x008fe400078ec0ff */
[----:B------:R-:W-:Y:S02]  /*37fa0*/  PRMT R12, R8, 0x3340, R172 ;  /* 0x00003340080c7816 */ /* 0x000fe400000000ac */
[----:B------:R-:W-:Y:S02]  /*37fb0*/  SHF.R.U32.HI R11, RZ, 0x8, R8 ;  /* 0x00000008ff0b7819 */ /* 0x000fe40000011608 */
[----:B------:R-:W-:Y:S02]  /*37fc0*/  SHF.R.U32.HI R172, RZ, 0x8, R172 ;  /* 0x00000008ffac7819 */ /* 0x000fe400000116ac */
[----:B------:R-:W-:-:S02]  /*37fd0*/  SHF.R.U32.HI R8, RZ, 0x8, R10 ;  /* 0x00000008ff087819 */ /* 0x000fc4000001160a */
[--C-:B------:R-:W-:Y:S02]  /*37fe0*/  PRMT R10, R10, 0x3340, R174.reuse ;  /* 0x000033400a0a7816 */ /* 0x100fe400000000ae */
[----:B------:R-:W-:Y:S02]  /*37ff0*/  LOP3.LUT R11, R11, 0xffff, RZ, 0xc0, !PT ;  /* 0x0000ffff0b0b7812 */ /* 0x000fe400078ec0ff */
[----:B------:R-:W-:Y:S01]  /*38000*/  LOP3.LUT R172, R172, 0xffff, RZ, 0xc0, !PT ;  /* 0x0000ffffacac7812 */ /* 0x000fe200078ec0ff */
[----:B------:R0:W-:Y:S04]  /*38010*/  STL [R1+0xaf8], R12 ;  /* 0x000af80c01007387 */ /* 0x0001e80000100800 */
[----:B------:R1:W-:Y:S04]  /*38020*/  STL [R1+0xafc], R10 ;  /* 0x000afc0a01007387 */ /* 0x0003e80000100800 */
[----:B------:R-:W2:Y:S01]  /*38030*/  LDL.LU R39, [R1+0x8a0] ;  /* 0x0008a00001277983 */ /* 0x000ea20000300800 */
[----:B0-----:R-:W-:Y:S01]  /*38040*/  VIADD R12, R13, UR5 ;  /* 0x000000050d0c7c36 */ /* 0x001fe20008000000 */
[----:B------:R-:W-:-:S02]  /*38050*/  SHF.R.U32.HI R174, RZ, 0x8, R174 ;  /* 0x00000008ffae7819 */ /* 0x000fc400000116ae */
[----:B------:R-:W3:Y:S01]  /*38060*/  LDL.LU R33, [R1+0xe50] ;  /* 0x000e500001217983 */ /* 0x000ee20000300800 */
[----:B------:R-:W-:Y:S01]  /*38070*/  LOP3.LUT R8, R8, 0xffff, RZ, 0xc0, !PT ;  /* 0x0000ffff08087812 */ /* 0x000fe200078ec0ff */
[----:B------:R-:W-:Y:S01]  /*38080*/  ULDC UR5, c[0x0][0x248] ;  /* 0x0000920000057ab9 */ /* 0x000fe20000000800 */
[----:B-1----:R-:W-:Y:S01]  /*38090*/  PRMT R10, R11, 0x3340, R172 ;  /* 0x000033400b0a7816 */ /* 0x002fe200000000ac */
[----:B------:R-:W-:Y:S04]  /*380a0*/  STL [R1+0x644], R12 ;  /* 0x0006440c01007387 */ /* 0x000fe80000100800 */
[----:B------:R-:W-:Y:S04]  /*380b0*/  STL [R1+0x794], R10 ;  /* 0x0007940a01007387 */ /* 0x000fe80000100800 */
[----:B------:R-:W3:Y:S01]  /*380c0*/  LDL.LU R31, [R1+0x68c] ;  /* 0x00068c00011f7983 */ /* 0x000ee20000300800 */
[----:B------:R-:W-:Y:S01]  /*380d0*/  LOP3.LUT R174, R174, 0xffff, RZ, 0xc0, !PT ;  /* 0x0000ffffaeae7812 */ /* 0x000fe200078ec0ff */
[----:B------:R-:W-:Y:S01]  /*380e0*/  VIADD R15, R12, UR5 ;  /* 0x000000050c0f7c36 */ /* 0x000fe20008000000 */
[----:B------:R-:W-:-:S02]  /*380f0*/  ULDC UR5, c[0x0][0x248] ;  /* 0x0000920000057ab9 */ /* 0x000fc40000000800 */
[----:B------:R-:W-:-:S05]  /*38100*/  PRMT R8, R8, 0x3340, R174 ;  /* 0x0000334008087816 */ /* 0x000fca00000000ae */
[----:B------:R-:W-:Y:S04]  /*38110*/  STL [R1+0x79c], R8 ;  /* 0x00079c0801007387 */ /* 0x000fe80000100800 */
[----:B------:R0:W-:Y:S02]  /*38120*/  STL [R1+0x65c], R15 ;  /* 0x00065c0f01007387 */ /* 0x0001e40000100800 */
[----:B0-----:R-:W-:Y:S01]  /*38130*/  VIADD R15, R15, UR5 ;  /* 0x000000050f0f7c36 */ /* 0x001fe20008000000 */
[----:B------:R-:W-:Y:S01]  /*38140*/  ULDC UR5, c[0x0][0x248] ;  /* 0x0000920000057ab9 */ /* 0x000fe20000000800 */
[----:B----4-:R-:W-:Y:S02]  /*38150*/  LOP3.LUT R12, R43, 0xffff, RZ, 0xc0, !PT ;  /* 0x0000ffff2b0c7812 */ /* 0x010fe400078ec0ff */
[----:B------:R-:W-:-:S02]  /*38160*/  LOP3.LUT R13, R41, 0xffff, RZ, 0xc0, !PT ;  /* 0x0000ffff290d7812 */ /* 0x000fc400078ec0ff */
[----:B------:R-:W-:Y:S02]  /*38170*/  SHF.R.U32.HI R11, RZ, 0x8, R12 ;  /* 0x00000008ff0b7819 */ /* 0x000fe4000001160c */
[--C-:B------:R-:W-:Y:S02]  /*38180*/  PRMT R16, R12, 0x3340, R13.reuse ;  /* 0x000033400c107816 */ /* 0x100fe4000000000d */
[----:B------:R-:W-:Y:S02]  /*38190*/  LOP3.LUT R10, R37, 0xffff, RZ, 0xc0, !PT ;  /* 0x0000ffff250a7812 */ /* 0x000fe400078ec0ff */
[----:B------:R-:W-:Y:S02]  /*381a0*/  LOP3.LUT R8, R35, 0xffff, RZ, 0xc0, !PT ;  /* 0x0000ffff23087812 */ /* 0x000fe400078ec0ff */
[----:B------:R-:W-:Y:S02]  /*381b0*/  SHF.R.U32.HI R12, RZ, 0x8, R10 ;  /* 0x00000008ff0c7819 */ /* 0x000fe4000001160a */
[----:B------:R-:W-:Y:S01]  /*381c0*/  PRMT R10, R10, 0x3340, R8 ;  /* 0x000033400a0a7816 */ /* 0x000fe20000000008 */
[----:B------:R-:W-:Y:S01]  /*381d0*/  STL [R1+0xaec], R16 ;  /* 0x000aec1001007387 */ /* 0x000fe20000100800 */
[----:B------:R-:W-:-:S03]  /*381e0*/  SHF.R.U32.HI R13, RZ, 0x8, R13 ;  /* 0x00000008ff0d7819 */ /* 0x000fc6000001160d */
[----:B------:R0:W-:Y:S01]  /*381f0*/  STL [R1+0xae4], R10 ;  /* 0x000ae40a01007387 */ /* 0x0001e20000100800 */
[----:B------:R-:W-:-:S03]  /*38200*/  SHF.R.U32.HI R8, RZ, 0x8, R8 ;  /* 0x00000008ff087819 */ /* 0x000fc60000011608 */
[----:B------:R-:W4:Y:S01]  /*38210*/  LDL.LU R41, [R1+0xe54] ;  /* 0x000e540001297983 */ /* 0x000f220000300800 */
[----:B------:R-:W-:-:S03]  /*38220*/  LOP3.LUT R11, R11, 0xffff, RZ, 0xc0, !PT ;  /* 0x0000ffff0b0b7812 */ /* 0x000fc600078ec0ff */
[----:B------:R-:W4:Y:S01]  /*38230*/  LDL.LU R37, [R1+0x690] ;  /* 0x0006900001257983 */ /* 0x000f220000300800 */
[----:B------:R-:W-:-:S03]  /*38240*/  LOP3.LUT R13, R13, 0xffff, RZ, 0xc0, !PT ;  /* 0x0000ffff0d0d7812 */ /* 0x000fc600078ec0ff */
[----:B------:R-:W-:Y:S01]  /*38250*/  STL [R1+0x654], R15 ;  /* 0x0006540f01007387 */ /* 0x000fe20000100800 */
[----:B------:R-:W-:-:S03]  /*38260*/  LOP3.LUT R12, R12, 0xffff, RZ, 0xc0, !PT ;  /* 0x0000ffff0c0c7812 */ /* 0x000fc600078ec0ff */
[----:B------:R-:W4:Y:S01]  /*38270*/  LDL.LU R35, [R1+0x8a4] ;  /* 0x0008a40001237983 */ /* 0x000f220000300800 */
[----:B------:R-:W-:Y:S02]  /*38280*/  LOP3.LUT R8, R8, 0xffff, RZ, 0xc0, !PT ;  /* 0x0000ffff08087812 */ /* 0x000fe400078ec0ff */
[----:B0-----:R-:W-:Y:S02]  /*38290*/  PRMT R10, R11, 0x3340, R13 ;  /* 0x000033400b0a7816 */ /* 0x001fe4000000000d */
        /* <DEDUP_REMOVED lines=30> */
[----:B------:R-:W-:Y:S01]  /*38480*/  PRMT R8, R8, 0x3340, R9 ;  /* 0x0000334008087816 */ /* 0x000fe20000000009 */
[----:B0-----:R-:W-:Y:S01]  /*38490*/  VIADD R13, R13, UR5 ;  /* 0x000000050d0d7c36 */ /* 0x001fe20008000000 */
[----:B------:R-:W-:-:S03]  /*384a0*/  ULDC UR5, c[0x0][0x248] ;  /* 0x0000920000057ab9 */ /* 0x000fc60000000800 */
[----:B------:R0:W-:Y:S04]  /*384b0*/  STL [R1+0x76c], R8 ;  /* 0x00076c0801007387 */ /* 0x0001e80000100800 */
[----:B------:R1:W-:Y:S01]  /*384c0*/  STL [R1+0x670], R13 ;  /* 0x0006700d01007387 */ /* 0x0003e20000100800 */
[----:B0-----:R-:W-:-:S03]  /*384d0*/  LOP3.LUT R8, R233, 0xffff, RZ, 0xc0, !PT ;  /* 0x0000ffffe9087812 */ /* 0x001fc600078ec0ff */
[----:B------:R-:W3:Y:S01]  /*384e0*/  LDL.LU R233, [R1+0x145c] ;  /* 0x00145c0001e97983 */ /* 0x000ee20000300800 */
[----:B----4-:R-:W-:Y:S02]  /*384f0*/  LOP3.LUT R11, R41, 0xffff, RZ, 0xc0, !PT ;  /* 0x0000ffff290b7812 */ /* 0x010fe400078ec0ff */
[----:B------:R-:W-:Y:S02]  /*38500*/  LOP3.LUT R12, R37, 0xffff, RZ, 0xc0, !PT ;  /* 0x0000ffff250c7812 */ /* 0x000fe400078ec0ff */
[----:B------:R-:W-:Y:S02]  /*38510*/  SHF.R.U32.HI R10, RZ, 0x8, R11 ;  /* 0x00000008ff0a7819 */ /* 0x000fe4000001160b */
[--C-:B------:R-:W-:Y:S02]  /*38520*/  PRMT R15, R11, 0x3340, R12.reuse ;  /* 0x000033400b0f7816 */ /* 0x100fe4000000000c */
[----:B------:R-:W-:Y:S02]  /*38530*/  LOP3.LUT R9, R35, 0xffff, RZ, 0xc0, !PT ;  /* 0x0000ffff23097812 */ /* 0x000fe400078ec0ff */
[----:B------:R-:W-:-:S02]  /*38540*/  SHF.R.U32.HI R12, RZ, 0x8, R12 ;  /* 0x00000008ff0c7819 */ /* 0x000fc4000001160c */
[----:B------:R-:W-:Y:S02]  /*38550*/  SHF.R.U32.HI R11, RZ, 0x8, R9 ;  /* 0x00000008ff0b7819 */ /* 0x000fe40000011609 */
[--C-:B------:R-:W-:Y:S02]  /*38560*/  PRMT R9, R9, 0x3340, R8.reuse ;  /* 0x0000334009097816 */ /* 0x100fe40000000008 */
[----:B------:R-:W-:Y:S02]  /*38570*/  LOP3.LUT R10, R10, 0xffff, RZ, 0xc0, !PT ;  /* 0x0000ffff0a0a7812 */ /* 0x000fe400078ec0ff */
[----:B------:R-:W-:Y:S01]  /*38580*/  LOP3.LUT R12, R12, 0xffff, RZ, 0xc0, !PT ;  /* 0x0000ffff0c0c7812 */ /* 0x000fe200078ec0ff */
[----:B------:R-:W-:Y:S01]  /*38590*/  STL [R1+0xac0], R15 ;  /* 0x000ac00f01007387 */ /* 0x000fe20000100800 */
[----:B-1----:R-:W-:Y:S01]  /*385a0*/  VIADD R13, R13, UR5 ;  /* 0x000000050d0d7c36 */ /* 0x002fe20008000000 */
[----:B------:R-:W-:Y:S01]  /*385b0*/  SHF.R.U32.HI R8, RZ, 0x8, R8 ;  /* 0x00000008ff087819 */ /* 0x000fe20000011608 */
[----:B------:R-:W-:Y:S01]  /*385c0*/  ULDC UR5, c[0x0][0x248] ;  /* 0x0000920000057ab9 */ /* 0x000fe20000000800 */
[----:B------:R0:W-:Y:S04]  /*385d0*/  STL [R1+0xabc], R9 ;  /* 0x000abc0901007387 */ /* 0x0001e80000100800 */
[----:B------:R-:W4:Y:S04]  /*385e0*/  LDL.LU R43, [R1+0xe5c] ;  /* 0x000e5c00012b7983 */ /* 0x000f280000300800 */
[----:B------:R-:W4:Y:S01]  /*385f0*/  LDL.LU R37, [R1+0x698] ;  /* 0x0006980001257983 */ /* 0x000f220000300800 */
[----:B0-----:R-:W-:-:S05]  /*38600*/  PRMT R9, R10, 0x3340, R12 ;  /* 0x000033400a097816 */ /* 0x001fca000000000c */
[----:B------:R-:W-:Y:S04]  /*38610*/  STL [R1+0x760], R9 ;  /* 0x0007600901007387 */ /* 0x000fe80000100800 */
[----:B------:R0:W-:Y:S01]  /*38620*/  STL [R1+0x668], R13 ;  /* 0x0006680d01007387 */ /* 0x0001e20000100800 */
[----:B------:R-:W-:-:S03]  /*38630*/  LOP3.LUT R11, R11, 0xffff, RZ, 0xc0, !PT ;  /* 0x0000ffff0b0b7812 */ /* 0x000fc600078ec0ff */
[----:B------:R-:W4:Y:S01]  /*38640*/  LDL.LU R35, [R1+0x8ac] ;  /* 0x0008ac0001237983 */ /* 0x000f220000300800 */
[----:B------:R-:W-:-:S04]  /*38650*/  LOP3.LUT R8, R8, 0xffff, RZ, 0xc0, !PT ;  /* 0x0000ffff08087812 */ /* 0x000fc800078ec0ff */
[----:B------:R-:W-:Y:S02]  /*38660*/  PRMT R8, R11, 0x3340, R8 ;  /* 0x000033400b087816 */ /* 0x000fe40000000008 */
[----:B------:R-:W-:-:S03]  /*38670*/  LOP3.LUT R12, R0, 0xffff, RZ, 0xc0, !PT ;  /* 0x0000ffff000c7812 */ /* 0x000fc600078ec0ff */
[----:B------:R-:W-:Y:S01]  /*38680*/  STL [R1+0x75c], R8 ;  /* 0x00075c0801007387 */ /* 0x000fe20000100800 */
[----:B0-----:R-:W-:Y:S01]  /*38690*/  VIADD R13, R13, UR5 ;  /* 0x000000050d0d7c36 */ /* 0x001fe20008000000 */
[----:B------:R-:W-:Y:S02]  /*386a0*/  ULDC UR5, c[0x0][0x248] ;  /* 0x0000920000057ab9 */ /* 0x000fe40000000800 */
[----:B------:R-:W4:Y:S04]  /*386b0*/  LDL.LU R0, [R1+0x1458] ;  /* 0x0014580001007983 */ /* 0x000f280000300800 */
[----:B------:R0:W-:Y:S02]  /*386c0*/  STL [R1+0x678], R13 ;  /* 0x0006780d01007387 */ /* 0x0001e40000100800 */
[----:B0-----:R-:W-:Y:S01]  /*386d0*/  VIADD R13, R13, UR5 ;  /* 0x000000050d0d7c36 */ /* 0x001fe20008000000 */
[----:B------:R-:W-:Y:S01]  /*386e0*/  ULDC UR5, c[0x0][0x248] ;  /* 0x0000920000057ab9 */ /* 0x000fe20000000800 */
[----:B--2---:R-:W-:-:S02]  /*386f0*/  LOP3.LUT R11, R39, 0xffff, RZ, 0xc0, !PT ;  /* 0x0000ffff270b7812 */ /* 0x004fc400078ec0ff */
[----:B---3--:R-:W-:Y:S02]  /*38700*/  LOP3.LUT R9, R33, 0xffff, RZ, 0xc0, !PT ;  /* 0x0000ffff21097812 */ /* 0x008fe400078ec0ff */
[--C-:B------:R-:W-:Y:S02]  /*38710*/  PRMT R15, R11, 0x3340, R12.reuse ;  /* 0x000033400b0f7816 */ /* 0x100fe4000000000c */
[----:B------:R-:W-:Y:S02]  /*38720*/  SHF.R.U32.HI R10, RZ, 0x8, R11 ;  /* 0x00000008ff0a7819 */ /* 0x000fe4000001160b */
[----:B------:R-:W-:Y:S02]  /*38730*/  SHF.R.U32.HI R12, RZ, 0x8, R12 ;  /* 0x00000008ff0c7819 */ /* 0x000fe4000001160c */
[----:B------:R-:W-:Y:S02]  /*38740*/  SHF.R.U32.HI R11, RZ, 0x8, R9 ;  /* 0x00000008ff0b7819 */ /* 0x000fe40000011609 */
[----:B------:R-:W-:-:S02]  /*38750*/  LOP3.LUT R8, R31, 0xffff, RZ, 0xc0, !PT ;  /* 0x0000ffff1f087812 */ /* 0x000fc400078ec0ff */
        /* <DEDUP_REMOVED lines=9> */
[----:B------:R-:W3:Y:S04]  /*387f0*/  LDL.LU R33, [R1+0xe60] ;  /* 0x000e600001217983 */ /* 0x000ee80000300800 */
[----:B------:R-:W-:Y:S04]  /*38800*/  STL [R1+0x754], R9 ;  /* 0x0007540901007387 */ /* 0x000fe80000100800 */
[----:B------:R-:W3:Y:S01]  /*38810*/  LDL.LU R31, [R1+0x69c] ;  /* 0x00069c00011f7983 */ /* 0x000ee20000300800 */
[----:B------:R-:W-:-:S02]  /*38820*/  SHF.R.U32.HI R8, RZ, 0x8, R8 ;  /* 0x00000008ff087819 */ /* 0x000fc40000011608 */
[----:B------:R-:W-:Y:S02]  /*38830*/  LOP3.LUT R11, R11, 0xffff, RZ, 0xc0, !PT ;  /* 0x0000ffff0b0b7812 */ /* 0x000fe400078ec0ff */
        /* <DEDUP_REMOVED lines=11> */
[----:B------:R-:W-:Y:S02]  /*388f0*/  PRMT R15, R11, 0x3340, R12 ;  /* 0x000033400b0f7816 */ /* 0x000fe4000000000c */
[----:B------:R-:W-:-:S04]  /*38900*/  LOP3.LUT R9, R35, 0xffff, RZ, 0xc0, !PT ;  /* 0x0000ffff23097812 */ /* 0x000fc800078ec0ff */
[----:B------:R-:W-:Y:S02]  /*38910*/  SHF.R.U32.HI R11, RZ, 0x8, R9 ;  /* 0x00000008ff0b7819 */ /* 0x000fe40000011609 */
[----:B------:R-:W-:Y:S01]  /*38920*/  PRMT R9, R9, 0x3340, R8 ;  /* 0x0000334009097816 */ /* 0x000fe20000000008 */
[----:B------:R-:W-:Y:S04]  /*38930*/  STL [R1+0xaa8], R15 ;  /* 0x000aa80f01007387 */ /* 0x000fe80000100800 */
[----:B------:R0:W-:Y:S01]  /*38940*/  STL [R1+0xaa4], R9 ;  /* 0x000aa40901007387 */ /* 0x0001e20000100800 */
[----:B------:R-:W-:-:S03]  /*38950*/  SHF.R.U32.HI R12, RZ, 0x8, R12 ;  /* 0x00000008ff0c7819 */ /* 0x000fc6000001160c */
[----:B------:R-:W4:Y:S01]  /*38960*/  LDL.LU R37, [R1+0xb28] ;  /* 0x000b280001257983 */ /* 0x000f220000300800 */
[----:B------:R-:W-:-:S03]  /*38970*/  SHF.R.U32.HI R8, RZ, 0x8, R8 ;  /* 0x00000008ff087819 */ /* 0x000fc60000011608 */
[----:B------:R-:W4:Y:S01]  /*38980*/  LDL.LU R35, [R1+0xac4] ;  /* 0x000ac40001237983 */ /* 0x000f220000300800 */
[----:B------:R-:W-:Y:S02]  /*38990*/  LOP3.LUT R10, R10, 0xffff, RZ, 0xc0, !PT ;  /* 0x0000ffff0a0a7812 */ /* 0x000fe400078ec0ff */
[----:B------:R-:W-:Y:S02]  /*389a0*/  LOP3.LUT R12, R12, 0xffff, RZ, 0xc0, !PT ;  /* 0x0000ffff0c0c7812 */ /* 0x000fe400078ec0ff */
[----:B------:R-:W-:Y:S02]  /*389b0*/  LOP3.LUT R11, R11, 0xffff, RZ, 0xc0, !PT ;  /* 0x0000ffff0b0b7812 */ /* 0x000fe400078ec0ff */
[----:B------:R-:W-:Y:S01]  /*389c0*/  LOP3.LUT R8, R8, 0xffff, RZ, 0xc0, !PT ;  /* 0x0000ffff08087812 */ /* 0x000fe200078ec0ff */
[----:B-1----:R-:W-:Y:S01]  /*389d0*/  VIADD R13, R13, UR5 ;  /* 0x000000050d0d7c36 */ /* 0x002fe20008000000 */
[----:B0-----:R-:W-:Y:S01]  /*389e0*/  PRMT R9, R10, 0x3340, R12 ;  /* 0x000033400a097816 */ /* 0x001fe2000000000c */
[----:B------:R-:W-:Y:S01]  /*389f0*/  ULDC UR5, c[0x0][0x248] ;  /* 0x0000920000057ab9 */ /* 0x000fe20000000800 */
[----:B------:R-:W-:-:S02]  /*38a00*/  PRMT R8, R11, 0x3340, R8 ;  /* 0x000033400b087816 */ /* 0x000fc40000000008 */
[----:B------:R0:W-:Y:S04]  /*38a10*/  STL [R1+0x67c], R13 ;  /* 0x00067c0d01007387 */ /* 0x0001e80000100800 */
[----:B------:R-:W-:Y:S04]  /*38a20*/  STL [R1+0x744], R9 ;  /* 0x0007440901007387 */ /* 0x000fe80000100800 */
[----:B------:R-:W-:Y:S01]  /*38a30*/  STL [R1+0x73c], R8 ;  /* 0x00073c0801007387 */ /* 0x000fe20000100800 */
[----:B0-----:R-:W-:Y:S01]  /*38a40*/  VIADD R13, R13, UR5 ;  /* 0x000000050d0d7c36 */ /* 0x001fe20008000000 */
[----:B------:R-:W-:-:S04]  /*38a50*/  ULDC UR5, c[0x0][0x248] ;  /* 0x0000920000057ab9 */ /* 0x000fc80000000800 */
[----:B------:R0:W-:Y:S02]  /*38a60*/  STL [R1+0x68c], R13 ;  /* 0x00068c0d01007387 */ /* 0x0001e40000100800 */
[----:B0-----:R-:W-:Y:S01]  /*38a70*/  VIADD R13, R13, UR5 ;  /* 0x000000050d0d7c36 */ /* 0x001fe20008000000 */
[----:B------:R-:W-:Y:S01]  /*38a80*/  ULDC UR5, c[0x0][0x248] ;  /* 0x0000920000057ab9 */ /* 0x000fe20000000800 */
[----:B--2---:R-:W-:Y:S02]  /*38a90*/  LOP3.LUT R11, R41, 0xffff, RZ, 0xc0, !PT ;  /* 0x0000ffff290b7812 */ /* 0x004fe400078ec0ff */
[----:B---3--:R-:W-:Y:S02]  /*38aa0*/  LOP3.LUT R12, R39, 0xffff, RZ, 0xc0, !PT ;  /* 0x0000ffff270c7812 */ /* 0x008fe400078ec0ff */
[----:B------:R-:W-:Y:S02]  /*38ab0*/  SHF.R.U32.HI R10, RZ, 0x8, R11 ;  /* 0x00000008ff0a7819 */ /* 0x000fe4000001160b */
[----:B------:R-:W-:-:S02]  /*38ac0*/  PRMT R15, R11, 0x3340, R12 ;  /* 0x000033400b0f7816 */ /* 0x000fc4000000000c */
[----:B------:R-:W-:Y:S02]  /*38ad0*/  LOP3.LUT R9, R33, 0xffff, RZ, 0xc0, !PT ;  /* 0x0000ffff21097812 */ /* 0x000fe400078ec0ff */
[----:B------:R-:W-:Y:S02]  /*38ae0*/  SHF.R.U32.HI R12, RZ, 0x8, R12 ;  /* 0x00000008ff0c7819 */ /* 0x000fe4000001160c */
[----:B------:R-:W-:Y:S02]  /*38af0*/  SHF.R.U32.HI R11, RZ, 0x8, R9 ;  /* 0x00000008ff0b7819 */ /* 0x000fe40000011609 */
[----:B------:R-:W-:Y:S02]  /*38b00*/  LOP3.LUT R8, R31, 0xffff, RZ, 0xc0, !PT ;  /* 0x0000ffff1f087812 */ /* 0x000fe400078ec0ff */
[----:B------:R-:W-:Y:S02]  /*38b10*/  LOP3.LUT R10, R10, 0xffff, RZ, 0xc0, !PT ;  /* 0x0000ffff0a0a7812 */ /* 0x000fe400078ec0ff */
[----:B------:R-:W-:-:S02]  /*38b20*/  PRMT R9, R9, 0x3340, R8 ;  /* 0x0000334009097816 */ /* 0x000fc40000000008 */
[----:B------:R-:W-:Y:S01]  /*38b30*/  LOP3.LUT R12, R12, 0xffff, RZ, 0xc0, !PT ;  /* 0x0000ffff0c0c7812 */ /* 0x000fe200078ec0ff */
[----:B------:R-:W-:Y:S04]  /*38b40*/  STL [R1+0xa88], R15 ;  /* 0x000a880f01007387 */ /* 0x000fe80000100800 */
[----:B------:R0:W-:Y:S04]  /*38b50*/  STL [R1+0xa84], R9 ;  /* 0x000a840901007387 */ /* 0x0001e80000100800 */
[----:B------:R-:W2:Y:S04]  /*38b60*/  LDL.LU R43, [R1+0xe6c] ;  /* 0x000e6c00012b7983 */ /* 0x000ea80000300800 */
[----:B------:R-:W3:Y:S01]  /*38b70*/  LDL.LU R41, [R1+0x6a8] ;  /* 0x0006a80001297983 */ /* 0x000ee20000300800 */
[----:B0-----:R-:W-:-:S05]  /*38b80*/  PRMT R9, R10, 0x3340, R12 ;  /* 0x000033400a097816 */ /* 0x001fca000000000c */
[----:B------:R-:W-:Y:S04]  /*38b90*/  STL [R1+0x730], R9 ;  /* 0x0007300901007387 */ /* 0x000fe80000100800 */
[----:B------:R0:W-:Y:S04]  /*38ba0*/  STL [R1+0x688], R13 ;  /* 0x0006880d01007387 */ /* 0x0001e80000100800 */
[----:B------:R-:W3:Y:S04]  /*38bb0*/  LDL.LU R33, [R1+0xe68] ;  /* 0x000e680001217983 */ /* 0x000ee80000300800 */
[----:B------:R-:W3:Y:S01]  /*38bc0*/  LDL.LU R31, [R1+0x6a4] ;  /* 0x0006a400011f7983 */ /* 0x000ee20000300800 */
[----:B------:R-:W-:-:S02]  /*38bd0*/  SHF.R.U32.HI R8, RZ, 0x8, R8 ;  /* 0x00000008ff087819 */ /* 0x000fc40000011608 */
[----:B------:R-:W-:Y:S02]  /*38be0*/  LOP3.LUT R11, R11, 0xffff, RZ, 0xc0, !PT ;  /* 0x0000ffff0b0b7812 */ /* 0x000fe400078ec0ff */
[----:B------:R-:W-:-:S04]  /*38bf0*/  LOP3.LUT R8, R8, 0xffff, RZ, 0xc0, !PT ;  /* 0x0000ffff08087812 */ /* 0x000fc800078ec0ff */
[----:B------:R-:W-:Y:S02]  /*38c00*/  PRMT R8, R11, 0x3340, R8 ;  /* 0x000033400b087816 */ /* 0x000fe40000000008 */
[----:B------:R-:W-:Y:S01]  /*38c10*/  LOP3.LUT R12, R233, 0xffff, RZ, 0xc0, !PT ;  /* 0x0000ffffe90c7812 */ /* 0x000fe200078ec0ff */
[----:B0-----:R-:W-:Y:S01]  /*38c20*/  VIADD R13, R13, UR5 ;  /* 0x000000050d0d7c36 */ /* 0x001fe20008000000 */
[----:B------:R-:W-:Y:S01]  /*38c30*/  ULDC UR5, c[0x0][0x248] ;  /* 0x0000920000057ab9 */ /* 0x000fe20000000800 */
[----:B------:R0:W-:Y:S04]  /*38c40*/  STL [R1+0x72c], R8 ;  /* 0x00072c0801007387 */ /* 0x0001e80000100800 */
[----:B------:R-:W3:Y:S01]  /*38c50*/  LDL.LU R233, [R1+0x1450] ;  /* 0x0014500001e97983 */ /* 0x000ee20000300800 */
[----:B0-----:R-:W-:-:S02]  /*38c60*/  LOP3.LUT R8, R2, 0xffff, RZ, 0xc0, !PT ;  /* 0x0000ffff02087812 */ /* 0x001fc400078ec0ff */
[----:B----4-:R-:W-:Y:S02]  /*38c70*/  LOP3.LUT R11, R37, 0xffff, RZ, 0xc0, !PT ;  /* 0x0000ffff250b7812 */ /* 0x010fe400078ec0ff */
[----:B------:R-:W-:Y:S02]  /*38c80*/  LOP3.LUT R9, R35, 0xffff, RZ, 0xc0, !PT ;  /* 0x0000ffff23097812 */ /* 0x000fe400078ec0ff */
[--C-:B------:R-:W-:Y:S02]  /*38c90*/  PRMT R15, R11, 0x3340, R12.reuse ;  /* 0x000033400b0f7816 */ /* 0x100fe4000000000c */
[----:B------:R-:W-:Y:S02]  /*38ca0*/  SHF.R.U32.HI R10, RZ, 0x8, R11 ;  /* 0x00000008ff0a7819 */ /* 0x000fe4000001160b */
[----:B------:R-:W-:Y:S02]  /*38cb0*/  SHF.R.U32.HI R12, RZ, 0x8, R12 ;  /* 0x00000008ff0c7819 */ /* 0x000fe4000001160c */
[----:B------:R-:W-:-:S02]  /*38cc0*/  SHF.R.U32.HI R11, RZ, 0x8, R9 ;  /* 0x00000008ff0b7819 */ /* 0x000fc40000011609 */
[--C-:B------:R-:W-:Y:S01]  /*38cd0*/  PRMT R9, R9, 0x3340, R8.reuse ;  /* 0x0000334009097816 */ /* 0x100fe20000000008 */
[----:B------:R0:W-:Y:S01]  /*38ce0*/  STL [R1+0x694], R13 ;  /* 0x0006940d01007387 */ /* 0x0001e20000100800 */
[----:B------:R-:W-:Y:S02]  /*38cf0*/  LOP3.LUT R10, R10, 0xffff, RZ, 0xc0, !PT ;  /* 0x0000ffff0a0a7812 */ /* 0x000fe400078ec0ff */
[----:B------:R-:W-:Y:S01]  /*38d00*/  LOP3.LUT R12, R12, 0xffff, RZ, 0xc0, !PT ;  /* 0x0000ffff0c0c7812 */ /* 0x000fe200078ec0ff */
[----:B------:R-:W4:Y:S04]  /*38d10*/  LDL.LU R2, [R1+0x144c] ;  /* 0x00144c0001027983 */ /* 0x000f280000300800 */
[----:B------:R-:W-:Y:S01]  /*38d20*/  STL [R1+0xa78], R15 ;  /* 0x000a780f01007387 */ /* 0x000fe20000100800 */
[----:B0-----:R-:W-:Y:S01]  /*38d30*/  VIADD R13, R13, UR5 ;  /* 0x000000050d0d7c36 */ /* 0x001fe20008000000 */
[----:B------:R-:W-:-:S02]  /*38d40*/  SHF.R.U32.HI R8, RZ, 0x8, R8 ;  /* 0x00000008ff087819 */ /* 0x000fc40000011608 */
[----:B------:R0:W-:Y:S01]  /*38d50*/  STL [R1+0xa7c], R9 ;  /* 0x000a7c0901007387 */ /* 0x0001e20000100800 */
[----:B------:R-:W-:Y:S01]  /*38d60*/  LOP3.LUT R11, R11, 0xffff, RZ, 0xc0, !PT ;  /* 0x0000ffff0b0b7812 */ /* 0x000fe200078ec0ff */
[----:B------:R-:W-:Y:S02]  /*38d70*/  ULDC UR5, c[0x0][0x248] ;  /* 0x0000920000057ab9 */ /* 0x000fe40000000800 */
[----:B------:R-:W4:Y:S04]  /*38d80*/  LDL.LU R39, [R1+0xb48] ;  /* 0x000b480001277983 */ /* 0x000f280000300800 */
[----:B------:R-:W4:Y:S01]  /*38d90*/  LDL.LU R37, [R1+0xe70] ;  /* 0x000e700001257983 */ /* 0x000f220000300800 */
[----:B0-----:R-:W-:-:S03]  /*38da0*/  PRMT R9, R10, 0x3340, R12 ;  /* 0x000033400a097816 */ /* 0x001fc6000000000c */
[----:B------:R0:W-:Y:S04]  /*38db0*/  STL [R1+0x690], R13 ;  /* 0x0006900d01007387 */ /* 0x0001e80000100800 */
[----:B------:R-:W-:Y:S04]  /*38dc0*/  STL [R1+0x720], R9 ;  /* 0x0007200901007387 */ /* 0x000fe80000100800 */
[----:B------:R-:W4:Y:S01]  /*38dd0*/  LDL.LU R35, [R1+0x6ac] ;  /* 0x0006ac0001237983 */ /* 0x000f220000300800 */
[----:B------:R-:W-:-:S04]  /*38de0*/  LOP3.LUT R8, R8, 0xffff, RZ, 0xc0, !PT ;  /* 0x0000ffff08087812 */ /* 0x000fc800078ec0ff */
[----:B------:R-:W-:Y:S01]  /*38df0*/  PRMT R8, R11, 0x3340, R8 ;  /* 0x000033400b087816 */ /* 0x000fe20000000008 */
[----:B0-----:R-:W-:Y:S01]  /*38e00*/  VIADD R13, R13, UR5 ;  /* 0x000000050d0d7c36 */ /* 0x001fe20008000000 */
[----:B------:R-:W-:-:S03]  /*38e10*/  ULDC UR5, c[0x0][0x248] ;  /* 0x0000920000057ab9 */ /* 0x000fc60000000800 */
[----:B------:R-:W-:Y:S04]  /*38e20*/  STL [R1+0x724], R8 ;  /* 0x0007240801007387 */ /* 0x000fe80000100800 */
[----:B------:R0:W-:Y:S02]  /*38e30*/  STL [R1+0x6a0], R13 ;  /* 0x0006a00d01007387 */ /* 0x0001e40000100800 */
[----:B0-----:R-:W-:Y:S01]  /*38e40*/  VIADD R13, R13, UR5 ;  /* 0x000000050d0d7c36 */ /* 0x001fe20008000000 */
[----:B------:R-:W-:Y:S01]  /*38e50*/  ULDC UR5, c[0x0][0x248] ;  /* 0x0000920000057ab9 */ /* 0x000fe20000000800 */
[----:B--2---:R-:W-:Y:S02]  /*38e60*/  LOP3.LUT R11, R43, 0xffff, RZ, 0xc0, !PT ;  /* 0x0000ffff2b0b7812 */ /* 0x004fe400078ec0ff */
[----:B---3--:R-:W-:-:S02]  /*38e70*/  LOP3.LUT R12, R41, 0xffff, RZ, 0xc0, !PT ;  /* 0x0000ffff290c7812 */ /* 0x008fc400078ec0ff */
[----:B------:R-:W-:Y:S02]  /*38e80*/  SHF.R.U32.HI R10, RZ, 0x8, R11 ;  /* 0x00000008ff0a7819 */ /* 0x000fe4000001160b */
[----:B------:R-:W-:Y:S02]  /*38e90*/  PRMT R15, R11, 0x3340, R12 ;  /* 0x000033400b0f7816 */ /* 0x000fe4000000000c */
[----:B------:R-:W-:Y:S02]  /*38ea0*/  LOP3.LUT R9, R33, 0xffff, RZ, 0xc0, !PT ;  /* 0x0000ffff21097812 */ /* 0x000fe400078ec0ff */
[----:B------:R-:W-:Y:S02]  /*38eb0*/  LOP3.LUT R8, R31, 0xffff, RZ, 0xc0, !PT ;  /* 0x0000ffff1f087812 */ /* 0x000fe400078ec0ff */
[----:B------:R-:W-:Y:S02]  /*38ec0*/  SHF.R.U32.HI R11, RZ, 0x8, R9 ;  /* 0x00000008ff0b7819 */ /* 0x000fe40000011609 */
[----:B------:R-:W-:Y:S01]  /*38ed0*/  PRMT R9, R9, 0x3340, R8 ;  /* 0x0000334009097816 */ /* 0x000fe20000000008 */
[----:B------:R-:W-:Y:S04]  /*38ee0*/  STL [R1+0xa70], R15 ;  /* 0x000a700f01007387 */ /* 0x000fe80000100800 */
[----:B------:R0:W-:Y:S04]  /*38ef0*/  STL [R1+0xa6c], R9 ;  /* 0x000a6c0901007387 */ /* 0x0001e80000100800 */
        /* <DEDUP_REMOVED lines=8> */
[----:B------:R-:W-:Y:S02]  /*38f80*/  LOP3.LUT R11, R11, 0xffff, RZ, 0xc0, !PT ;  /* 0x0000ffff0b0b7812 */ /* 0x000fe400078ec0ff */
[----:B------:R-:W-:Y:S02]  /*38f90*/  LOP3.LUT R8, R8, 0xffff, RZ, 0xc0, !PT ;  /* 0x0000ffff08087812 */ /* 0x000fe400078ec0ff */
[----:B0-----:R-:W-:-:S02]  /*38fa0*/  PRMT R9, R10, 0x3340, R12 ;  /* 0x000033400a097816 */ /* 0x001fc4000000000c */
[----:B------:R-:W-:Y:S02]  /*38fb0*/  PRMT R8, R11, 0x3340, R8 ;  /* 0x000033400b087816 */ /* 0x000fe40000000008 */
[----:B------:R-:W-:Y:S01]  /*38fc0*/  LOP3.LUT R12, R3, 0xffff, RZ, 0xc0, !PT ;  /* 0x0000ffff030c7812 */ /* 0x000fe200078ec0ff */
[----:B------:R0:W-:Y:S01]  /*38fd0*/  STL [R1+0x710], R9 ;  /* 0x0007100901007387 */ /* 0x0001e20000100800 */
[----:B-1----:R-:W-:Y:S01]  /*38fe0*/  VIADD R13, R13, UR5 ;  /* 0x000000050d0d7c36 */ /* 0x002fe20008000000 */
[----:B------:R-:W-:Y:S02]  /*38ff0*/  ULDC UR5, c[0x0][0x248] ;  /* 0x0000920000057ab9 */ /* 0x000fe40000000800 */
[----:B------:R1:W-:Y:S04]  /*39000*/  STL [R1+0x70c], R8 ;  /* 0x00070c0801007387 */ /* 0x0003e80000100800 */
[----:B------:R-:W3:Y:S01]  /*39010*/  LDL.LU R3, [R1+0x1448] ;  /* 0x0014480001037983 */ /* 0x000ee20000300800 */
[----:B----4-:R-:W-:-:S02]  /*39020*/  LOP3.LUT R11, R39, 0xffff, RZ, 0xc0, !PT ;  /* 0x0000ffff270b7812 */ /* 0x010fc400078ec0ff */
[----:B0-----:R-:W-:Y:S02]  /*39030*/  LOP3.LUT R9, R37, 0xffff, RZ, 0xc0, !PT ;  /* 0x0000ffff25097812 */ /* 0x001fe400078ec0ff */
[--C-:B------:R-:W-:Y:S02]  /*39040*/  PRMT R15, R11, 0x3340, R12.reuse ;  /* 0x000033400b0f7816 */ /* 0x100fe4000000000c */
[----:B------:R-:W-:Y:S02]  /*39050*/  SHF.R.U32.HI R10, RZ, 0x8, R11 ;  /* 0x00000008ff0a7819 */ /* 0x000fe4000001160b */
[----:B------:R-:W-:Y:S02]  /*39060*/  SHF.R.U32.HI R12, RZ, 0x8, R12 ;  /* 0x00000008ff0c7819 */ /* 0x000fe4000001160c */
[----:B------:R-:W-:Y:S02]  /*39070*/  SHF.R.U32.HI R11, RZ, 0x8, R9 ;  /* 0x00000008ff0b7819 */ /* 0x000fe40000011609 */
[----:B-1----:R-:W-:Y:S01]  /*39080*/  LOP3.LUT R8, R35, 0xffff, RZ, 0xc0, !PT ;  /* 0x0000ffff23087812 */ /* 0x002fe200078ec0ff */
[----:B------:R0:W-:Y:S01]  /*39090*/  STL [R1+0x6a4], R13 ;  /* 0x0006a40d01007387 */ /* 0x0001e20000100800 */
[----:B------:R-:W-:-:S02]  /*390a0*/  LOP3.LUT R10, R10, 0xffff, RZ, 0xc0, !PT ;  /* 0x0000ffff0a0a7812 */ /* 0x000fc400078ec0ff */
[--C-:B------:R-:W-:Y:S02]  /*390b0*/  PRMT R9, R9, 0x3340, R8.reuse ;  /* 0x0000334009097816 */ /* 0x100fe40000000008 */
[----:B------:R-:W-:Y:S01]  /*390c0*/  LOP3.LUT R12, R12, 0xffff, RZ, 0xc0, !PT ;  /* 0x0000ffff0c0c7812 */ /* 0x000fe200078ec0ff */
[----:B------:R-:W-:Y:S04]  /*390d0*/  STL [R1+0xa64], R15 ;  /* 0x000a640f01007387 */ /* 0x000fe80000100800 */
[----:B------:R1:W-:Y:S01]  /*390e0*/  STL [R1+0xa40], R9 ;  /* 0x000a400901007387 */ /* 0x0003e20000100800 */
[----:B0-----:R-:W-:Y:S01]  /*390f0*/  VIADD R13, R13, UR5 ;  /* 0x000000050d0d7c36 */ /* 0x001fe20008000000 */
[----:B------:R-:W-:Y:S01]  /*39100*/  SHF.R.U32.HI R8, RZ, 0x8, R8 ;  /* 0x00000008ff087819 */ /* 0x000fe20000011608 */
[----:B------:R-:W-:Y:S01]  /*39110*/  ULDC UR5, c[0x0][0x248] ;  /* 0x0000920000057ab9 */ /* 0x000fe20000000800 */
[----:B------:R-:W4:Y:S04]  /*39120*/  LDL.LU R39, [R1+0xb5c] ;  /* 0x000b5c0001277983 */ /* 0x000f280000300800 */
[----:B------:R-:W4:Y:S01]  /*39130*/  LDL.LU R37, [R1+0xe78] ;  /* 0x000e780001257983 */ /* 0x000f220000300800 */
[----:B-1----:R-:W-:-:S03]  /*39140*/  PRMT R9, R10, 0x3340, R12 ;  /* 0x000033400a097816 */ /* 0x002fc6000000000c */
[----:B------:R0:W-:Y:S04]  /*39150*/  STL [R1+0x69c], R13 ;  /* 0x00069c0d01007387 */ /* 0x0001e80000100800 */
[----:B------:R-:W-:Y:S04]  /*39160*/  STL [R1+0x6f8], R9 ;  /* 0x0006f80901007387 */ /* 0x000fe80000100800 */
[----:B------:R-:W4:Y:S01]  /*39170*/  LDL.LU R35, [R1+0x6b4] ;  /* 0x0006b40001237983 */ /* 0x000f220000300800 */
        /* <DEDUP_REMOVED lines=8> */
[----:B------:R-:W4:Y:S01]  /*39200*/  LDL.LU R2, [R1+0x1444] ;  /* 0x0014440001027983 */ /* 0x000f220000300800 */
[----:B-1----:R-:W-:Y:S01]  /*39210*/  VIADD R13, R13, UR5 ;  /* 0x000000050d0d7c36 */ /* 0x002fe20008000000 */
[----:B------:R-:W-:Y:S01]  /*39220*/  ULDC UR5, c[0x0][0x248] ;  /* 0x0000920000057ab9 */ /* 0x000fe20000000800 */
[----:B--2---:R-:W-:Y:S02]  /*39230*/  LOP3.LUT R11, R41, 0xffff, RZ, 0xc0, !PT ;  /* 0x0000ffff290b7812 */ /* 0x004fe400078ec0ff */
[----:B---3--:R-:W-:Y:S02]  /*39240*/  LOP3.LUT R12, R33, 0xffff, RZ, 0xc0, !PT ;  /* 0x0000ffff210c7812 */ /* 0x008fe400078ec0ff */
[----:B------:R-:W-:Y:S02]  /*39250*/  SHF.R.U32.HI R10, RZ, 0x8, R11 ;  /* 0x00000008ff0a7819 */ /* 0x000fe4000001160b */
[----:B------:R-:W-:Y:S02]  /*39260*/  PRMT R15, R11, 0x3340, R12 ;  /* 0x000033400b0f7816 */ /* 0x000fe4000000000c */
[----:B------:R-:W-:-:S02]  /*39270*/  LOP3.LUT R9, R31, 0xffff, RZ, 0xc0, !PT ;  /* 0x0000ffff1f097812 */ /* 0x000fc400078ec0ff */
        /* <DEDUP_REMOVED lines=12> */
[----:B------:R-:W3:Y:S01]  /*39340*/  LDL.LU R31, [R1+0xb68] ;  /* 0x000b6800011f7983 */ /* 0x000ee20000300800 */
[----:B------:R-:W-:Y:S02]  /*39350*/  SHF.R.U32.HI R8, RZ, 0x8, R8 ;  /* 0x00000008ff087819 */ /* 0x000fe40000011608 */
[----:B------:R-:W-:-:S02]  /*39360*/  LOP3.LUT R11, R11, 0xffff, RZ, 0xc0, !PT ;  /* 0x0000ffff0b0b7812 */ /* 0x000fc400078ec0ff */
[----:B------:R-:W-:-:S04]  /*39370*/  LOP3.LUT R8, R8, 0xffff, RZ, 0xc0, !PT ;  /* 0x0000ffff08087812 */ /* 0x000fc800078ec0ff */
[----:B------:R-:W-:Y:S02]  /*39380*/  PRMT R8, R11, 0x3340, R8 ;  /* 0x000033400b087816 */ /* 0x000fe40000000008 */
[----:B------:R-:W-:-:S03]  /*39390*/  LOP3.LUT R12, R233, 0xffff, RZ, 0xc0, !PT ;  /* 0x0000ffffe90c7812 */ /* 0x000fc600078ec0ff */
[----:B------:R1:W-:Y:S01]  /*393a0*/  STL [R1+0x6c8], R8 ;  /* 0x0006c80801007387 */ /* 0x0003e20000100800 */
[----:B0-----:R-:W-:Y:S01]  /*393b0*/  VIADD R13, R13, UR5 ;  /* 0x000000050d0d7c36 */ /* 0x001fe20008000000 */
[----:B------:R-:W-:Y:S02]  /*393c0*/  ULDC UR5, c[0x0][0x248] ;  /* 0x0000920000057ab9 */ /* 0x000fe40000000800 */
[----:B------:R-:W3:Y:S01]  /*393d0*/  LDL.LU R233, [R1+0x1440] ;  /* 0x0014400001e97983 */ /* 0x000ee20000300800 */
[----:B----4-:R-:W-:Y:S02]  /*393e0*/  LOP3.LUT R11, R39, 0xffff, RZ, 0xc0, !PT ;  /* 0x0000ffff270b7812 */ /* 0x010fe400078ec0ff */
[----:B------:R-:W-:Y:S02]  /*393f0*/  LOP3.LUT R9, R37, 0xffff, RZ, 0xc0, !PT ;  /* 0x0000ffff25097812 */ /* 0x000fe400078ec0ff */
[----:B------:R-:W-:Y:S02]  /*39400*/  SHF.R.U32.HI R10, RZ, 0x8, R11 ;  /* 0x00000008ff0a7819 */ /* 0x000fe4000001160b */
[----:B------:R-:W-:-:S02]  /*39410*/  PRMT R15, R11, 0x3340, R12 ;  /* 0x000033400b0f7816 */ /* 0x000fc4000000000c */
[----:B------:R-:W-:Y:S02]  /*39420*/  SHF.R.U32.HI R12, RZ, 0x8, R12 ;  /* 0x00000008ff0c7819 */ /* 0x000fe4000001160c */
[----:B------:R-:W-:Y:S02]  /*39430*/  SHF.R.U32.HI R11, RZ, 0x8, R9 ;  /* 0x00000008ff0b7819 */ /* 0x000fe40000011609 */
[----:B-1----:R-:W-:Y:S01]  /*39440*/  LOP3.LUT R8, R35, 0xffff, RZ, 0xc0, !PT ;  /* 0x0000ffff23087812 */ /* 0x002fe200078ec0ff */
[----:B------:R0:W-:Y:S03]  /*39450*/  STL [R1+0x664], R13 ;  /* 0x0006640d01007387 */ /* 0x0001e60000100800 */
[----:B------:R-:W-:Y:S01]  /*39460*/  PRMT R9, R9, 0x3340, R8 ;  /* 0x0000334009097816 */ /* 0x000fe20000000008 */
[----:B------:R-:W-:Y:S01]  /*39470*/  STL [R1+0x808], R15 ;  /* 0x0008080f01007387 */ /* 0x000fe20000100800 */
[----:B------:R-:W-:-:S02]  /*39480*/  LOP3.LUT R10, R10, 0xffff, RZ, 0xc0, !PT ;  /* 0x0000ffff0a0a7812 */ /* 0x000fc400078ec0ff */
[----:B------:R-:W-:Y:S01]  /*39490*/  LOP3.LUT R12, R12, 0xffff, RZ, 0xc0, !PT ;  /* 0x0000ffff0c0c7812 */ /* 0x000fe200078ec0ff */
[----:B------:R1:W-:Y:S01]  /*394a0*/  STL [R1+0x804], R9 ;  /* 0x0008040901007387 */ /* 0x0003e20000100800 */
[----:B0-----:R-:W-:Y:S01]  /*394b0*/  VIADD R13, R13, UR5 ;  /* 0x000000050d0d7c36 */ /* 0x001fe20008000000 */
[----:B------:R-:W-:Y:S02]  /*394c0*/  SHF.R.U32.HI R8, RZ, 0x8, R8 ;  /* 0x00000008ff087819 */ /* 0x000fe40000011608 */
[----:B------:R-:W4:Y:S01]  /*394d0*/  LDL.LU R41, [R1+0xe84] ;  /* 0x000e840001297983 */ /* 0x000f220000300800 */
[----:B------:R-:W-:Y:S01]  /*394e0*/  LOP3.LUT R11, R11, 0xffff, RZ, 0xc0, !PT ;  /* 0x0000ffff0b0b7812 */ /* 0x000fe200078ec0ff */
[----:B------:R-:W-:Y:S02]  /*394f0*/  ULDC UR5, c[0x0][0x248] ;  /* 0x0000920000057ab9 */ /* 0x000fe40000000800 */
[----:B------:R-:W4:Y:S01]  /*39500*/  LDL.LU R39, [R1+0x6d0] ;  /* 0x0006d00001277983 */ /* 0x000f220000300800 */
[----:B-1----:R-:W-:-:S03]  /*39510*/  PRMT R9, R10, 0x3340, R12 ;  /* 0x000033400a097816 */ /* 0x002fc6000000000c */
[----:B------:R0:W-:Y:S04]  /*39520*/  STL [R1+0x638], R13 ;  /* 0x0006380d01007387 */ /* 0x0001e80000100800 */
[----:B------:R-:W4:Y:S04]  /*39530*/  LDL.LU R37, [R1+0xe80] ;  /* 0x000e800001257983 */ /* 0x000f280000300800 */
[----:B------:R-:W-:Y:S04]  /*39540*/  STL [R1+0x6bc], R9 ;  /* 0x0006bc0901007387 */ /* 0x000fe80000100800 */
[----:B------:R-:W4:Y:S01]  /*39550*/  LDL.LU R35, [R1+0x6c4] ;  /* 0x0006c40001237983 */ /* 0x000f220000300800 */
        /* <DEDUP_REMOVED lines=8> */
[----:B--2---:R-:W-:Y:S02]  /*395e0*/  LOP3.LUT R11, R43, 0xffff, RZ, 0xc0, !PT ;  /* 0x0000ffff2b0b7812 */ /* 0x004fe400078ec0ff */
[----:B---3--:R-:W-:Y:S02]  /*395f0*/  LOP3.LUT R12, R33, 0xffff, RZ, 0xc0, !PT ;  /* 0x0000ffff210c7812 */ /* 0x008fe400078ec0ff */
[----:B------:R-:W-:Y:S02]  /*39600*/  SHF.R.U32.HI R10, RZ, 0x8, R11 ;  /* 0x00000008ff0a7819 */ /* 0x000fe4000001160b */
[----:B------:R-:W-:Y:S02]  /*39610*/  PRMT R15, R11, 0x3340, R12 ;  /* 0x000033400b0f7816 */ /* 0x000fe4000000000c */
[----:B------:R-:W-:-:S04]  /*39620*/  LOP3.LUT R9, R31, 0xffff, RZ, 0xc0, !PT ;  /* 0x0000ffff1f097812 */ /* 0x000fc800078ec0ff */
        /* <DEDUP_REMOVED lines=18> */
[----:B------:R4:W-:Y:S01]  /*39750*/  STL [R1+0x6ac], R8 ;  /* 0x0006ac0801007387 */ /* 0x0009e20000100800 */
[----:B0-----:R-:W-:Y:S01]  /*39760*/  VIADD R13, R13, UR5 ;  /* 0x000000050d0d7c36 */ /* 0x001fe20008000000 */
[----:B------:R-:W-:Y:S01]  /*39770*/  ULDC UR5, c[0x0][0x248] ;  /* 0x0000920000057ab9 */ /* 0x000fe20000000800 */
[----:B----4-:R-:W-:-:S02]  /*39780*/  LOP3.LUT R8, R41, 0xffff, RZ, 0xc0, !PT ;  /* 0x0000ffff29087812 */ /* 0x010fc400078ec0ff */
[----:B------:R-:W-:Y:S02]  /*39790*/  LOP3.LUT R9, R39, 0xffff, RZ, 0xc0, !PT ;  /* 0x0000ffff27097812 */ /* 0x000fe400078ec0ff */
[----:B------:R-:W-:Y:S02]  /*397a0*/  SHF.R.U32.HI R10, RZ, 0x8, R8 ;  /* 0x00000008ff0a7819 */ /* 0x000fe40000011608 */
[--C-:B------:R-:W-:Y:S02]  /*397b0*/  PRMT R15, R8, 0x3340, R9.reuse ;  /* 0x00003340080f7816 */ /* 0x100fe40000000009 */
[----:B------:R-:W-:Y:S02]  /*397c0*/  SHF.R.U32.HI R9, RZ, 0x8, R9 ;  /* 0x00000008ff097819 */ /* 0x000fe40000011609 */
[----:B------:R-:W-:Y:S02]  /*397d0*/  LOP3.LUT R11, R37, 0xffff, RZ, 0xc0, !PT ;  /* 0x0000ffff250b7812 */ /* 0x000fe400078ec0ff */
[----:B------:R-:W-:-:S02]  /*397e0*/  LOP3.LUT R10, R10, 0xffff, RZ, 0xc0, !PT ;  /* 0x0000ffff0a0a7812 */ /* 0x000fc400078ec0ff */
[----:B------:R-:W-:Y:S02]  /*397f0*/  SHF.R.U32.HI R8, RZ, 0x8, R11 ;  /* 0x00000008ff087819 */ /* 0x000fe4000001160b */
        /* <DEDUP_REMOVED lines=14> */
[----:B------:R0:W-:Y:S04]  /*398e0*/  STL [R1+0x9c], R9 ;  /* 0x00009c0901007387 */ /* 0x0001e80000100800 */
[----:B------:R1:W-:Y:S04]  /*398f0*/  STL [R1+0x628], R13 ;  /* 0x0006280d01007387 */ /* 0x0003e80000100800 */
[----:B------:R-:W4:Y:S04]  /*39900*/  LDL.LU R37, [R1+0xe88] ;  /* 0x000e880001257983 */ /* 0x000f280000300800 */
[----:B------:R-:W4:Y:S01]  /*39910*/  LDL.LU R35, [R1+0x6d4] ;  /* 0x0006d40001237983 */ /* 0x000f220000300800 */
[----:B------:R-:W-:-:S02]  /*39920*/  PRMT R8, R8, 0x3340, R12 ;  /* 0x0000334008087816 */ /* 0x000fc4000000000c */
[----:B0-----:R-:W-:-:S03]  /*39930*/  LOP3.LUT R9, R2, 0xffff, RZ, 0xc0, !PT ;  /* 0x0000ffff02097812 */ /* 0x001fc600078ec0ff */
[----:B------:R-:W-:Y:S01]  /*39940*/  STL [R1+0x98], R8 ;  /* 0x0000980801007387 */ /* 0x000fe20000100800 */
[----:B------:R-:W-:Y:S01]  /*39950*/  LOP3.LUT R12, R233, 0xffff, RZ, 0xc0, !PT ;  /* 0x0000ffffe90c7812 */ /* 0x000fe200078ec0ff */
[----:B-1----:R-:W-:Y:S01]  /*39960*/  VIADD R13, R13, UR5 ;  /* 0x000000050d0d7c36 */ /* 0x002fe20008000000 */
[----:B------:R-:W-:Y:S01]  /*39970*/  ULDC UR5, c[0x0][0x248] ;  /* 0x0000920000057ab9 */ /* 0x000fe20000000800 */
[----:B------:R-:W4:Y:S04]  /*39980*/  LDL.LU R2, [R1+0x1438] ;  /* 0x0014380001027983 */ /* 0x000f280000300800 */
[----:B------:R0:W-:Y:S04]  /*39990*/  STL [R1+0x624], R13 ;  /* 0x0006240d01007387 */ /* 0x0001e80000100800 */
[----:B------:R-:W4:Y:S01]  /*399a0*/  LDL.LU R233, [R1+0x1434] ;  /* 0x0014340001e97983 */ /* 0x000f220000300800 */
        /* <DEDUP_REMOVED lines=8> */
[----:B------:R-:W-:-:S02]  /*39a30*/  PRMT R11, R11, 0x3340, R12 ;  /* 0x000033400b0b7816 */ /* 0x000fc4000000000c */
[----:B------:R-:W-:Y:S02]  /*39a40*/  LOP3.LUT R10, R10, 0xffff, RZ, 0xc0, !PT ;  /* 0x0000ffff0a0a7812 */ /* 0x000fe400078ec0ff */
[----:B------:R-:W-:Y:S01]  /*39a50*/  LOP3.LUT R9, R9, 0xffff, RZ, 0xc0, !PT ;  /* 0x0000ffff09097812 */ /* 0x000fe200078ec0ff */
[----:B------:R-:W-:Y:S03]  /*39a60*/  STL [R1+0x7bc], R15 ;  /* 0x0007bc0f01007387 */ /* 0x000fe60000100800 */
[----:B------:R-:W-:Y:S01]  /*39a70*/  PRMT R9, R10, 0x3340, R9 ;  /* 0x000033400a097816 */ /* 0x000fe20000000009 */
[----:B------:R-:W-:Y:S04]  /*39a80*/  STL [R1+0x7c0], R11 ;  /* 0x0007c00b01007387 */ /* 0x000fe80000100800 */
[----:B------:R-:W2:Y:S04]  /*39a90*/  LDL.LU R43, [R1+0xba0] ;  /* 0x000ba000012b7983 */ /* 0x000ea80000300800 */
[----:B------:R-:W-:Y:S04]  /*39aa0*/  STL [R1+0x94], R9 ;  /* 0x0000940901007387 */ /* 0x000fe80000100800 */
[----:B------:R0:W-:Y:S04]  /*39ab0*/  STL [R1+0x61c], R13 ;  /* 0x00061c0d01007387 */ /* 0x0001e80000100800 */
[----:B------:R-:W3:Y:S04]  /*39ac0*/  LDL.LU R33, [R1+0xe90] ;  /* 0x000e900001217983 */ /* 0x000ee80000300800 */
[----:B------:R-:W3:Y:S01]  /*39ad0*/  LDL.LU R31, [R1+0x6dc] ;  /* 0x0006dc00011f7983 */ /* 0x000ee20000300800 */
[----:B------:R-:W-:-:S02]  /*39ae0*/  SHF.R.U32.HI R12, RZ, 0x8, R12 ;  /* 0x00000008ff0c7819 */ /* 0x000fc4000001160c */
[----:B------:R-:W-:Y:S02]  /*39af0*/  LOP3.LUT R8, R8, 0xffff, RZ, 0xc0, !PT ;  /* 0x0000ffff08087812 */ /* 0x000fe400078ec0ff */
[----:B------:R-:W-:-:S04]  /*39b00*/  LOP3.LUT R12, R12, 0xffff, RZ, 0xc0, !PT ;  /* 0x0000ffff0c0c7812 */ /* 0x000fc800078ec0ff */
[----:B------:R-:W-:-:S05]  /*39b10*/  PRMT R8, R8, 0x3340, R12 ;  /* 0x0000334008087816 */ /* 0x000fca000000000c */
[----:B------:R4:W-:Y:S01]  /*39b20*/  STL [R1+0x554], R8 ;  /* 0x0005540801007387 */ /* 0x0009e20000100800 */
[----:B0-----:R-:W-:Y:S01]  /*39b30*/  VIADD R13, R13, UR5 ;  /* 0x000000050d0d7c36 */ /* 0x001fe20008000000 */
[----:B------:R-:W-:-:S04]  /*39b40*/  ULDC UR5, c[0x0][0x248] ;  /* 0x0000920000057ab9 */ /* 0x000fc80000000800 */
[----:B------:R0:W-:Y:S01]  /*39b50*/  STL [R1+0x618], R13 ;  /* 0x0006180d01007387 */ /* 0x0001e20000100800 */
[----:B----4-:R-:W-:Y:S02]  /*39b60*/  LOP3.LUT R8, R41, 0xffff, RZ, 0xc0, !PT ;  /* 0x0000ffff29087812 */ /* 0x010fe400078ec0ff */
[----:B------:R-:W-:Y:S02]  /*39b70*/  LOP3.LUT R9, R39, 0xffff, RZ, 0xc0, !PT ;  /* 0x0000ffff27097812 */ /* 0x000fe400078ec0ff */
[----:B------:R-:W-:Y:S02]  /*39b80*/  SHF.R.U32.HI R10, RZ, 0x8, R8 ;  /* 0x00000008ff0a7819 */ /* 0x000fe40000011608 */
[--C-:B------:R-:W-:Y:S02]  /*39b90*/  PRMT R15, R8, 0x3340, R9.reuse ;  /* 0x00003340080f7816 */ /* 0x100fe40000000009 */
[----:B------:R-:W-:Y:S02]  /*39ba0*/  SHF.R.U32.HI R9, RZ, 0x8, R9 ;  /* 0x00000008ff097819 */ /* 0x000fe40000011609 */
[----:B------:R-:W-:-:S02]  /*39bb0*/  LOP3.LUT R11, R37, 0xffff, RZ, 0xc0, !PT ;  /* 0x0000ffff250b7812 */ /* 0x000fc400078ec0ff */
[----:B------:R-:W-:Y:S02]  /*39bc0*/  LOP3.LUT R12, R35, 0xffff, RZ, 0xc0, !PT ;  /* 0x0000ffff230c7812 */ /* 0x000fe400078ec0ff */
[----:B------:R-:W-:Y:S02]  /*39bd0*/  SHF.R.U32.HI R8, RZ, 0x8, R11 ;  /* 0x00000008ff087819 */ /* 0x000fe4000001160b */
[--C-:B------:R-:W-:Y:S02]  /*39be0*/  PRMT R11, R11, 0x3340, R12.reuse ;  /* 0x000033400b0b7816 */ /* 0x100fe4000000000c */
[----:B------:R-:W-:Y:S02]  /*39bf0*/  LOP3.LUT R10, R10, 0xffff, RZ, 0xc0, !PT ;  /* 0x0000ffff0a0a7812 */ /* 0x000fe400078ec0ff */
[----:B------:R-:W-:Y:S01]  /*39c00*/  LOP3.LUT R9, R9, 0xffff, RZ, 0xc0, !PT ;  /* 0x0000ffff09097812 */ /* 0x000fe200078ec0ff */
[----:B------:R-:W-:Y:S01]  /*39c10*/  STL [R1+0x7b4], R15 ;  /* 0x0007b40f01007387 */ /* 0x000fe20000100800 */
[----:B0-----:R-:W-:Y:S01]  /*39c20*/  VIADD R13, R13, UR5 ;  /* 0x000000050d0d7c36 */ /* 0x001fe20008000000 */
[----:B------:R-:W-:Y:S01]  /*39c30*/  SHF.R.U32.HI R12, RZ, 0x8, R12 ;  /* 0x00000008ff0c7819 */ /* 0x000fe2000001160c */
[----:B------:R-:W-:Y:S01]  /*39c40*/  ULDC UR5, c[0x0][0x248] ;  /* 0x0000920000057ab9 */ /* 0x000fe20000000800 */
[----:B------:R-:W-:Y:S01]  /*39c50*/  STL [R1+0x7b0], R11 ;  /* 0x0007b00b01007387 */ /* 0x000fe20000100800 */
[----:B------:R-:W-:-:S03]  /*39c60*/  PRMT R9, R10, 0x3340, R9 ;  /* 0x000033400a097816 */ /* 0x000fc60000000009 */
[----:B------:R-:W4:Y:S04]  /*39c70*/  LDL.LU R41, [R1+0xe94] ;  /* 0x000e940001297983 */ /* 0x000f280000300800 */
[----:B------:R-:W4:Y:S01]  /*39c80*/  LDL.LU R39, [R1+0x6e4] ;  /* 0x0006e40001277983 */ /* 0x000f220000300800 */
[----:B------:R-:W-:Y:S02]  /*39c90*/  LOP3.LUT R8, R8, 0xffff, RZ, 0xc0, !PT ;  /* 0x0000ffff08087812 */ /* 0x000fe400078ec0ff */
[----:B------:R-:W-:Y:S01]  /*39ca0*/  LOP3.LUT R12, R12, 0xffff, RZ, 0xc0, !PT ;  /* 0x0000ffff0c0c7812 */ /* 0x000fe200078ec0ff */
[----:B------:R0:W-:Y:S04]  /*39cb0*/  STL [R1+0x90], R9 ;  /* 0x0000900901007387 */ /* 0x0001e80000100800 */
[----:B------:R1:W-:Y:S01]  /*39cc0*/  STL [R1+0x610], R13 ;  /* 0x0006100d01007387 */ /* 0x0003e20000100800 */
[----:B------:R-:W-:-:S03]  /*39cd0*/  PRMT R8, R8, 0x3340, R12 ;  /* 0x0000334008087816 */ /* 0x000fc6000000000c */
[----:B------:R-:W4:Y:S04]  /*39ce0*/  LDL.LU R37, [R1+0xbb4] ;  /* 0x000bb40001257983 */ /* 0x000f280000300800 */
[----:B------:R-:W4:Y:S01]  /*39cf0*/  LDL R35, [R1+0x30] ;  /* 0x0000300001237983 */ /* 0x000f220000100800 */
[----:B0-----:R-:W-:-:S03]  /*39d00*/  LOP3.LUT R9, R233, 0xffff, RZ, 0xc0, !PT ;  /* 0x0000ffffe9097812 */ /* 0x001fc600078ec0ff */
[----:B------:R-:W-:Y:S01]  /*39d10*/  STL [R1+0x8c], R8 ;  /* 0x00008c0801007387 */ /* 0x000fe20000100800 */
[----:B-1----:R-:W-:Y:S01]  /*39d20*/  VIADD R13, R13, UR5 ;  /* 0x000000050d0d7c36 */ /* 0x002fe20008000000 */
[----:B------:R-:W-:Y:S02]  /*39d30*/  ULDC UR5, c[0x0][0x248] ;  /* 0x0000920000057ab9 */ /* 0x000fe40000000800 */
[----:B------:R-:W4:Y:S04]  /*39d40*/  LDL.LU R233, [R1+0x1430] ;  /* 0x0014300001e97983 */ /* 0x000f280000300800 */
[----:B------:R0:W-:Y:S02]  /*39d50*/  STL [R1+0x60c], R13 ;  /* 0x00060c0d01007387 */ /* 0x0001e40000100800 */
[----:B0-----:R-:W-:Y:S01]  /*39d60*/  VIADD R13, R13, UR5 ;  /* 0x000000050d0d7c36 */ /* 0x001fe20008000000 */
[----:B------:R-:W-:Y:S01]  /*39d70*/  ULDC UR5, c[0x0][0x248] ;  /* 0x0000920000057ab9 */ /* 0x000fe20000000800 */
[----:B--2---:R-:W-:-:S04]  /*39d80*/  LOP3.LUT R8, R43, 0xffff, RZ, 0xc0, !PT ;  /* 0x0000ffff2b087812 */ /* 0x004fc800078ec0ff */
[--C-:B------:R-:W-:Y:S02]  /*39d90*/  PRMT R15, R8, 0x3340, R9.reuse ;  /* 0x00003340080f7816 */ /* 0x100fe40000000009 */
[----:B------:R-:W-:Y:S02]  /*39da0*/  SHF.R.U32.HI R10, RZ, 0x8, R8 ;  /* 0x00000008ff0a7819 */ /* 0x000fe40000011608 */
[----:B------:R-:W-:Y:S02]  /*39db0*/  SHF.R.U32.HI R9, RZ, 0x8, R9 ;  /* 0x00000008ff097819 */ /* 0x000fe40000011609 */
[----:B---3--:R-:W-:Y:S02]  /*39dc0*/  LOP3.LUT R11, R33, 0xffff, RZ, 0xc0, !PT ;  /* 0x0000ffff210b7812 */ /* 0x008fe400078ec0ff */
[----:B------:R-:W-:Y:S02]  /*39dd0*/  LOP3.LUT R10, R10, 0xffff, RZ, 0xc0, !PT ;  /* 0x0000ffff0a0a7812 */ /* 0x000fe400078ec0ff */
[----:B------:R-:W-:-:S02]  /*39de0*/  LOP3.LUT R12, R31, 0xffff, RZ, 0xc0, !PT ;  /* 0x0000ffff1f0c7812 */ /* 0x000fc400078ec0ff */
[----:B------:R-:W-:Y:S02]  /*39df0*/  LOP3.LUT R9, R9, 0xffff, RZ, 0xc0, !PT ;  /* 0x0000ffff09097812 */ /* 0x000fe400078ec0ff */
[----:B------:R-:W-:Y:S02]  /*39e00*/  SHF.R.U32.HI R8, RZ, 0x8, R11 ;  /* 0x00000008ff087819 */ /* 0x000fe4000001160b */
[--C-:B------:R-:W-:Y:S02]  /*39e10*/  PRMT R11, R11, 0x3340, R12.reuse ;  /* 0x000033400b0b7816 */ /* 0x100fe4000000000c */
[----:B------:R-:W-:Y:S01]  /*39e20*/  PRMT R9, R10, 0x3340, R9 ;  /* 0x000033400a097816 */ /* 0x000fe20000000009 */
[----:B------:R-:W-:Y:S04]  /*39e30*/  STL [R1+0x7a0], R15 ;  /* 0x0007a00f01007387 */ /* 0x000fe80000100800 */
        /* <DEDUP_REMOVED lines=21> */
[----:B------:R-:W-:Y:S02]  /*39f90*/  LOP3.LUT R12, R35, 0xffff, RZ, 0xc0, !PT ;  /* 0x0000ffff230c7812 */ /* 0x000fe400078ec0ff */
[----:B------:R-:W-:Y:S02]  /*39fa0*/  SHF.R.U32.HI R8, RZ, 0x8, R11 ;  /* 0x00000008ff087819 */ /* 0x000fe4000001160b */
[----:B------:R-:W-:Y:S02]  /*39fb0*/  LOP3.LUT R9, R9, 0xffff, RZ, 0xc0, !PT ;  /* 0x0000ffff09097812 */ /* 0x000fe400078ec0ff */
[--C-:B------:R-:W-:Y:S01]  /*39fc0*/  PRMT R11, R11, 0x3340, R12.reuse ;  /* 0x000033400b0b7816 */ /* 0x100fe2000000000c */
[----:B------:R-:W-:Y:S01]  /*39fd0*/  STL [R1+0x778], R15 ;  /* 0x0007780f01007387 */ /* 0x000fe20000100800 */
[----:B------:R-:W-:Y:S01]  /*39fe0*/  PRMT R9, R10, 0x3340, R9 ;  /* 0x000033400a097816 */ /* 0x000fe20000000009 */
[----:B0-----:R-:W-:Y:S01]  /*39ff0*/  VIADD R13, R13, UR5 ;  /* 0x000000050d0d7c36 */ /* 0x001fe20008000000 */
[----:B------:R-:W-:Y:S01]  /*3a000*/  SHF.R.U32.HI R12, RZ, 0x8, R12 ;  /* 0x00000008ff0c7819 */ /* 0x000fe2000001160c */
[----:B------:R-:W-:Y:S01]  /*3a010*/  STL [R1+0x774], R11 ;  /* 0x0007740b01007387 */ /* 0x000fe20000100800 */
[----:B------:R-:W-:Y:S01]  /*3a020*/  LOP3.LUT R8, R8, 0xffff, RZ, 0xc0, !PT ;  /* 0x0000ffff08087812 */ /* 0x000fe200078ec0ff */
[----:B------:R-:W-:-:S02]  /*3a030*/  ULDC UR5, c[0x0][0x248] ;  /* 0x0000920000057ab9 */ /* 0x000fc40000000800 */
[----:B------:R-:W4:Y:S04]  /*3a040*/  LDL.LU R41, [R1+0xe9c] ;  /* 0x000e9c0001297983 */ /* 0x000f280000300800 */
[----:B------:R-:W4:Y:S01]  /*3a050*/  LDL.LU R39, [R1+0x6ec] ;  /* 0x0006ec0001277983 */ /* 0x000f220000300800 */
[----:B------:R-:W-:-:S03]  /*3a060*/  LOP3.LUT R12, R12, 0xffff, RZ, 0xc0, !PT ;  /* 0x0000ffff0c0c7812 */ /* 0x000fc600078ec0ff */
[----:B------:R0:W-:Y:S04]  /*3a070*/  STL [R1+0x7c], R9 ;  /* 0x00007c0901007387 */ /* 0x0001e80000100800 */
[----:B------:R1:W-:Y:S04]  /*3a080*/  STL [R1+0x600], R13 ;  /* 0x0006000d01007387 */ /* 0x0003e80000100800 */
[----:B------:R-:W4:Y:S04]  /*3a090*/  LDL.LU R37, [R1+0xbd0] ;  /* 0x000bd00001257983 */ /* 0x000f280000300800 */
[----:B------:R-:W4:Y:S01]  /*3a0a0*/  LDL.LU R35, [R1+0x228] ;  /* 0x0002280001237983 */ /* 0x000f220000300800 */
[----:B------:R-:W-:-:S02]  /*3a0b0*/  PRMT R8, R8, 0x3340, R12 ;  /* 0x0000334008087816 */ /* 0x000fc4000000000c */
        /* <DEDUP_REMOVED lines=14> */
[----:B------:R-:W-:-:S02]  /*3a1a0*/  SHF.R.U32.HI R8, RZ, 0x8, R11 ;  /* 0x00000008ff087819 */ /* 0x000fc4000001160b */
[--C-:B------:R-:W-:Y:S02]  /*3a1b0*/  PRMT R11, R11, 0x3340, R12.reuse ;  /* 0x000033400b0b7816 */ /* 0x100fe4000000000c */
[----:B------:R-:W-:Y:S02]  /*3a1c0*/  LOP3.LUT R10, R10, 0xffff, RZ, 0xc0, !PT ;  /* 0x0000ffff0a0a7812 */ /* 0x000fe400078ec0ff */
[----:B------:R-:W-:Y:S01]  /*3a1d0*/  LOP3.LUT R9, R9, 0xffff, RZ, 0xc0, !PT ;  /* 0x0000ffff09097812 */ /* 0x000fe200078ec0ff */
[----:B------:R-:W-:Y:S03]  /*3a1e0*/  STL [R1+0x768], R15 ;  /* 0x0007680f01007387 */ /* 0x000fe60000100800 */
[----:B------:R-:W-:Y:S01]  /*3a1f0*/  PRMT R9, R10, 0x3340, R9 ;  /* 0x000033400a097816 */ /* 0x000fe20000000009 */
[----:B------:R-:W-:Y:S04]  /*3a200*/  STL [R1+0x758], R11 ;  /* 0x0007580b01007387 */ /* 0x000fe80000100800 */
[----:B------:R-:W2:Y:S04]  /*3a210*/  LDL.LU R45, [R1+0xea4] ;  /* 0x000ea400012d7983 */ /* 0x000ea80000300800 */
[----:B------:R-:W3:Y:S04]  /*3a220*/  LDL.LU R43, [R1+0x6f4] ;  /* 0x0006f400012b7983 */ /* 0x000ee80000300800 */
        /* <DEDUP_REMOVED lines=33> */
[----:B------:R-:W-:Y:S04]  /*3a440*/  STL [R1+0x6c], R9 ;  /* 0x00006c0901007387 */ /* 0x000fe80000100800 */
[----:B------:R0:W-:Y:S01]  /*3a450*/  STL [R1+0x5ec], R13 ;  /* 0x0005ec0d01007387 */ /* 0x0001e20000100800 */
[----:B------:R-:W-:-:S03]  /*3a460*/  PRMT R8, R8, 0x3340, R12 ;  /* 0x0000334008087816 */ /* 0x000fc6000000000c */
[----:B------:R-:W4:Y:S04]  /*3a470*/  LDL.LU R37, [R1+0xbec] ;  /* 0x000bec0001257983 */ /* 0x000f280000300800 */
[----:B------:R-:W4:Y:S04]  /*3a480*/  LDL.LU R35, [R1+0x240] ;  /* 0x0002400001237983 */ /* 0x000f280000300800 */
        /* <DEDUP_REMOVED lines=10> */
[----:B------:R-:W-:Y:S02]  /*3a530*/  SHF.R.U32.HI R9, RZ, 0x8, R9 ;  /* 0x00000008ff097819 */ /* 0x000fe40000011609 */
[----:B------:R-:W-:Y:S02]  /*3a540*/  LOP3.LUT R10, R10, 0xffff, RZ, 0xc0, !PT ;  /* 0x0000ffff0a0a7812 */ /* 0x000fe400078ec0ff */
[----:B------:R-:W-:Y:S02]  /*3a550*/  LOP3.LUT R11, R33, 0xffff, RZ, 0xc0, !PT ;  /* 0x0000ffff210b7812 */ /* 0x000fe400078ec0ff */
[----:B------:R-:W-:Y:S02]  /*3a560*/  LOP3.LUT R12, R31, 0xffff, RZ, 0xc0, !PT ;  /* 0x0000ffff1f0c7812 */ /* 0x000fe400078ec0ff */
[----:B------:R-:W-:Y:S02]  /*3a570*/  SHF.R.U32.HI R8, RZ, 0x8, R11 ;  /* 0x00000008ff087819 */ /* 0x000fe4000001160b */
[----:B------:R-:W-:-:S02]  /*3a580*/  LOP3.LUT R9, R9, 0xffff, RZ, 0xc0, !PT ;  /* 0x0000ffff09097812 */ /* 0x000fc400078ec0ff */
[----:B------:R-:W-:Y:S01]  /*3a590*/  PRMT R11, R11, 0x3340, R12 ;  /* 0x000033400b0b7816 */ /* 0x000fe2000000000c */
[----:B------:R-:W-:Y:S01]  /*3a5a0*/  STL [R1+0x71c], R15 ;  /* 0x00071c0f01007387 */ /* 0x000fe20000100800 */
[----:B------:R-:W-:-:S03]  /*3a5b0*/  PRMT R9, R10, 0x3340, R9 ;  /* 0x000033400a097816 */ /* 0x000fc60000000009 */
        /* <DEDUP_REMOVED lines=36> */
[----:B------:R-:W-:Y:S04]  /*3a800*/  STL [R1+0x58], R9 ;  /* 0x0000580901007387 */ /* 0x000fe80000100800 */
[----:B------:R0:W-:Y:S04]  /*3a810*/  STL [R1+0x5d8], R13 ;  /* 0x0005d80d01007387 */ /* 0x0001e80000100800 */
[----:B------:R-:W4:Y:S04]  /*3a820*/  LDL.LU R37, [R1+0xce8] ;  /* 0x000ce80001257983 */ /* 0x000f280000300800 */
[----:B------:R-:W4:Y:S01]  /*3a830*/  LDL.LU R35, [R1+0x260] ;  /* 0x0002600001237983 */ /* 0x000f220000300800 */
[----:B------:R-:W-:-:S05]  /*3a840*/  PRMT R8, R8, 0x3340, R12 ;  /* 0x0000334008087816 */ /* 0x000fca000000000c */
        /* <DEDUP_REMOVED lines=13> */
[----:B------:R-:W-:Y:S02]  /*3a920*/  SHF.R.U32.HI R8, RZ, 0x8, R11 ;  /* 0x00000008ff087819 */ /* 0x000fe4000001160b */
[----:B------:R-:W-:Y:S02]  /*3a930*/  PRMT R11, R11, 0x3340, R12 ;  /* 0x000033400b0b7816 */ /* 0x000fe4000000000c */
[----:B------:R-:W-:-:S02]  /*3a940*/  LOP3.LUT R10, R10, 0xffff, RZ, 0xc0, !PT ;  /* 0x0000ffff0a0a7812 */ /* 0x000fc400078ec0ff */
        /* <DEDUP_REMOVED lines=29> */
[----:B0-----:R-:W-:Y:S01]  /*3ab20*/  VIADD R13, R13, UR5 ;  /* 0x000000050d0d7c36 */ /* 0x001fe20008000000 */
[----:B------:R-:W-:Y:S01]  /*3ab30*/  STL [R1+0x6d8], R15 ;  /* 0x0006d80f01007387 */ /* 0x000fe20000100800 */
[----:B------:R-:W-:Y:S01]  /*3ab40*/  SHF.R.U32.HI R12, RZ, 0x8, R12 ;  /* 0x00000008ff0c7819 */ /* 0x000fe2000001160c */
[----:B------:R-:W-:Y:S01]  /*3ab50*/  ULDC UR5, c[0x0][0x248] ;  /* 0x0000920000057ab9 */ /* 0x000fe20000000800 */
[----:B------:R-:W-:Y:S01]  /*3ab60*/  PRMT R9, R10, 0x3340, R9 ;  /* 0x000033400a097816 */ /* 0x000fe20000000009 */
[----:B------:R-:W-:Y:S04]  /*3ab70*/  STL [R1+0x6d4], R11 ;  /* 0x0006d40b01007387 */ /* 0x000fe80000100800 */
[----:B------:R-:W4:Y:S04]  /*3ab80*/  LDL.LU R41, [R1+0xd08] ;  /* 0x000d080001297983 */ /* 0x000f280000300800 */
[----:B------:R-:W4:Y:S01]  /*3ab90*/  LDL.LU R39, [R1+0x2c8] ;  /* 0x0002c80001277983 */ /* 0x000f220000300800 */
[----:B------:R-:W-:-:S03]  /*3aba0*/  LOP3.LUT R8, R8, 0xffff, RZ, 0xc0, !PT ;  /* 0x0000ffff08087812 */ /* 0x000fc600078ec0ff */
[----:B------:R0:W-:Y:S01]  /*3abb0*/  STL [R1+0x5c4], R13 ;  /* 0x0005c40d01007387 */ /* 0x0001e20000100800 */
[----:B------:R-:W-:-:S03]  /*3abc0*/  LOP3.LUT R12, R12, 0xffff, RZ, 0xc0, !PT ;  /* 0x0000ffff0c0c7812 */ /* 0x000fc600078ec0ff */
[----:B------:R-:W4:Y:S04]  /*3abd0*/  LDL.LU R37, [R1+0xd04] ;  /* 0x000d040001257983 */ /* 0x000f280000300800 */
[----:B------:R-:W-:Y:S04]  /*3abe0*/  STL [R1+0x48], R9 ;  /* 0x0000480901007387 */ /* 0x000fe80000100800 */
[----:B------:R-:W4:Y:S01]  /*3abf0*/  LDL.LU R35, [R1+0x2b0] ;  /* 0x0002b00001237983 */ /* 0x000f220000300800 */
[----:B------:R-:W-:Y:S01]  /*3ac00*/  PRMT R8, R8, 0x3340, R12 ;  /* 0x0000334008087816 */ /* 0x000fe2000000000c */
[----:B0-----:R-:W-:Y:S01]  /*3ac10*/  VIADD R13, R13, UR5 ;  /* 0x000000050d0d7c36 */ /* 0x001fe20008000000 */
[----:B------:R-:W-:-:S03]  /*3ac20*/  ULDC UR5, c[0x0][0x248] ;  /* 0x0000920000057ab9 */ /* 0x000fc60000000800 */
[----:B------:R2:W-:Y:S04]  /*3ac30*/  STL [R1+0x44], R8 ;  /* 0x0000440801007387 */ /* 0x0005e80000100800 */
[----:B------:R0:W-:Y:S01]  /*3ac40*/  STL [R1+0x5c0], R13 ;  /* 0x0005c00d01007387 */ /* 0x0001e20000100800 */
[----:B--2---:R-:W-:Y:S02]  /*3ac50*/  LOP3.LUT R8, R45, 0xffff, RZ, 0xc0, !PT ;  /* 0x0000ffff2d087812 */ /* 0x004fe400078ec0ff */
[----:B---3--:R-:W-:-:S04]  /*3ac60*/  LOP3.LUT R9, R43, 0xffff, RZ, 0xc0, !PT ;  /* 0x0000ffff2b097812 */ /* 0x008fc800078ec0ff */
[----:B------:R-:W-:Y:S02]  /*3ac70*/  PRMT R15, R8, 0x3340, R9 ;  /* 0x00003340080f7816 */ /* 0x000fe40000000009 */
[----:B------:R-:W-:Y:S02]  /*3ac80*/  SHF.R.U32.HI R10, RZ, 0x8, R8 ;  /* 0x00000008ff0a7819 */ /* 0x000fe40000011608 */
[----:B------:R-:W-:Y:S01]  /*3ac90*/  LOP3.LUT R11, R33, 0xffff, RZ, 0xc0, !PT ;  /* 0x0000ffff210b7812 */ /* 0x000fe200078ec0ff */
[----:B------:R-:W-:Y:S01]  /*3aca0*/  STL [R1+0x52c], R15 ;  /* 0x00052c0f01007387 */ /* 0x000fe20000100800 */
[----:B------:R-:W-:-:S03]  /*3acb0*/  LOP3.LUT R12, R31, 0xffff, RZ, 0xc0, !PT ;  /* 0x0000ffff1f0c7812 */ /* 0x000fc600078ec0ff */
[----:B------:R-:W2:Y:S01]  /*3acc0*/  LDL.LU R33, [R1+0xd0c] ;  /* 0x000d0c0001217983 */ /* 0x000ea20000300800 */
[----:B------:R-:W-:Y:S02]  /*3acd0*/  SHF.R.U32.HI R8, RZ, 0x8, R11 ;  /* 0x00000008ff087819 */ /* 0x000fe4000001160b */
[----:B------:R-:W-:-:S05]  /*3ace0*/  PRMT R11, R11, 0x3340, R12 ;  /* 0x000033400b0b7816 */ /* 0x000fca000000000c */
[----:B------:R-:W-:Y:S04]  /*3acf0*/  STL [R1+0x528], R11 ;  /* 0x0005280b01007387 */ /* 0x000fe80000100800 */
[----:B------:R-:W3:Y:S01]  /*3ad00*/  LDL.LU R31, [R1+0xcfc] ;  /* 0x000cfc00011f7983 */ /* 0x000ee20000300800 */
[----:B------:R-:W-:Y:S02]  /*3ad10*/  SHF.R.U32.HI R9, RZ, 0x8, R9 ;  /* 0x00000008ff097819 */ /* 0x000fe40000011609 */
[----:B------:R-:W-:Y:S02]  /*3ad20*/  SHF.R.U32.HI R12, RZ, 0x8, R12 ;  /* 0x00000008ff0c7819 */ /* 0x000fe4000001160c */
[----:B------:R-:W-:Y:S02]  /*3ad30*/  LOP3.LUT R10, R10, 0xffff, RZ, 0xc0, !PT ;  /* 0x0000ffff0a0a7812 */ /* 0x000fe400078ec0ff */
[----:B------:R-:W-:-:S02]  /*3ad40*/  LOP3.LUT R9, R9, 0xffff, RZ, 0xc0, !PT ;  /* 0x0000ffff09097812 */ /* 0x000fc400078ec0ff */
[----:B------:R-:W-:Y:S02]  /*3ad50*/  LOP3.LUT R8, R8, 0xffff, RZ, 0xc0, !PT ;  /* 0x0000ffff08087812 */ /* 0x000fe400078ec0ff */
[----:B------:R-:W-:Y:S01]  /*3ad60*/  LOP3.LUT R12, R12, 0xffff, RZ, 0xc0, !PT ;  /* 0x0000ffff0c0c7812 */ /* 0x000fe200078ec0ff */
[----:B0-----:R-:W-:Y:S01]  /*3ad70*/  VIADD R13, R13, UR5 ;  /* 0x000000050d0d7c36 */ /* 0x001fe20008000000 */
[----:B------:R-:W-:Y:S01]  /*3ad80*/  PRMT R9, R10, 0x3340, R9 ;  /* 0x000033400a097816 */ /* 0x000fe20000000009 */
[----:B------:R-:W-:Y:S01]  /*3ad90*/  ULDC UR5, c[0x0][0x248] ;  /* 0x0000920000057ab9 */ /* 0x000fe20000000800 */
[----:B------:R-:W-:Y:S02]  /*3ada0*/  PRMT R8, R8, 0x3340, R12 ;  /* 0x0000334008087816 */ /* 0x000fe4000000000c */
        /* <DEDUP_REMOVED lines=8> */
[----:B----4-:R-:W-:Y:S02]  /*3ae30*/  LOP3.LUT R8, R41, 0xffff, RZ, 0xc0, !PT ;  /* 0x0000ffff29087812 */ /* 0x010fe400078ec0ff */
[----:B------:R-:W-:Y:S02]  /*3ae40*/  LOP3.LUT R9, R39, 0xffff, RZ, 0xc0, !PT ;  /* 0x0000ffff27097812 */ /* 0x000fe400078ec0ff */
[----:B------:R-:W-:Y:S02]  /*3ae50*/  SHF.R.U32.HI R10, RZ, 0x8, R8 ;  /* 0x00000008ff0a7819 */ /* 0x000fe40000011608 */
[----:B------:R-:W-:-:S02]  /*3ae60*/  PRMT R15, R8, 0x3340, R9 ;  /* 0x00003340080f7816 */ /* 0x000fc40000000009 */
[----:B------:R-:W-:Y:S02]  /*3ae70*/  LOP3.LUT R11, R37, 0xffff, RZ, 0xc0, !PT ;  /* 0x0000ffff250b7812 */ /* 0x000fe400078ec0ff */
[----:B------:R-:W-:Y:S02]  /*3ae80*/  SHF.R.U32.HI R9, RZ, 0x8, R9 ;  /* 0x00000008ff097819 */ /* 0x000fe40000011609 */
[----:B------:R-:W-:Y:S02]  /*3ae90*/  SHF.R.U32.HI R8, RZ, 0x8, R11 ;  /* 0x00000008ff087819 */ /* 0x000fe4000001160b */
[----:B------:R-:W-:Y:S01]  /*3aea0*/  LOP3.LUT R12, R35, 0xffff, RZ, 0xc0, !PT ;  /* 0x0000ffff230c7812 */ /* 0x000fe200078ec0ff */
[----:B------:R-:W-:Y:S03]  /*3aeb0*/  STL [R1+0x40c], R15 ;  /* 0x00040c0f01007387 */ /* 0x000fe60000100800 */
[--C-:B------:R-:W-:Y:S01]  /*3aec0*/  PRMT R11, R11, 0x3340, R12.reuse ;  /* 0x000033400b0b7816 */ /* 0x100fe2000000000c */
[----:B------:R-:W4:Y:S01]  /*3aed0*/  LDL.LU R37, [R1+0xd10] ;  /* 0x000d100001257983 */ /* 0x000f220000300800 */
[----:B------:R-:W-:-:S02]  /*3aee0*/  SHF.R.U32.HI R12, RZ, 0x8, R12 ;  /* 0x00000008ff0c7819 */ /* 0x000fc4000001160c */
[----:B------:R-:W-:Y:S01]  /*3aef0*/  LOP3.LUT R10, R10, 0xffff, RZ, 0xc0, !PT ;  /* 0x0000ffff0a0a7812 */ /* 0x000fe200078ec0ff */
[----:B------:R-:W-:Y:S01]  /*3af00*/  STL [R1+0x54c], R11 ;  /* 0x00054c0b01007387 */ /* 0x000fe20000100800 */
[----:B------:R-:W-:Y:S02]  /*3af10*/  LOP3.LUT R9, R9, 0xffff, RZ, 0xc0, !PT ;  /* 0x0000ffff09097812 */ /* 0x000fe400078ec0ff */
[----:B------:R-:W-:Y:S01]  /*3af20*/  LOP3.LUT R8, R8, 0xffff, RZ, 0xc0, !PT ;  /* 0x0000ffff08087812 */ /* 0x000fe200078ec0ff */
[----:B------:R-:W4:Y:S01]  /*3af30*/  LDL.LU R35, [R1+0xd00] ;  /* 0x000d000001237983 */ /* 0x000f220000300800 */
[----:B------:R-:W-:Y:S02]  /*3af40*/  LOP3.LUT R12, R12, 0xffff, RZ, 0xc0, !PT ;  /* 0x0000ffff0c0c7812 */ /* 0x000fe400078ec0ff */
[----:B------:R-:W-:Y:S02]  /*3af50*/  PRMT R9, R10, 0x3340, R9 ;  /* 0x000033400a097816 */ /* 0x000fe40000000009 */
[----:B------:R-:W-:Y:S01]  /*3af60*/  PRMT R8, R8, 0x3340, R12 ;  /* 0x0000334008087816 */ /* 0x000fe2000000000c */
[----:B------:R0:W-:Y:S04]  /*3af70*/  STL [R1+0x5b0], R13 ;  /* 0x0005b00d01007387 */ /* 0x0001e80000100800 */
[----:B------:R1:W-:Y:S04]  /*3af80*/  STL [R1+0x38], R9 ;  /* 0x0000380901007387 */ /* 0x0003e80000100800 */
[----:B------:R2:W-:Y:S01]  /*3af90*/  STL [R1+0x34], R8 ;  /* 0x0000340801007387 */ /* 0x0005e20000100800 */
[----:B0-----:R-:W-:Y:S01]  /*3afa0*/  VIADD R13, R13, UR5 ;  /* 0x000000050d0d7c36 */ /* 0x001fe20008000000 */
[----:B------:R-:W-:Y:S01]  /*3afb0*/  LOP3.LUT R12, R2, 0xffff, RZ, 0xc0, !PT ;  /* 0x0000ffff020c7812 */ /* 0x000fe200078ec0ff */
[----:B------:R-:W-:Y:S01]  /*3afc0*/  ULDC UR5, c[0x0][0x248] ;  /* 0x0000920000057ab9 */ /* 0x000fe20000000800 */
[----:B-1----:R-:W-:-:S02]  /*3afd0*/  LOP3.LUT R9, R233, 0xffff, RZ, 0xc0, !PT ;  /* 0x0000ffffe9097812 */ /* 0x002fc400078ec0ff */
[----:B------:R-:W4:Y:S04]  /*3afe0*/  LDL.LU R233, [R1+0x1428] ;  /* 0x0014280001e97983 */ /* 0x000f280000300800 */
[----:B------:R0:W-:Y:S04]  /*3aff0*/  STL [R1+0x5ac], R13 ;  /* 0x0005ac0d01007387 */ /* 0x0001e80000100800 */
[----:B------:R-:W4:Y:S01]  /*3b000*/  LDL.LU R2, [R1+0x1424] ;  /* 0x0014240001027983 */ /* 0x000f220000300800 */
[----:B--2---:R-:W-:-:S04]  /*3b010*/  LOP3.LUT R8, R33, 0xffff, RZ, 0xc0, !PT ;  /* 0x0000ffff21087812 */ /* 0x004fc800078ec0ff */
[----:B------:R-:W-:Y:S02]  /*3b020*/  PRMT R15, R8, 0x3340, R9 ;  /* 0x00003340080f7816 */ /* 0x000fe40000000009 */
[----:B------:R-:W-:-:S03]  /*3b030*/  SHF.R.U32.HI R10, RZ, 0x8, R8 ;  /* 0x00000008ff0a7819 */ /* 0x000fc60000011608 */
[----:B------:R-:W-:Y:S01]  /*3b040*/  STL [R1+0x580], R15 ;  /* 0x0005800f01007387 */ /* 0x000fe20000100800 */
[----:B---3--:R-:W-:-:S03]  /*3b050*/  LOP3.LUT R11, R31, 0xffff, RZ, 0xc0, !PT ;  /* 0x0000ffff1f0b7812 */ /* 0x008fc600078ec0ff */
        /* <DEDUP_REMOVED lines=16> */
[----:B------:R1:W-:Y:S01]  /*3b160*/  STL [R1+0x64], R9 ;  /* 0x0000640901007387 */ /* 0x0003e20000100800 */
[----:B------:R-:W-:-:S03]  /*3b170*/  LOP3.LUT R12, R0, 0xffff, RZ, 0xc0, !PT ;  /* 0x0000ffff000c7812 */ /* 0x000fc600078ec0ff */
[----:B------:R-:W-:Y:S01]  /*3b180*/  STL [R1+0x84], R8 ;  /* 0x0000840801007387 */ /* 0x000fe20000100800 */
[----:B0-----:R-:W-:Y:S01]  /*3b190*/  VIADD R13, R13, UR5 ;  /* 0x000000050d0d7c36 */ /* 0x001fe20008000000 */
[----:B------:R-:W-:Y:S01]  /*3b1a0*/  ULDC UR5, c[0x0][0x248] ;  /* 0x0000920000057ab9 */ /* 0x000fe20000000800 */
[----:B-1----:R-:W-:Y:S02]  /*3b1b0*/  LOP3.LUT R9, R3, 0xffff, RZ, 0xc0, !PT ;  /* 0x0000ffff03097812 */ /* 0x002fe400078ec0ff */
[----:B------:R-:W3:Y:S04]  /*3b1c0*/  LDL.LU R3, [R1+0x1420] ;  /* 0x0014200001037983 */ /* 0x000ee80000300800 */
[----:B------:R0:W-:Y:S04]  /*3b1d0*/  STL [R1+0x5a0], R13 ;  /* 0x0005a00d01007387 */ /* 0x0001e80000100800 */
[----:B------:R-:W3:Y:S01]  /*3b1e0*/  LDL.LU R0, [R1+0x141c] ;  /* 0x00141c0001007983 */ /* 0x000ee20000300800 */
[----:B0-----:R-:W-:Y:S01]  /*3b1f0*/  VIADD R13, R13, UR5 ;  /* 0x000000050d0d7c36 */ /* 0x001fe20008000000 */
[----:B------:R-:W-:Y:S01]  /*3b200*/  ULDC UR5, c[0x0][0x248] ;  /* 0x0000920000057ab9 */ /* 0x000fe20000000800 */
[----:B----4-:R-:W-:-:S04]  /*3b210*/  LOP3.LUT R8, R37, 0xffff, RZ, 0xc0, !PT ;  /* 0x0000ffff25087812 */ /* 0x010fc800078ec0ff */
[----:B------:R-:W-:Y:S02]  /*3b220*/  SHF.R.U32.HI R10, RZ, 0x8, R8 ;  /* 0x00000008ff0a7819 */ /* 0x000fe40000011608 */
[----:B------:R-:W-:Y:S02]  /*3b230*/  LOP3.LUT R11, R35, 0xffff, RZ, 0xc0, !PT ;  /* 0x0000ffff230b7812 */ /* 0x000fe400078ec0ff */
[----:B------:R-:W-:Y:S02]  /*3b240*/  PRMT R15, R8, 0x3340, R9 ;  /* 0x00003340080f7816 */ /* 0x000fe40000000009 */
[----:B------:R-:W-:Y:S02]  /*3b250*/  SHF.R.U32.HI R8, RZ, 0x8, R11 ;  /* 0x00000008ff087819 */ /* 0x000fe4000001160b */
[----:B------:R-:W-:Y:S02]  /*3b260*/  SHF.R.U32.HI R9, RZ, 0x8, R9 ;  /* 0x00000008ff097819 */ /* 0x000fe40000011609 */
[----:B------:R-:W-:-:S02]  /*3b270*/  PRMT R11, R11, 0x3340, R12 ;  /* 0x000033400b0b7816 */ /* 0x000fc4000000000c */
[----:B------:R-:W-:Y:S01]  /*3b280*/  SHF.R.U32.HI R12, RZ, 0x8, R12 ;  /* 0x00000008ff0c7819 */ /* 0x000fe2000001160c */
[----:B------:R-:W-:Y:S01]  /*3b290*/  STL [R1+0x6dc], R15 ;  /* 0x0006dc0f01007387 */ /* 0x000fe20000100800 */
[----:B------:R-:W-:Y:S02]  /*3b2a0*/  LOP3.LUT R10, R10, 0xffff, RZ, 0xc0, !PT ;  /* 0x0000ffff0a0a7812 */ /* 0x000fe400078ec0ff */
[----:B------:R-:W-:Y:S01]  /*3b2b0*/  LOP3.LUT R9, R9, 0xffff, RZ, 0xc0, !PT ;  /* 0x0000ffff09097812 */ /* 0x000fe200078ec0ff */
[----:B------:R-:W4:Y:S01]  /*3b2c0*/  LDL.LU R37, [R1+0x8c4] ;  /* 0x0008c40001257983 */ /* 0x000f220000300800 */
[----:B------:R-:W-:Y:S02]  /*3b2d0*/  LOP3.LUT R8, R8, 0xffff, RZ, 0xc0, !PT ;  /* 0x0000ffff08087812 */ /* 0x000fe400078ec0ff */
[----:B------:R-:W-:Y:S01]  /*3b2e0*/  LOP3.LUT R12, R12, 0xffff, RZ, 0xc0, !PT ;  /* 0x0000ffff0c0c7812 */ /* 0x000fe200078ec0ff */
[----:B------:R-:W-:Y:S01]  /*3b2f0*/  STL [R1+0x6f4], R11 ;  /* 0x0006f40b01007387 */ /* 0x000fe20000100800 */
[----:B------:R-:W-:-:S03]  /*3b300*/  PRMT R9, R10, 0x3340, R9 ;  /* 0x000033400a097816 */ /* 0x000fc60000000009 */
[----:B------:R-:W4:Y:S01]  /*3b310*/  LDL.LU R35, [R1+0x8b4] ;  /* 0x0008b40001237983 */ /* 0x000f220000300800 */
[----:B------:R-:W-:-:S03]  /*3b320*/  PRMT R8, R8, 0x3340, R12 ;  /* 0x0000334008087816 */ /* 0x000fc6000000000c */
        /* <DEDUP_REMOVED lines=13> */
[----:B------:R-:W-:Y:S04]  /*3b400*/  STL [R1+0x700], R15 ;  /* 0x0007000f01007387 */ /* 0x000fe80000100800 */
[----:B------:R-:W2:Y:S01]  /*3b410*/  LDL.LU R33, [R1+0x8cc] ;  /* 0x0008cc0001217983 */ /* 0x000ea20000300800 */
[----:B---3--:R-:W-:-:S04]  /*3b420*/  LOP3.LUT R11, R31, 0xffff, RZ, 0xc0, !PT ;  /* 0x0000ffff1f0b7812 */ /* 0x008fc800078ec0ff */
        /* <DEDUP_REMOVED lines=35> */
[----:B------:R-:W4:Y:S04]  /*3b660*/  LDL.LU R37, [R1+0x8d4] ;  /* 0x0008d40001257983 */ /* 0x000f280000300800 */
[----:B------:R-:W-:Y:S01]  /*3b670*/  STL [R1+0x738], R11 ;  /* 0x0007380b01007387 */ /* 0x000fe20000100800 */
[----:B------:R-:W-:-:S03]  /*3b680*/  LOP3.LUT R10, R10, 0xffff, RZ, 0xc0, !PT ;  /* 0x0000ffff0a0a7812 */ /* 0x000fc600078ec0ff */
[----:B------:R-:W4:Y:S01]  /*3b690*/  LDL.LU R35, [R1+0x8bc] ;  /* 0x0008bc0001237983 */ /* 0x000f220000300800 */
[----:B------:R-:W-:Y:S02]  /*3b6a0*/  LOP3.LUT R9, R9, 0xffff, RZ, 0xc0, !PT ;  /* 0x0000ffff09097812 */ /* 0x000fe400078ec0ff */
[----:B------:R-:W-:Y:S02]  /*3b6b0*/  LOP3.LUT R8, R8, 0xffff, RZ, 0xc0, !PT ;  /* 0x0000ffff08087812 */ /* 0x000fe400078ec0ff */
[----:B------:R-:W-:Y:S02]  /*3b6c0*/  LOP3.LUT R12, R12, 0xffff, RZ, 0xc0, !PT ;  /* 0x0000ffff0c0c7812 */ /* 0x000fe400078ec0ff */
[----:B------:R-:W-:Y:S02]  /*3b6d0*/  PRMT R9, R10, 0x3340, R9 ;  /* 0x000033400a097816 */ /* 0x000fe40000000009 */
[----:B------:R-:W-:Y:S01]  /*3b6e0*/  PRMT R8, R8, 0x3340, R12 ;  /* 0x0000334008087816 */ /* 0x000fe2000000000c */
[----:B------:R0:W-:Y:S01]  /*3b6f0*/  STL [R1+0x57c], R13 ;  /* 0x00057c0d01007387 */ /* 0x0001e20000100800 */
[----:B------:R-:W-:-:S03]  /*3b700*/  LOP3.LUT R12, R232, 0xffff, RZ, 0xc0, !PT ;  /* 0x0000ffffe80c7812 */ /* 0x000fc600078ec0ff */
[----:B------:R-:W-:Y:S01]  /*3b710*/  STL [R1+0x1d0], R9 ;  /* 0x0001d00901007387 */ /* 0x000fe20000100800 */
[----:B0-----:R-:W-:-:S03]  /*3b720*/  VIADD R13, R13, UR5 ;  /* 0x000000050d0d7c36 */ /* 0x001fc60008000000 */
[----:B------:R0:W-:Y:S01]  /*3b730*/  STL [R1+0x254], R8 ;  /* 0x0002540801007387 */ /* 0x0001e20000100800 */
[----:B------:R-:W-:-:S03]  /*3b740*/  ULDC UR5, c[0x0][0x248] ;  /* 0x0000920000057ab9 */ /* 0x000fc60000000800 */
[----:B------:R-:W4:Y:S04]  /*3b750*/  LDL.LU R232, [R1+0x1408] ;  /* 0x0014080001e87983 */ /* 0x000f280000300800 */
[----:B------:R1:W-:Y:S01]  /*3b760*/  STL [R1+0x574], R13 ;  /* 0x0005740d01007387 */ /* 0x0003e20000100800 */
[----:B0-----:R-:W-:-:S03]  /*3b770*/  LOP3.LUT R8, R230, 0xffff, RZ, 0xc0, !PT ;  /* 0x0000ffffe6087812 */ /* 0x001fc600078ec0ff */
        /* <DEDUP_REMOVED lines=9> */
[----:B------:R0:W-:Y:S04]  /*3b810*/  STL [R1+0x764], R9 ;  /* 0x0007640901007387 */ /* 0x0001e80000100800 */
[----:B------:R-:W3:Y:S01]  /*3b820*/  LDL.LU R31, [R1+0x8c0] ;  /* 0x0008c000011f7983 */ /* 0x000ee20000300800 */
[----:B------:R-:W-:Y:S02]  /*3b830*/  SHF.R.U32.HI R12, RZ, 0x8, R12 ;  /* 0x00000008ff0c7819 */ /* 0x000fe4000001160c */
[----:B------:R-:W-:Y:S02]  /*3b840*/  SHF.R.U32.HI R8, RZ, 0x8, R8 ;  /* 0x00000008ff087819 */ /* 0x000fe40000011608 */
[----:B------:R-:W-:Y:S02]  /*3b850*/  LOP3.LUT R10, R10, 0xffff, RZ, 0xc0, !PT ;  /* 0x0000ffff0a0a7812 */ /* 0x000fe400078ec0ff */
[----:B------:R-:W-:-:S02]  /*3b860*/  LOP3.LUT R12, R12, 0xffff, RZ, 0xc0, !PT ;  /* 0x0000ffff0c0c7812 */ /* 0x000fc400078ec0ff */
[----:B------:R-:W-:Y:S02]  /*3b870*/  LOP3.LUT R11, R11, 0xffff, RZ, 0xc0, !PT ;  /* 0x0000ffff0b0b7812 */ /* 0x000fe400078ec0ff */
[----:B------:R-:W-:Y:S01]  /*3b880*/  LOP3.LUT R8, R8, 0xffff, RZ, 0xc0, !PT ;  /* 0x0000ffff08087812 */ /* 0x000fe200078ec0ff */
[----:B-1----:R-:W-:Y:S01]  /*3b890*/  VIADD R13, R13, UR5 ;  /* 0x000000050d0d7c36 */ /* 0x002fe20008000000 */
[----:B0-----:R-:W-:Y:S01]  /*3b8a0*/  PRMT R9, R10, 0x3340, R12 ;  /* 0x000033400a097816 */ /* 0x001fe2000000000c */
[----:B------:R-:W-:Y:S01]  /*3b8b0*/  ULDC UR5, c[0x0][0x248] ;  /* 0x0000920000057ab9 */ /* 0x000fe20000000800 */
[----:B------:R-:W-:Y:S02]  /*3b8c0*/  PRMT R8, R11, 0x3340, R8 ;  /* 0x000033400b087816 */ /* 0x000fe40000000008 */
[----:B------:R0:W-:Y:S01]  /*3b8d0*/  STL [R1+0x55c], R13 ;  /* 0x00055c0d01007387 */ /* 0x0001e20000100800 */
[----:B------:R-:W-:-:S03]  /*3b8e0*/  LOP3.LUT R12, R229, 0xffff, RZ, 0xc0, !PT ;  /* 0x0000ffffe50c7812 */ /* 0x000fc600078ec0ff */
[----:B------:R-:W-:Y:S04]  /*3b8f0*/  STL [R1+0x474], R9 ;  /* 0x0004740901007387 */ /* 0x000fe80000100800 */
[----:B------:R1:W-:Y:S01]  /*3b900*/  STL [R1+0x498], R8 ;  /* 0x0004980801007387 */ /* 0x0003e20000100800 */
[----:B0-----:R-:W-:Y:S01]  /*3b910*/  VIADD R13, R13, UR5 ;  /* 0x000000050d0d7c36 */ /* 0x001fe20008000000 */
[----:B------:R-:W-:Y:S02]  /*3b920*/  ULDC UR5, c[0x0][0x248] ;  /* 0x0000920000057ab9 */ /* 0x000fe40000000800 */
[----:B------:R-:W3:Y:S01]  /*3b930*/  LDL.LU R229, [R1+0x1400] ;  /* 0x0014000001e57983 */ /* 0x000ee20000300800 */
[----:B-1----:R-:W-:-:S03]  /*3b940*/  LOP3.LUT R8, R228, 0xffff, RZ, 0xc0, !PT ;  /* 0x0000ffffe4087812 */ /* 0x002fc600078ec0ff */
        /* <DEDUP_REMOVED lines=20> */
[----:B------:R1:W-:Y:S01]  /*3ba90*/  STL [R1+0x520], R13 ;  /* 0x0005200d01007387 */ /* 0x0003e20000100800 */
[----:B0-----:R-:W-:Y:S02]  /*3baa0*/  PRMT R9, R10, 0x3340, R12 ;  /* 0x000033400a097816 */ /* 0x001fe4000000000c */
[----:B------:R-:W-:Y:S02]  /*3bab0*/  PRMT R8, R11, 0x3340, R8 ;  /* 0x000033400b087816 */ /* 0x000fe40000000008 */
[----:B------:R-:W-:Y:S01]  /*3bac0*/  LOP3.LUT R12, R236, 0xffff, RZ, 0xc0, !PT ;  /* 0x0000ffffec0c7812 */ /* 0x000fe200078ec0ff */
[----:B------:R-:W-:Y:S01]  /*3bad0*/  STL [R1+0x4b0], R9 ;  /* 0x0004b00901007387 */ /* 0x000fe20000100800 */
[----:B-1----:R-:W-:-:S03]  /*3bae0*/  VIADD R13, R13, UR5 ;  /* 0x000000050d0d7c36 */ /* 0x002fc60008000000 */
[----:B------:R0:W-:Y:S01]  /*3baf0*/  STL [R1+0x4d0], R8 ;  /* 0x0004d00801007387 */ /* 0x0001e20000100800 */
[----:B------:R-:W-:-:S03]  /*3bb00*/  ULDC UR5, c[0x0][0x248] ;  /* 0x0000920000057ab9 */ /* 0x000fc60000000800 */
[----:B------:R-:W4:Y:S04]  /*3bb10*/  LDL.LU R236, [R1+0x13f8] ;  /* 0x0013f80001ec7983 */ /* 0x000f280000300800 */
[----:B------:R1:W-:Y:S01]  /*3bb20*/  STL [R1+0x50c], R13 ;  /* 0x00050c0d01007387 */ /* 0x0003e20000100800 */
[----:B0-----:R-:W-:-:S03]  /*3bb30*/  LOP3.LUT R8, R235, 0xffff, RZ, 0xc0, !PT ;  /* 0x0000ffffeb087812 */ /* 0x001fc600078ec0ff */
[----:B------:R-:W4:Y:S01]  /*3bb40*/  LDL.LU R235, [R1+0x13f4] ;  /* 0x0013f40001eb7983 */ /* 0x000f220000300800 */
[----:B-1----:R-:W-:Y:S01]  /*3bb50*/  VIADD R13, R13, UR5 ;  /* 0x000000050d0d7c36 */ /* 0x002fe20008000000 */
[----:B------:R-:W-:Y:S01]  /*3bb60*/  ULDC UR5, c[0x0][0x248] ;  /* 0x0000920000057ab9 */ /* 0x000fe20000000800 */
[----:B--2---:R-:W-:-:S04]  /*3bb70*/  LOP3.LUT R11, R33, 0xffff, RZ, 0xc0, !PT ;  /* 0x0000ffff210b7812 */ /* 0x004fc800078ec0ff */
[----:B------:R-:W-:Y:S02]  /*3bb80*/  PRMT R15, R11, 0x3340, R12 ;  /* 0x000033400b0f7816 */ /* 0x000fe4000000000c */
[----:B------:R-:W-:-:S03]  /*3bb90*/  SHF.R.U32.HI R10, RZ, 0x8, R11 ;  /* 0x00000008ff0a7819 */ /* 0x000fc6000001160b */
[----:B------:R-:W-:Y:S01]  /*3bba0*/  STL [R1+0x788], R15 ;  /* 0x0007880f01007387 */ /* 0x000fe20000100800 */
[----:B------:R-:W-:-:S03]  /*3bbb0*/  SHF.R.U32.HI R12, RZ, 0x8, R12 ;  /* 0x00000008ff0c7819 */ /* 0x000fc6000001160c */
[----:B------:R-:W2:Y:S01]  /*3bbc0*/  LDL.LU R33, [R1+0x8e8] ;  /* 0x0008e80001217983 */ /* 0x000ea20000300800 */
[----:B---3--:R-:W-:-:S03]  /*3bbd0*/  LOP3.LUT R9, R31, 0xffff, RZ, 0xc0, !PT ;  /* 0x0000ffff1f097812 */ /* 0x008fc600078ec0ff */
[----:B------:R-:W3:Y:S01]  /*3bbe0*/  LDL.LU R31, [R1+0x8d0] ;  /* 0x0008d000011f7983 */ /* 0x000ee20000300800 */
[----:B------:R-:W-:Y:S02]  /*3bbf0*/  SHF.R.U32.HI R11, RZ, 0x8, R9 ;  /* 0x00000008ff0b7819 */ /* 0x000fe40000011609 */
[--C-:B------:R-:W-:Y:S02]  /*3bc00*/  PRMT R9, R9, 0x3340, R8.reuse ;  /* 0x0000334009097816 */ /* 0x100fe40000000008 */
[----:B------:R-:W-:Y:S02]  /*3bc10*/  SHF.R.U32.HI R8, RZ, 0x8, R8 ;  /* 0x00000008ff087819 */ /* 0x000fe40000011608 */
[----:B------:R-:W-:Y:S02]  /*3bc20*/  LOP3.LUT R10, R10, 0xffff, RZ, 0xc0, !PT ;  /* 0x0000ffff0a0a7812 */ /* 0x000fe400078ec0ff */
[----:B------:R-:W-:Y:S01]  /*3bc30*/  LOP3.LUT R12, R12, 0xffff, RZ, 0xc0, !PT ;  /* 0x0000ffff0c0c7812 */ /* 0x000fe200078ec0ff */
[----:B------:R0:W-:Y:S01]  /*3bc40*/  STL [R1+0x798], R9 ;  /* 0x0007980901007387 */ /* 0x0001e20000100800 */
[----:B------:R-:W-:-:S02]  /*3bc50*/  LOP3.LUT R11, R11, 0xffff, RZ, 0xc0, !PT ;  /* 0x0000ffff0b0b7812 */ /* 0x000fc400078ec0ff */
[----:B------:R-:W-:-:S04]  /*3bc60*/  LOP3.LUT R8, R8, 0xffff, RZ, 0xc0, !PT ;  /* 0x0000ffff08087812 */ /* 0x000fc800078ec0ff */
[----:B------:R-:W-:Y:S02]  /*3bc70*/  PRMT R8, R11, 0x3340, R8 ;  /* 0x000033400b087816 */ /* 0x000fe40000000008 */
[----:B0-----:R-:W-:Y:S02]  /*3bc80*/  PRMT R9, R10, 0x3340, R12 ;  /* 0x000033400a097816 */ /* 0x001fe4000000000c */
[----:B------:R-:W-:-:S03]  /*3bc90*/  LOP3.LUT R12, R234, 0xffff, RZ, 0xc0, !PT ;  /* 0x0000ffffea0c7812 */ /* 0x000fc600078ec0ff */
[----:B------:R-:W-:Y:S04]  /*3bca0*/  STL [R1+0x4e0], R9 ;  /* 0x0004e00901007387 */ /* 0x000fe80000100800 */
[----:B------:R0:W-:Y:S04]  /*3bcb0*/  STL [R1+0x4e4], R13 ;  /* 0x0004e40d01007387 */ /* 0x0001e80000100800 */
[----:B------:R1:W-:Y:S04]  /*3bcc0*/  STL [R1+0x508], R8 ;  /* 0x0005080801007387 */ /* 0x0003e80000100800 */
[----:B------:R-:W3:Y:S01]  /*3bcd0*/  LDL.LU R234, [R1+0x13f0] ;  /* 0x0013f00001ea7983 */ /* 0x000ee20000300800 */
[----:B0-----:R-:W-:Y:S01]  /*3bce0*/  VIADD R13, R13, UR5 ;  /* 0x000000050d0d7c36 */ /* 0x001fe20008000000 */
[----:B------:R-:W-:Y:S01]  /*3bcf0*/  ULDC UR5, c[0x0][0x248] ;  /* 0x0000920000057ab9 */ /* 0x000fe20000000800 */
[----:B-1----:R-:W-:-:S03]  /*3bd00*/  LOP3.LUT R8, R30, 0xffff, RZ, 0xc0, !PT ;  /* 0x0000ffff1e087812 */ /* 0x002fc600078ec0ff */
[----:B------:R0:W-:Y:S02]  /*3bd10*/  STL [R1+0x4cc], R13 ;  /* 0x0004cc0d01007387 */ /* 0x0001e40000100800 */
[----:B0-----:R-:W-:Y:S01]  /*3bd20*/  VIADD R13, R13, UR5 ;  /* 0x000000050d0d7c36 */ /* 0x001fe20008000000 */
[----:B------:R-:W-:Y:S01]  /*3bd30*/  ULDC UR5, c[0x0][0x248] ;  /* 0x0000920000057ab9 */ /* 0x000fe20000000800 */
[----:B----4-:R-:W-:-:S04]  /*3bd40*/  LOP3.LUT R11, R37, 0xffff, RZ, 0xc0, !PT ;  /* 0x0000ffff250b7812 */ /* 0x010fc800078ec0ff */
[----:B------:R-:W-:Y:S02]  /*3bd50*/  SHF.R.U32.HI R10, RZ, 0x8, R11 ;  /* 0x00000008ff0a7819 */ /* 0x000fe4000001160b */
[----:B------:R-:W-:Y:S02]  /*3bd60*/  LOP3.LUT R9, R35, 0xffff, RZ, 0xc0, !PT ;  /* 0x0000ffff23097812 */ /* 0x000fe400078ec0ff */
[--C-:B------:R-:W-:Y:S02]  /*3bd70*/  PRMT R15, R11, 0x3340, R12.reuse ;  /* 0x000033400b0f7816 */ /* 0x100fe4000000000c */
[----:B------:R-:W-:Y:S02]  /*3bd80*/  SHF.R.U32.HI R12, RZ, 0x8, R12 ;  /* 0x00000008ff0c7819 */ /* 0x000fe4000001160c */
[----:B------:R-:W-:Y:S02]  /*3bd90*/  SHF.R.U32.HI R11, RZ, 0x8, R9 ;  /* 0x00000008ff0b7819 */ /* 0x000fe40000011609 */
[----:B------:R-:W-:-:S02]  /*3bda0*/  PRMT R9, R9, 0x3340, R8 ;  /* 0x0000334009097816 */ /* 0x000fc40000000008 */
[----:B------:R-:W-:Y:S02]  /*3bdb0*/  SHF.R.U32.HI R8, RZ, 0x8, R8 ;  /* 0x00000008ff087819 */ /* 0x000fe40000011608 */
[----:B------:R-:W-:Y:S02]  /*3bdc0*/  LOP3.LUT R10, R10, 0xffff, RZ, 0xc0, !PT ;  /* 0x0000ffff0a0a7812 */ /* 0x000fe400078ec0ff */
[----:B------:R-:W-:Y:S01]  /*3bdd0*/  LOP3.LUT R12, R12, 0xffff, RZ, 0xc0, !PT ;  /* 0x0000ffff0c0c7812 */ /* 0x000fe200078ec0ff */
[----:B------:R-:W-:Y:S01]  /*3bde0*/  STL [R1+0x7a4], R15 ;  /* 0x0007a40f01007387 */ /* 0x000fe20000100800 */
[----:B------:R-:W-:Y:S02]  /*3bdf0*/  LOP3.LUT R11, R11, 0xffff, RZ, 0xc0, !PT ;  /* 0x0000ffff0b0b7812 */ /* 0x000fe400078ec0ff */
[----:B------:R-:W-:Y:S01]  /*3be00*/  LOP3.LUT R8, R8, 0xffff, RZ, 0xc0, !PT ;  /* 0x0000ffff08087812 */ /* 0x000fe200078ec0ff */
[----:B------:R0:W-:Y:S03]  /*3be10*/  STL [R1+0x7b8], R9 ;  /* 0x0007b80901007387 */ /* 0x0001e60000100800 */
[----:B------:R-:W-:-:S02]  /*3be20*/  PRMT R8, R11, 0x3340, R8 ;  /* 0x000033400b087816 */ /* 0x000fc40000000008 */
[----:B0-----:R-:W-:Y:S02]  /*3be30*/  PRMT R9, R10, 0x3340, R12 ;  /* 0x000033400a097816 */ /* 0x001fe4000000000c */
[----:B------:R-:W-:-:S03]  /*3be40*/  LOP3.LUT R12, R38, 0xffff, RZ, 0xc0, !PT ;  /* 0x0000ffff260c7812 */ /* 0x000fc600078ec0ff */
[----:B------:R-:W-:Y:S04]  /*3be50*/  STL [R1+0x51c], R9 ;  /* 0x00051c0901007387 */ /* 0x000fe80000100800 */
[----:B------:R0:W-:Y:S04]  /*3be60*/  STL [R1+0x4a4], R13 ;  /* 0x0004a40d01007387 */ /* 0x0001e80000100800 */
[----:B------:R1:W-:Y:S01]  /*3be70*/  STL [R1+0x544], R8 ;  /* 0x0005440801007387 */ /* 0x0003e20000100800 */
[----:B0-----:R-:W-:Y:S01]  /*3be80*/  VIADD R13, R13, UR5 ;  /* 0x000000050d0d7c36 */ /* 0x001fe20008000000 */
[----:B------:R-:W-:Y:S01]  /*3be90*/  ULDC UR5, c[0x0][0x248] ;  /* 0x0000920000057ab9 */ /* 0x000fe20000000800 */
[----:B-1----:R-:W-:-:S03]  /*3bea0*/  LOP3.LUT R8, R46, 0xffff, RZ, 0xc0, !PT ;  /* 0x0000ffff2e087812 */ /* 0x002fc600078ec0ff */
[----:B------:R0:W-:Y:S02]  /*3beb0*/  STL [R1+0x490], R13 ;  /* 0x0004900d01007387 */ /* 0x0001e40000100800 */
[----:B0-----:R-:W-:Y:S01]  /*3bec0*/  VIADD R13, R13, UR5 ;  /* 0x000000050d0d7c36 */ /* 0x001fe20008000000 */
[----:B------:R-:W-:Y:S01]  /*3bed0*/  ULDC UR5, c[0x0][0x248] ;  /* 0x0000920000057ab9 */ /* 0x000fe20000000800 */
[----:B--2---:R-:W-:-:S04]  /*3bee0*/  LOP3.LUT R11, R33, 0xffff, RZ, 0xc0, !PT ;  /* 0x0000ffff210b7812 */ /* 0x004fc800078ec0ff */
[--C-:B------:R-:W-:Y:S02]  /*3bef0*/  PRMT R15, R11, 0x3340, R12.reuse ;  /* 0x000033400b0f7816 */ /* 0x100fe4000000000c */
[----:B---3--:R-:W-:Y:S02]  /*3bf00*/  LOP3.LUT R9, R31, 0xffff, RZ, 0xc0, !PT ;  /* 0x0000ffff1f097812 */ /* 0x008fe400078ec0ff */
[----:B------:R-:W-:Y:S02]  /*3bf10*/  SHF.R.U32.HI R10, RZ, 0x8, R11 ;  /* 0x00000008ff0a7819 */ /* 0x000fe4000001160b */
[----:B------:R-:W-:Y:S02]  /*3bf20*/  SHF.R.U32.HI R12, RZ, 0x8, R12 ;  /* 0x00000008ff0c7819 */ /* 0x000fe4000001160c */
[----:B------:R-:W-:Y:S02]  /*3bf30*/  SHF.R.U32.HI R11, RZ, 0x8, R9 ;  /* 0x00000008ff0b7819 */ /* 0x000fe40000011609 */
[----:B------:R-:W-:-:S02]  /*3bf40*/  PRMT R9, R9, 0x3340, R8 ;  /* 0x0000334009097816 */ /* 0x000fc40000000008 */
[----:B------:R-:W-:Y:S02]  /*3bf50*/  LOP3.LUT R10, R10, 0xffff, RZ, 0xc0, !PT ;  /* 0x0000ffff0a0a7812 */ /* 0x000fe400078ec0ff */
[----:B------:R-:W-:Y:S01]  /*3bf60*/  LOP3.LUT R12, R12, 0xffff, RZ, 0xc0, !PT ;  /* 0x0000ffff0c0c7812 */ /* 0x000fe200078ec0ff */
[----:B------:R-:W-:Y:S01]  /*3bf70*/  STL [R1+0x7c4], R15 ;  /* 0x0007c40f01007387 */ /* 0x000fe20000100800 */
[----:B------:R-:W-:-:S03]  /*3bf80*/  SHF.R.U32.HI R8, RZ, 0x8, R8 ;  /* 0x00000008ff087819 */ /* 0x000fc60000011608 */
[----:B------:R0:W-:Y:S01]  /*3bf90*/  STL [R1+0x7d8], R9 ;  /* 0x0007d80901007387 */ /* 0x0001e20000100800 */
[----:B------:R-:W-:Y:S02]  /*3bfa0*/  LOP3.LUT R11, R11, 0xffff, RZ, 0xc0, !PT ;  /* 0x0000ffff0b0b7812 */ /* 0x000fe400078ec0ff */
[----:B------:R-:W-:Y:S02]  /*3bfb0*/  LOP3.LUT R8, R8, 0xffff, RZ, 0xc0, !PT ;  /* 0x0000ffff08087812 */ /* 0x000fe400078ec0ff */
[----:B0-----:R-:W-:Y:S02]  /*3bfc0*/  PRMT R9, R10, 0x3340, R12 ;  /* 0x000033400a097816 */ /* 0x001fe4000000000c */
[----:B------:R-:W-:Y:S02]  /*3bfd0*/  PRMT R8, R11, 0x3340, R8 ;  /* 0x000033400b087816 */ /* 0x000fe40000000008 */
[----:B------:R-:W-:Y:S01]  /*3bfe0*/  LOP3.LUT R10, R54, 0xffff, RZ, 0xc0, !PT ;  /* 0x0000ffff360a7812 */ /* 0x000fe200078ec0ff */
[----:B------:R0:W-:Y:S04]  /*3bff0*/  STL [R1+0x558], R9 ;  /* 0x0005580901007387 */ /* 0x0001e80000100800 */
[----:B------:R1:W-:Y:S01]  /*3c000*/  STL [R1+0x468], R13 ;  /* 0x0004680d01007387 */ /* 0x0003e20000100800 */
[----:B0-----:R-:W-:-:S03]  /*3c010*/  LOP3.LUT R9, R234, 0xffff, RZ, 0xc0, !PT ;  /* 0x0000ffffea097812 */ /* 0x001fc600078ec0ff */
[----:B------:R0:W-:Y:S01]  /*3c020*/  STL [R1+0x570], R8 ;  /* 0x0005700801007387 */ /* 0x0001e20000100800 */
[----:B-1----:R-:W-:Y:S01]  /*3c030*/  VIADD R13, R13, UR5 ;  /* 0x000000050d0d7c36 */ /* 0x002fe20008000000 */
[--C-:B------:R-:W-:Y:S02]  /*3c040*/  PRMT R15, R9, 0x3340, R10.reuse ;  /* 0x00003340090f7816 */ /* 0x100fe4000000000a */
[----:B------:R-:W2:Y:S01]  /*3c050*/  LDL.LU R234, [R1+0x13ec] ;  /* 0x0013ec0001ea7983 */ /* 0x000ea20000300800 */
[----:B------:R-:W-:Y:S01]  /*3c060*/  LOP3.LUT R11, R235, 0xffff, RZ, 0xc0, !PT ;  /* 0x0000ffffeb0b7812 */ /* 0x000fe200078ec0ff */
[----:B------:R-:W-:Y:S01]  /*3c070*/  ULDC UR5, c[0x0][0x248] ;  /* 0x0000920000057ab9 */ /* 0x000fe20000000800 */
[----:B------:R-:W-:Y:S01]  /*3c080*/  LOP3.LUT R12, R62, 0xffff, RZ, 0xc0, !PT ;  /* 0x0000ffff3e0c7812 */ /* 0x000fe200078ec0ff */
[----:B------:R-:W-:Y:S01]  /*3c090*/  STL [R1+0x45c], R13 ;  /* 0x00045c0d01007387 */ /* 0x000fe20000100800 */
[----:B0-----:R-:W-:Y:S02]  /*3c0a0*/  SHF.R.U32.HI R8, RZ, 0x8, R9 ;  /* 0x00000008ff087819 */ /* 0x001fe40000011609 */
[----:B------:R-:W-:Y:S01]  /*3c0b0*/  SHF.R.U32.HI R9, RZ, 0x8, R10 ;  /* 0x00000008ff097819 */ /* 0x000fe2000001160a */
[----:B------:R-:W2:Y:S01]  /*3c0c0*/  LDL.LU R235, [R1+0x13e8] ;  /* 0x0013e80001eb7983 */ /* 0x000ea20000300800 */
[----:B------:R-:W-:-:S03]  /*3c0d0*/  SHF.R.U32.HI R10, RZ, 0x8, R11 ;  /* 0x00000008ff0a7819 */ /* 0x000fc6000001160b */
[----:B------:R0:W-:Y:S01]  /*3c0e0*/  STL [R1+0x7e0], R15 ;  /* 0x0007e00f01007387 */ /* 0x0001e20000100800 */
[----:B------:R-:W-:Y:S02]  /*3c0f0*/  LOP3.LUT R8, R8, 0xffff, RZ, 0xc0, !PT ;  /* 0x0000ffff08087812 */ /* 0x000fe400078ec0ff */
[----:B------:R-:W-:Y:S02]  /*3c100*/  LOP3.LUT R9, R9, 0xffff, RZ, 0xc0, !PT ;  /* 0x0000ffff09097812 */ /* 0x000fe400078ec0ff */
[----:B------:R-:W-:Y:S02]  /*3c110*/  LOP3.LUT R10, R10, 0xffff, RZ, 0xc0, !PT ;  /* 0x0000ffff0a0a7812 */ /* 0x000fe400078ec0ff */
[--C-:B0-----:R-:W-:Y:S02]  /*3c120*/  PRMT R15, R11, 0x3340, R12.reuse ;  /* 0x000033400b0f7816 */ /* 0x101fe4000000000c */
[----:B------:R-:W-:Y:S01]  /*3c130*/  SHF.R.U32.HI R11, RZ, 0x8, R12 ;  /* 0x00000008ff0b7819 */ /* 0x000fe2000001160c */
[----:B------:R-:W-:Y:S01]  /*3c140*/  VIADD R13, R13, UR5 ;  /* 0x000000050d0d7c36 */ /* 0x000fe20008000000 */
[----:B------:R-:W-:Y:S01]  /*3c150*/  PRMT R9, R8, 0x3340, R9 ;  /* 0x0000334008097816 */ /* 0x000fe20000000009 */
[----:B------:R-:W-:Y:S01]  /*3c160*/  STL [R1+0x7ec], R15 ;  /* 0x0007ec0f01007387 */ /* 0x000fe20000100800 */
[----:B------:R-:W-:Y:S01]  /*3c170*/  LOP3.LUT R11, R11, 0xffff, RZ, 0xc0, !PT ;  /* 0x0000ffff0b0b7812 */ /* 0x000fe200078ec0ff */
[----:B------:R-:W-:-:S03]  /*3c180*/  ULDC UR5, c[0x0][0x248] ;  /* 0x0000920000057ab9 */ /* 0x000fc60000000800 */
[----:B------:R-:W-:Y:S01]  /*3c190*/  PRMT R8, R10, 0x3340, R11 ;  /* 0x000033400a087816 */ /* 0x000fe2000000000b */
[----:B------:R-:W-:Y:S01]  /*3c1a0*/  STL [R1+0x59c], R9 ;  /* 0x00059c0901007387 */ /* 0x000fe20000100800 */
[----:B------:R-:W-:-:S03]  /*3c1b0*/  LOP3.LUT R11, R70, 0xffff, RZ, 0xc0, !PT ;  /* 0x0000ffff460b7812 */ /* 0x000fc600078ec0ff */
[----:B------:R0:W-:Y:S04]  /*3c1c0*/  STL [R1+0x368], R13 ;  /* 0x0003680d01007387 */ /* 0x0001e80000100800 */
[----:B------:R1:W-:Y:S01]  /*3c1d0*/  STL [R1+0x614], R8 ;  /* 0x0006140801007387 */ /* 0x0003e20000100800 */
[----:B------:R-:W-:Y:S01]  /*3c1e0*/  LOP3.LUT R12, R78, 0xffff, RZ, 0xc0, !PT ;  /* 0x0000ffff4e0c7812 */ /* 0x000fe200078ec0ff */
[----:B0-----:R-:W-:Y:S01]  /*3c1f0*/  VIADD R13, R13, UR5 ;  /* 0x000000050d0d7c36 */ /* 0x001fe20008000000 */
[----:B------:R-:W-:Y:S01]  /*3c200*/  LOP3.LUT R9, R228, 0xffff, RZ, 0xc0, !PT ;  /* 0x0000ffffe4097812 */ /* 0x000fe200078ec0ff */
[----:B------:R-:W-:Y:S01]  /*3c210*/  ULDC UR5, c[0x0][0x248] ;  /* 0x0000920000057ab9 */ /* 0x000fe20000000800 */
[----:B-1----:R-:W-:Y:S02]  /*3c220*/  LOP3.LUT R8, R236, 0xffff, RZ, 0xc0, !PT ;  /* 0x0000ffffec087812 */ /* 0x002fe400078ec0ff */
[----:B------:R-:W3:Y:S02]  /*3c230*/  LDL.LU R236, [R1+0x13e4] ;  /* 0x0013e40001ec7983 */ /* 0x000ee40000300800 */
[----:B------:R-:W-:-:S02]  /*3c240*/  PRMT R15, R8, 0x3340, R11 ;  /* 0x00003340080f7816 */ /* 0x000fc4000000000b */
[----:B------:R-:W-:Y:S01]  /*3c250*/  SHF.R.U32.HI R10, RZ, 0x8, R8 ;  /* 0x00000008ff0a7819 */ /* 0x000fe20000011608 */
[----:B------:R0:W-:Y:S01]  /*3c260*/  STL [R1+0x350], R13 ;  /* 0x0003500d01007387 */ /* 0x0001e20000100800 */
[----:B------:R-:W-:-:S03]  /*3c270*/  SHF.R.U32.HI R11, RZ, 0x8, R11 ;  /* 0x00000008ff0b7819 */ /* 0x000fc6000001160b */
[----:B------:R-:W4:Y:S01]  /*3c280*/  LDL.LU R228, [R1+0x13e0] ;  /* 0x0013e00001e47983 */ /* 0x000f220000300800 */
[----:B------:R-:W-:Y:S02]  /*3c290*/  SHF.R.U32.HI R8, RZ, 0x8, R9 ;  /* 0x00000008ff087819 */ /* 0x000fe40000011609 */
[----:B------:R-:W-:Y:S01]  /*3c2a0*/  LOP3.LUT R10, R10, 0xffff, RZ, 0xc0, !PT ;  /* 0x0000ffff0a0a7812 */ /* 0x000fe200078ec0ff */
[----:B------:R1:W-:Y:S01]  /*3c2b0*/  STL [R1+0x800], R15 ;  /* 0x0008000f01007387 */ /* 0x0003e20000100800 */
[----:B------:R-:W-:Y:S01]  /*3c2c0*/  LOP3.LUT R11, R11, 0xffff, RZ, 0xc0, !PT ;  /* 0x0000ffff0b0b7812 */ /* 0x000fe200078ec0ff */
[----:B0-----:R-:W-:Y:S01]  /*3c2d0*/  VIADD R13, R13, UR5 ;  /* 0x000000050d0d7c36 */ /* 0x001fe20008000000 */
[----:B------:R-:W-:Y:S01]  /*3c2e0*/  LOP3.LUT R8, R8, 0xffff, RZ, 0xc0, !PT ;  /* 0x0000ffff08087812 */ /* 0x000fe200078ec0ff */
[----:B------:R-:W-:Y:S01]  /*3c2f0*/  ULDC UR5, c[0x0][0x248] ;  /* 0x0000920000057ab9 */ /* 0x000fe20000000800 */
[----:B------:R-:W-:Y:S02]  /*3c300*/  PRMT R10, R10, 0x3340, R11 ;  /* 0x000033400a0a7816 */ /* 0x000fe4000000000b */
[----:B-1----:R-:W-:-:S02]  /*3c310*/  PRMT R15, R9, 0x3340, R12 ;  /* 0x00003340090f7816 */ /* 0x002fc4000000000c */
[----:B------:R-:W-:Y:S01]  /*3c320*/  SHF.R.U32.HI R9, RZ, 0x8, R12 ;  /* 0x00000008ff097819 */ /* 0x000fe2000001160c */
[----:B------:R-:W-:Y:S01]  /*3c330*/  VIADD R12, R13, UR5 ;  /* 0x000000050d0c7c36 */ /* 0x000fe20008000000 */
[----:B------:R-:W-:Y:S02]  /*3c340*/  ULDC UR5, c[0x0][0x248] ;  /* 0x0000920000057ab9 */ /* 0x000fe40000000800 */
[----:B------:R-:W-:Y:S01]  /*3c350*/  LOP3.LUT R9, R9, 0xffff, RZ, 0xc0, !PT ;  /* 0x0000ffff09097812 */ /* 0x000fe200078ec0ff */
[----:B------:R0:W-:Y:S03]  /*3c360*/  STL [R1+0x80c], R15 ;  /* 0x00080c0f01007387 */ /* 0x0001e60000100800 */
[----:B------:R-:W-:Y:S01]  /*3c370*/  PRMT R8, R8, 0x3340, R9 ;  /* 0x0000334008087816 */ /* 0x000fe20000000009 */
[----:B------:R-:W-:Y:S01]  /*3c380*/  STL [R1+0x34c], R13 ;  /* 0x00034c0d01007387 */ /* 0x000fe20000100800 */
[----:B------:R-:W-:-:S03]  /*3c390*/  LOP3.LUT R9, R229, 0xffff, RZ, 0xc0, !PT ;  /* 0x0000ffffe5097812 */ /* 0x000fc600078ec0ff */
[----:B------:R1:W-:Y:S01]  /*3c3a0*/  STL [R1+0x6b4], R10 ;  /* 0x0006b40a01007387 */ /* 0x0003e20000100800 */
[----:B0-----:R-:W-:Y:S01]  /*3c3b0*/  VIADD R15, R12, UR5 ;  /* 0x000000050c0f7c36 */ /* 0x001fe20008000000 */
[----:B------:R-:W-:Y:S02]  /*3c3c0*/  LOP3.LUT R11, R230, 0xffff, RZ, 0xc0, !PT ;  /* 0x0000ffffe60b7812 */ /* 0x000fe400078ec0ff */
[----:B------:R0:W-:Y:S01]  /*3c3d0*/  STL [R1+0x330], R12 ;  /* 0x0003300c01007387 */ /* 0x0001e20000100800 */
[----:B------:R-:W-:Y:S01]  /*3c3e0*/  ULDC UR5, c[0x0][0x248] ;  /* 0x0000920000057ab9 */ /* 0x000fe20000000800 */
[----:B-1----:R-:W-:Y:S02]  /*3c3f0*/  LOP3.LUT R10, R86, 0xffff, RZ, 0xc0, !PT ;  /* 0x0000ffff560a7812 */ /* 0x002fe400078ec0ff */
[----:B------:R1:W-:Y:S02]  /*3c400*/  STL [R1+0x6c4], R8 ;  /* 0x0006c40801007387 */ /* 0x0003e40000100800 */
[----:B------:R-:W-:-:S02]  /*3c410*/  PRMT R13, R9, 0x3340, R10 ;  /* 0x00003340090d7816 */ /* 0x000fc4000000000a */
[----:B------:R-:W2:Y:S01]  /*3c420*/  LDL.LU R229, [R1+0x13dc] ;  /* 0x0013dc0001e57983 */ /* 0x000ea20000300800 */
[----:B0-----:R-:W-:-:S03]  /*3c430*/  LOP3.LUT R12, R94, 0xffff, RZ, 0xc0, !PT ;  /* 0x0000ffff5e0c7812 */ /* 0x001fc600078ec0ff */
[----:B------:R-:W-:Y:S01]  /*3c440*/  STL [R1+0x318], R15 ;  /* 0x0003180f01007387 */ /* 0x000fe20000100800 */
[----:B-1----:R-:W-:-:S03]  /*3c450*/  SHF.R.U32.HI R8, RZ, 0x8, R9 ;  /* 0x00000008ff087819 */ /* 0x002fc60000011609 */
[----:B------:R-:W3:Y:S01]  /*3c460*/  LDL.LU R230, [R1+0x13d8] ;  /* 0x0013d80001e67983 */ /* 0x000ee20000300800 */
[----:B------:R-:W-:Y:S02]  /*3c470*/  SHF.R.U32.HI R9, RZ, 0x8, R10 ;  /* 0x00000008ff097819 */ /* 0x000fe4000001160a */
[----:B------:R-:W-:Y:S01]  /*3c480*/  SHF.R.U32.HI R10, RZ, 0x8, R11 ;  /* 0x00000008ff0a7819 */ /* 0x000fe2000001160b */
[----:B------:R0:W-:Y:S01]  /*3c490*/  STL [R1+0x814], R13 ;  /* 0x0008140d01007387 */ /* 0x0001e20000100800 */
[----:B------:R-:W-:Y:S02]  /*3c4a0*/  LOP3.LUT R8, R8, 0xffff, RZ, 0xc0, !PT ;  /* 0x0000ffff08087812 */ /* 0x000fe400078ec0ff */
[----:B------:R-:W-:Y:S02]  /*3c4b0*/  LOP3.LUT R9, R9, 0xffff, RZ, 0xc0, !PT ;  /* 0x0000ffff09097812 */ /* 0x000fe400078ec0ff */
[----:B------:R-:W-:Y:S02]  /*3c4c0*/  LOP3.LUT R10, R10, 0xffff, RZ, 0xc0, !PT ;  /* 0x0000ffff0a0a7812 */ /* 0x000fe400078ec0ff */
[----:B0-----:R-:W-:-:S02]  /*3c4d0*/  PRMT R13, R11, 0x3340, R12 ;  /* 0x000033400b0d7816 */ /* 0x001fc4000000000c */
[----:B------:R-:W-:Y:S02]  /*3c4e0*/  SHF.R.U32.HI R11, RZ, 0x8, R12 ;  /* 0x00000008ff0b7819 */ /* 0x000fe4000001160c */
[----:B------:R-:W-:Y:S02]  /*3c4f0*/  PRMT R9, R8, 0x3340, R9 ;  /* 0x0000334008097816 */ /* 0x000fe40000000009 */
[----:B------:R-:W-:Y:S01]  /*3c500*/  LOP3.LUT R11, R11, 0xffff, RZ, 0xc0, !PT ;  /* 0x0000ffff0b0b7812 */ /* 0x000fe200078ec0ff */
[----:B------:R0:W-:Y:S03]  /*3c510*/  STL [R1+0xa44], R13 ;  /* 0x000a440d01007387 */ /* 0x0001e60000100800 */
[----:B------:R-:W-:Y:S01]  /*3c520*/  PRMT R8, R10, 0x3340, R11 ;  /* 0x000033400a087816 */ /* 0x000fe2000000000b */
[----:B------:R1:W-:Y:S01]  /*3c530*/  STL [R1+0x6d0], R9 ;  /* 0x0006d00901007387 */ /* 0x0003e20000100800 */
[----:B0-----:R-:W-:Y:S01]  /*3c540*/  VIADD R13, R15, UR5 ;  /* 0x000000050f0d7c36 */ /* 0x001fe20008000000 */
[----:B------:R-:W-:Y:S01]  /*3c550*/  LOP3.LUT R11, R102, 0xffff, RZ, 0xc0, !PT ;  /* 0x0000ffff660b7812 */ /* 0x000fe200078ec0ff */
[----:B------:R-:W-:-:S03]  /*3c560*/  ULDC UR5, c[0x0][0x248] ;  /* 0x0000920000057ab9 */ /* 0x000fc60000000800 */
[----:B------:R0:W-:Y:S04]  /*3c570*/  STL [R1+0x300], R13 ;  /* 0x0003000d01007387 */ /* 0x0001e80000100800 */
[----:B------:R0:W-:Y:S01]  /*3c580*/  STL [R1+0x6e4], R8 ;  /* 0x0006e40801007387 */ /* 0x0001e20000100800 */
[----:B-1----:R-:W-:Y:S02]  /*3c590*/  LOP3.LUT R9, R231, 0xffff, RZ, 0xc0, !PT ;  /* 0x0000ffffe7097812 */ /* 0x002fe400078ec0ff */
[----:B------:R-:W-:Y:S01]  /*3c5a0*/  LOP3.LUT R12, R110, 0xffff, RZ, 0xc0, !PT ;  /* 0x0000ffff6e0c7812 */ /* 0x000fe200078ec0ff */
[----:B0-----:R-:W-:Y:S01]  /*3c5b0*/  VIADD R13, R13, UR5 ;  /* 0x000000050d0d7c36 */ /* 0x001fe20008000000 */
[----:B------:R-:W-:Y:S01]  /*3c5c0*/  ULDC UR5, c[0x0][0x248] ;  /* 0x0000920000057ab9 */ /* 0x000fe20000000800 */
[----:B------:R-:W-:-:S02]  /*3c5d0*/  LOP3.LUT R8, R232, 0xffff, RZ, 0xc0, !PT ;  /* 0x0000ffffe8087812 */ /* 0x000fc400078ec0ff */
[----:B------:R-:W4:Y:S02]  /*3c5e0*/  LDL.LU R232, [R1+0x13d4] ;  /* 0x0013d40001e87983 */ /* 0x000f240000300800 */
[--C-:B------:R-:W-:Y:S02]  /*3c5f0*/  PRMT R15, R8, 0x3340, R11.reuse ;  /* 0x00003340080f7816 */ /* 0x100fe4000000000b */
[----:B------:R-:W-:Y:S02]  /*3c600*/  SHF.R.U32.HI R10, RZ, 0x8, R8 ;  /* 0x00000008ff0a7819 */ /* 0x000fe40000011608 */
[----:B------:R-:W-:Y:S01]  /*3c610*/  SHF.R.U32.HI R11, RZ, 0x8, R11 ;  /* 0x00000008ff0b7819 */ /* 0x000fe2000001160b */
[----:B------:R0:W-:Y:S01]  /*3c620*/  STL [R1+0x2e8], R13 ;  /* 0x0002e80d01007387 */ /* 0x0001e20000100800 */
[----:B------:R-:W-:Y:S02]  /*3c630*/  SHF.R.U32.HI R8, RZ, 0x8, R9 ;  /* 0x00000008ff087819 */ /* 0x000fe40000011609 */
[----:B------:R-:W-:Y:S01]  /*3c640*/  LOP3.LUT R10, R10, 0xffff, RZ, 0xc0, !PT ;  /* 0x0000ffff0a0a7812 */ /* 0x000fe200078ec0ff */
[----:B------:R1:W-:Y:S01]  /*3c650*/  STL [R1+0xa4c], R15 ;  /* 0x000a4c0f01007387 */ /* 0x0003e20000100800 */
[----:B------:R-:W-:-:S02]  /*3c660*/  LOP3.LUT R11, R11, 0xffff, RZ, 0xc0, !PT ;  /* 0x0000ffff0b0b7812 */ /* 0x000fc400078ec0ff */
[----:B------:R-:W-:Y:S01]  /*3c670*/  LOP3.LUT R8, R8, 0xffff, RZ, 0xc0, !PT ;  /* 0x0000ffff08087812 */ /* 0x000fe200078ec0ff */
[----:B0-----:R-:W-:Y:S01]  /*3c680*/  VIADD R13, R13, UR5 ;  /* 0x000000050d0d7c36 */ /* 0x001fe20008000000 */
[----:B------:R-:W-:Y:S01]  /*3c690*/  ULDC UR5, c[0x0][0x248] ;  /* 0x0000920000057ab9 */ /* 0x000fe20000000800 */
[--C-:B-1----:R-:W-:Y:S02]  /*3c6a0*/  PRMT R15, R9, 0x3340, R12.reuse ;  /* 0x00003340090f7816 */ /* 0x102fe4000000000c */
[----:B------:R-:W-:Y:S02]  /*3c6b0*/  SHF.R.U32.HI R9, RZ, 0x8, R12 ;  /* 0x00000008ff097819 */ /* 0x000fe4000001160c */
[----:B------:R-:W-:Y:S01]  /*3c6c0*/  PRMT R10, R10, 0x3340, R11 ;  /* 0x000033400a0a7816 */ /* 0x000fe2000000000b */
[----:B------:R-:W-:Y:S01]  /*3c6d0*/  VIADD R12, R13, UR5 ;  /* 0x000000050d0c7c36 */ /* 0x000fe20008000000 */
[----:B------:R-:W-:Y:S01]  /*3c6e0*/  LOP3.LUT R9, R9, 0xffff, RZ, 0xc0, !PT ;  /* 0x0000ffff09097812 */ /* 0x000fe200078ec0ff */
[----:B------:R-:W-:Y:S01]  /*3c6f0*/  STL [R1+0xa60], R15 ;  /* 0x000a600f01007387 */ /* 0x000fe20000100800 */
[----:B------:R-:W-:-:S02]  /*3c700*/  ULDC UR5, c[0x0][0x248] ;  /* 0x0000920000057ab9 */ /* 0x000fc40000000800 */
[----:B------:R-:W-:Y:S01]  /*3c710*/  PRMT R8, R8, 0x3340, R9 ;  /* 0x0000334008087816 */ /* 0x000fe20000000009 */
[----:B------:R-:W-:Y:S04]  /*3c720*/  STL [R1+0x2e0], R13 ;  /* 0x0002e00d01007387 */ /* 0x000fe80000100800 */
[----:B------:R0:W-:Y:S04]  /*3c730*/  STL [R1+0x6f0], R10 ;  /* 0x0006f00a01007387 */ /* 0x0001e80000100800 */
[----:B------:R-:W-:Y:S01]  /*3c740*/  STL [R1+0x2c8], R12 ;  /* 0x0002c80c01007387 */ /* 0x000fe20000100800 */
[----:B0-----:R-:W-:-:S03]  /*3c750*/  VIADD R10, R12, UR5 ;  /* 0x000000050c0a7c36 */ /* 0x001fc60008000000 */
[----:B------:R-:W-:Y:S01]  /*3c760*/  STL [R1+0x704], R8 ;  /* 0x0007040801007387 */ /* 0x000fe20000100800 */
[----:B------:R-:W-:-:S03]  /*3c770*/  ULDC UR5, c[0x0][0x248] ;  /* 0x0000920000057ab9 */ /* 0x000fc60000000800 */
[----:B------:R0:W-:Y:S02]  /*3c780*/  STL [R1+0x2b0], R10 ;  /* 0x0002b00a01007387 */ /* 0x0001e40000100800 */
        /* <DEDUP_REMOVED lines=363> */
[----:B------:R-:W-:Y:S02]  /*3de40*/  VIADD R190, R0, 0x125 ;  /* 0x0000012500be7836 */ /* 0x000fe40000000000 */
[----:B0-----:R-:W-:Y:S01]  /*3de50*/  VIADD R8, R8, UR5 ;  /* 0x0000000508087c36 */ /* 0x001fe20008000000 */
[----:B------:R-:W-:-:S04]  /*3de60*/  ULDC UR5, c[0x0][0x248] ;  /* 0x0000920000057ab9 */ /* 0x000fc80000000800 */
[----:B------:R0:W-:Y:S01]  /*3de70*/  STL [R1+0x948], R8 ;  /* 0x0009480801007387 */ /* 0x0001e20000100800 */
[----:B------:R-:W-:Y:S01]  /*3de80*/  ISETP.GE.AND P0, PT, R190, UR50, PT ;  /* 0x00000032be007c0c */ /* 0x000fe2000bf06270 */
[----:B------:R-:W-:Y:S01]  /*3de90*/  VIADD R191, R0, 0x123 ;  /* 0x0000012300bf7836 */ /* 0x000fe20000000000 */
[----:B----4-:R-:W-:Y:S02]  /*3dea0*/  LOP3.LUT R232, R232, 0x7fffffff, RZ, 0xc0, !PT ;  /* 0x7fffffffe8e87812 */ /* 0x010fe400078ec0ff */
[----:B------:R-:W-:Y:S01]  /*3deb0*/  LOP3.LUT R233, R233, 0xfffffffe, RZ, 0xc0, !PT ;  /* 0xfffffffee9e97812 */ /* 0x000fe200078ec0ff */
[----:B------:R-:W-:Y:S02]  /*3dec0*/  VIADD R192, R0, 0x121 ;  /* 0x0000012100c07836 */ /* 0x000fe40000000000 */
[----:B0-----:R-:W-:Y:S01]  /*3ded0*/  VIADD R8, R8, UR5 ;  /* 0x0000000508087c36 */ /* 0x001fe20008000000 */
[----:B------:R-:W-:Y:S01]  /*3dee0*/  ULDC UR5, c[0x0][0x248] ;  /* 0x0000920000057ab9 */ /* 0x000fe20000000800 */
[----:B------:R-:W-:-:S02]  /*3def0*/  VIADD R193, R0, 0x11f ;  /* 0x0000011f00c17836 */ /* 0x000fc40000000000 */
[C---:B------:R-:W-:Y:S02]  /*3df00*/  VIADD R194, R0.reuse, 0x11d ;  /* 0x0000011d00c27836 */ /* 0x040fe40000000000 */
[C---:B------:R-:W-:Y:S02]  /*3df10*/  VIADD R195, R0.reuse, 0x11b ;  /* 0x0000011b00c37836 */ /* 0x040fe40000000000 */
[C---:B------:R-:W-:Y:S02]  /*3df20*/  VIADD R196, R0.reuse, 0x119 ;  /* 0x0000011900c47836 */ /* 0x040fe40000000000 */
[C---:B------:R-:W-:Y:S02]  /*3df30*/  VIADD R197, R0.reuse, 0x117 ;  /* 0x0000011700c57836 */ /* 0x040fe40000000000 */
[C---:B------:R-:W-:Y:S02]  /*3df40*/  VIADD R198, R0.reuse, 0x115 ;  /* 0x0000011500c67836 */ /* 0x040fe40000000000 */
[----:B------:R-:W-:-:S02]  /*3df50*/  VIADD R199, R0, 0x113 ;  /* 0x0000011300c77836 */ /* 0x000fc40000000000 */
[C---:B------:R-:W-:Y:S02]  /*3df60*/  VIADD R200, R0.reuse, 0x111 ;  /* 0x0000011100c87836 */ /* 0x040fe40000000000 */
[C---:B------:R-:W-:Y:S02]  /*3df70*/  VIADD R201, R0.reuse, 0x10f ;  /* 0x0000010f00c97836 */ /* 0x040fe40000000000 */
[C---:B------:R-:W-:Y:S02]  /*3df80*/  VIADD R202, R0.reuse, 0x10d ;  /* 0x0000010d00ca7836 */ /* 0x040fe40000000000 */
[C---:B------:R-:W-:Y:S02]  /*3df90*/  VIADD R203, R0.reuse, 0x10b ;  /* 0x0000010b00cb7836 */ /* 0x040fe40000000000 */
[C---:B------:R-:W-:Y:S02]  /*3dfa0*/  VIADD R204, R0.reuse, 0x109 ;  /* 0x0000010900cc7836 */ /* 0x040fe40000000000 */
[----:B------:R-:W-:-:S02]  /*3dfb0*/  VIADD R205, R0, 0x107 ;  /* 0x0000010700cd7836 */ /* 0x000fc40000000000 */
[----:B------:R-:W-:Y:S01]  /*3dfc0*/  VIADD R206, R0, 0x105 ;  /* 0x0000010500ce7836 */ /* 0x000fe20000000000 */
[----:B---3--:R-:W-:Y:S01]  /*3dfd0*/  LOP3.LUT R230, R230, 0x7fffffff, RZ, 0xc0, !PT ;  /* 0x7fffffffe6e67812 */ /* 0x008fe200078ec0ff */
[----:B------:R-:W-:Y:S01]  /*3dfe0*/  VIADD R231, R8, UR5 ;  /* 0x0000000508e77c36 */ /* 0x000fe20008000000 */
[----:B------:R-:W-:Y:S01]  /*3dff0*/  STL [R1+0x94c], R8 ;  /* 0x00094c0801007387 */ /* 0x000fe20000100800 */
[----:B------:R-:W-:Y:S01]  /*3e000*/  ULDC UR5, c[0x0][0x248] ;  /* 0x0000920000057ab9 */ /* 0x000fe20000000800 */
[----:B------:R-:W-:Y:S01]  /*3e010*/  VIADD R207, R0, 0x103 ;  /* 0x0000010300cf7836 */ /* 0x000fe20000000000 */
[----:B------:R-:W-:Y:S01]  /*3e020*/  ULDC UR50, c[0x0][0x228] ;  /* 0x00008a0000327ab9 */ /* 0x000fe20000000800 */
[----:B------:R0:W-:Y:S01]  /*3e030*/  STL [R1+0x950], R231 ;  /* 0x000950e701007387 */ /* 0x0001e20000100800 */
[----:B------:R-:W-:Y:S01]  /*3e040*/  ISETP.LT.AND P1, PT, R3, UR6, !P0 ;  /* 0x0000000603007c0c */ /* 0x000fe2000c721270 */
[----:B------:R-:W-:Y:S01]  /*3e050*/  ULDC UR6, c[0x0][0x228] ;  /* 0x00008a0000067ab9 */ /* 0x000fe20000000800 */
[----:B0-----:R-:W-:Y:S01]  /*3e060*/  VIADD R231, R231, UR5 ;  /* 0x00000005e7e77c36 */ /* 0x001fe20008000000 */
[----:B------:R-:W-:-:S02]  /*3e070*/  ULDC UR5, c[0x0][0x228] ;  /* 0x00008a0000057ab9 */ /* 0x000fc40000000800 */
[----:B------:R-:W-:Y:S01]  /*3e080*/  ISETP.LT.AND P0, PT, R2, UR5, !P0 ;  /* 0x0000000502007c0c */ /* 0x000fe2000c701270 */
[----:B------:R-:W-:-:S07]  /*3e090*/  ULDC UR5, c[0x0][0x248] ;  /* 0x0000920000057ab9 */ /* 0x000fce0000000800 */
[----:B------:R-:W-:Y:S01]  /*3e0a0*/  @P1 LOP3.LUT R233, R233, 0x1, RZ, 0xfc, !PT ;  /* 0x00000001e9e91812 */ /* 0x000fe200078efcff */
[----:B------:R-:W-:Y:S01]  /*3e0b0*/  VIADD R190, R231, UR5 ;  /* 0x00000005e7be7c36 */ /* 0x000fe20008000000 */
[----:B------:R-:W-:-:S03]  /*3e0c0*/  ULDC UR5, c[0x0][0x228] ;  /* 0x00008a0000057ab9 */ /* 0x000fc60000000800 */
[----:B------:R-:W-:Y:S02]  /*3e0d0*/  @P0 LOP3.LUT R232, R232, 0x80000000, RZ, 0xfc, !PT ;  /* 0x80000000e8e80812 */ /* 0x000fe400078efcff */
[----:B------:R-:W-:Y:S01]  /*3e0e0*/  ISETP.GE.AND P0, PT, R191, UR8, PT ;  /* 0x00000008bf007c0c */ /* 0x000fe2000bf06270 */
[----:B------:R-:W-:-:S03]  /*3e0f0*/  ULDC UR8, c[0x0][0x228] ;  /* 0x00008a0000087ab9 */ /* 0x000fc60000000800 */
[----:B------:R-:W-:Y:S01]  /*3e100*/  ISETP.LT.AND P1, PT, R3, UR6, !P0 ;  /* 0x0000000603007c0c */ /* 0x000fe2000c721270 */
[----:B------:R-:W-:Y:S01]  /*3e110*/  ULDC UR6, c[0x0][0x228] ;  /* 0x00008a0000067ab9 */ /* 0x000fe20000000800 */
[----:B------:R-:W-:Y:S01]  /*3e120*/  ISETP.LT.AND P0, PT, R2, UR5, !P0 ;  /* 0x0000000502007c0c */ /* 0x000fe2000c701270 */
[----:B------:R0:W-:Y:S01]  /*3e130*/  STL [R1+0x954], R231 ;  /* 0x000954e701007387 */ /* 0x0001e20000100800 */
[----:B------:R-:W-:Y:S01]  /*3e140*/  LOP3.LUT R232, R232, 0xefffffff, RZ, 0xc0, !PT ;  /* 0xefffffffe8e87812 */ /* 0x000fe200078ec0ff */
[----:B------:R-:W-:-:S08]  /*3e150*/  ULDC UR5, c[0x0][0x248] ;  /* 0x0000920000057ab9 */ /* 0x000fd00000000800 */
[----:B------:R-:W-:Y:S01]  /*3e160*/  @P1 LOP3.LUT R232, R232, 0x10000000, RZ, 0xfc, !PT ;  /* 0x10000000e8e81812 */ /* 0x000fe200078efcff */
[----:B0-----:R-:W3:Y:S03]  /*3e170*/  LDL.LU R231, [R1+0x13d0] ;  /* 0x0013d00001e77983 */ /* 0x001ee60000300800 */
[----:B------:R-:W-:-:S04]  /*3e180*/  LOP3.LUT R232, R232, 0xf7ffffff, RZ, 0xc0, !PT ;  /* 0xf7ffffffe8e87812 */ /* 0x000fc800078ec0ff */
[----:B------:R-:W-:Y:S02]  /*3e190*/  @P0 LOP3.LUT R232, R232, 0x8000000, RZ, 0xfc, !PT ;  /* 0x08000000e8e80812 */ /* 0x000fe400078efcff */
[----:B------:R-:W-:Y:S01]  /*3e1a0*/  ISETP.GE.AND P0, PT, R192, UR22, PT ;  /* 0x00000016c0007c0c */ /* 0x000fe2000bf06270 */
[----:B------:R0:W-:Y:S01]  /*3e1b0*/  STL [R1+0x958], R190 ;  /* 0x000958be01007387 */ /* 0x0001e20000100800 */
[----:B------:R-:W-:Y:S01]  /*3e1c0*/  LOP3.LUT R232, R232, 0xfeffffff, RZ, 0xc0, !PT ;  /* 0xfeffffffe8e87812 */ /* 0x000fe200078ec0ff */
[----:B------:R-:W-:Y:S01]  /*3e1d0*/  ULDC UR22, c[0x0][0x228] ;  /* 0x00008a0000167ab9 */ /* 0x000fe20000000800 */
[----:B------:R-:W-:Y:S01]  /*3e1e0*/  ISETP.LT.AND P1, PT, R3, UR10, !P0 ;  /* 0x0000000a03007c0c */ /* 0x000fe2000c721270 */
[----:B------:R-:W-:Y:S01]  /*3e1f0*/  ULDC UR10, c[0x0][0x228] ;  /* 0x00008a00000a7ab9 */ /* 0x000fe20000000800 */
[----:B------:R-:W-:Y:S01]  /*3e200*/  ISETP.LT.AND P0, PT, R2, UR8, !P0 ;  /* 0x0000000802007c0c */ /* 0x000fe2000c701270 */
[----:B------:R-:W-:-:S10]  /*3e210*/  ULDC UR8, c[0x0][0x248] ;  /* 0x0000920000087ab9 */ /* 0x000fd40000000800 */
[----:B------:R-:W-:-:S04]  /*3e220*/  @P1 LOP3.LUT R232, R232, 0x1000000, RZ, 0xfc, !PT ;  /* 0x01000000e8e81812 */ /* 0x000fc800078efcff */
[----:B------:R-:W-:-:S04]  /*3e230*/  LOP3.LUT R232, R232, 0xff7fffff, RZ, 0xc0, !PT ;  /* 0xff7fffffe8e87812 */ /* 0x000fc800078ec0ff */
[----:B------:R-:W-:Y:S02]  /*3e240*/  @P0 LOP3.LUT R232, R232, 0x800000, RZ, 0xfc, !PT ;  /* 0x00800000e8e80812 */ /* 0x000fe400078efcff */
[----:B------:R-:W-:Y:S01]  /*3e250*/  ISETP.GE.AND P0, PT, R193, UR12, PT ;  /* 0x0000000cc1007c0c */ /* 0x000fe2000bf06270 */
[----:B0-----:R-:W-:Y:S01]  /*3e260*/  VIADD R190, R190, UR5 ;  /* 0x00000005bebe7c36 */ /* 0x001fe20008000000 */
[----:B------:R-:W-:Y:S01]  /*3e270*/  ULDC UR5, c[0x0][0x228] ;  /* 0x00008a0000057ab9 */ /* 0x000fe20000000800 */
[----:B------:R-:W-:Y:S01]  /*3e280*/  LOP3.LUT R232, R232, 0xffefffff, RZ, 0xc0, !PT ;  /* 0xffefffffe8e87812 */ /* 0x000fe200078ec0ff */
[----:B------:R-:W-:Y:S01]  /*3e290*/  ULDC UR12, c[0x0][0x228] ;  /* 0x00008a00000c7ab9 */ /* 0x000fe20000000800 */
[----:B------:R-:W-:Y:S01]  /*3e2a0*/  ISETP.LT.AND P1, PT, R3, UR6, !P0 ;  /* 0x0000000603007c0c */ /* 0x000fe2000c721270 */
[----:B------:R0:W-:Y:S01]  /*3e2b0*/  STL [R1+0x95c], R190 ;  /* 0x00095cbe01007387 */ /* 0x0001e20000100800 */
[----:B------:R-:W-:Y:S01]  /*3e2c0*/  ISETP.LT.AND P0, PT, R2, UR5, !P0 ;  /* 0x0000000502007c0c */ /* 0x000fe2000c701270 */
[----:B------:R-:W-:Y:S01]  /*3e2d0*/  ULDC UR5, c[0x0][0x228] ;  /* 0x00008a0000057ab9 */ /* 0x000fe20000000800 */
[----:B------:R-:W-:-:S09]  /*3e2e0*/  ULDC UR6, c[0x0][0x248] ;  /* 0x0000920000067ab9 */ /* 0x000fd20000000800 */
[----:B------:R-:W-:-:S04]  /*3e2f0*/  @P1 LOP3.LUT R232, R232, 0x100000, RZ, 0xfc, !PT ;  /* 0x00100000e8e81812 */ /* 0x000fc800078efcff */
[----:B------:R-:W-:-:S04]  /*3e300*/  LOP3.LUT R232, R232, 0xfff7ffff, RZ, 0xc0, !PT ;  /* 0xfff7ffffe8e87812 */ /* 0x000fc800078ec0ff */
[----:B------:R-:W-:Y:S02]  /*3e310*/  @P0 LOP3.LUT R232, R232, 0x80000, RZ, 0xfc, !PT ;  /* 0x00080000e8e80812 */ /* 0x000fe400078efcff */
[----:B------:R-:W-:Y:S01]  /*3e320*/  ISETP.GE.AND P0, PT, R194, UR30, PT ;  /* 0x0000001ec2007c0c */ /* 0x000fe2000bf06270 */
[----:B0-----:R-:W-:Y:S01]  /*3e330*/  VIADD R190, R190, UR8 ;  /* 0x00000008bebe7c36 */ /* 0x001fe20008000000 */
[----:B------:R-:W-:Y:S01]  /*3e340*/  LOP3.LUT R232, R232, 0xfffeffff, RZ, 0xc0, !PT ;  /* 0xfffeffffe8e87812 */ /* 0x000fe200078ec0ff */
[----:B------:R-:W-:Y:S01]  /*3e350*/  ULDC UR8, c[0x0][0x228] ;  /* 0x00008a0000087ab9 */ /* 0x000fe20000000800 */
[----:B------:R-:W-:Y:S01]  /*3e360*/  ISETP.LT.AND P1, PT, R3, UR14, !P0 ;  /* 0x0000000e03007c0c */ /* 0x000fe2000c721270 */
[----:B------:R-:W-:Y:S01]  /*3e370*/  ULDC UR14, c[0x0][0x228] ;  /* 0x00008a00000e7ab9 */ /* 0x000fe20000000800 */
[----:B------:R-:W-:Y:S01]  /*3e380*/  ISETP.LT.AND P0, PT, R2, UR10, !P0 ;  /* 0x0000000a02007c0c */ /* 0x000fe2000c701270 */
[----:B------:R0:W-:Y:S01]  /*3e390*/  STL [R1+0x960], R190 ;  /* 0x000960be01007387 */ /* 0x0001e20000100800 */
[----:B------:R-:W-:Y:S01]  /*3e3a0*/  ULDC UR10, c[0x0][0x248] ;  /* 0x00009200000a7ab9 */ /* 0x000fe20000000800 */
[----:B------:R-:W-:Y:S01]  /*3e3b0*/  VIADD R208, R0, 0x101 ;  /* 0x0000010100d07836 */ /* 0x000fe20000000000 */
[----:B------:R-:W-:-:S07]  /*3e3c0*/  ULDC UR30, c[0x0][0x228] ;  /* 0x00008a00001e7ab9 */ /* 0x000fce0000000800 */
        /* <DEDUP_REMOVED lines=12> */
[----:B------:R-:W-:-:S08]  /*3e490*/  ULDC UR8, c[0x0][0x228] ;  /* 0x00008a0000087ab9 */ /* 0x000fd00000000800 */
        /* <DEDUP_REMOVED lines=22> */
[----:B------:R0:W-:Y:S01]  /*3e600*/  STL [R1+0x96c], R190 ;  /* 0x00096cbe01007387 */ /* 0x0001e20000100800 */
[----:B------:R-:W-:Y:S01]  /*3e610*/  ISETP.LT.AND P0, PT, R2, UR10, !P0 ;  /* 0x0000000a02007c0c */ /* 0x000fe2000c701270 */
[----:B------:R-:W-:Y:S01]  /*3e620*/  ULDC UR10, c[0x0][0x228] ;  /* 0x00008a00000a7ab9 */ /* 0x000fe20000000800 */
[----:B------:R-:W-:-:S02]  /*3e630*/  VIADD R209, R0, 0xff ;  /* 0x000000ff00d17836 */ /* 0x000fc40000000000 */
[C---:B------:R-:W-:Y:S02]  /*3e640*/  VIADD R210, R0.reuse, 0xfd ;  /* 0x000000fd00d27836 */ /* 0x040fe40000000000 */
[C---:B------:R-:W-:Y:S02]  /*3e650*/  VIADD R211, R0.reuse, 0xfb ;  /* 0x000000fb00d37836 */ /* 0x040fe40000000000 */
[C---:B------:R-:W-:Y:S02]  /*3e660*/  VIADD R212, R0.reuse, 0xf9 ;  /* 0x000000f900d47836 */ /* 0x040fe40000000000 */
[C---:B------:R-:W-:Y:S02]  /*3e670*/  VIADD R213, R0.reuse, 0xf7 ;  /* 0x000000f700d57836 */ /* 0x040fe40000000000 */
[----:B------:R-:W-:Y:S01]  /*3e680*/  VIADD R214, R0, 0xf5 ;  /* 0x000000f500d67836 */ /* 0x000fe20000000000 */
[----:B--2---:R-:W-:Y:S01]  /*3e690*/  LOP3.LUT R229, R229, 0x7fffffff, RZ, 0xc0, !PT ;  /* 0x7fffffffe5e57812 */ /* 0x004fe200078ec0ff */
[----:B0-----:R-:W-:Y:S01]  /*3e6a0*/  VIADD R190, R190, UR6 ;  /* 0x00000006bebe7c36 */ /* 0x001fe20008000000 */
[----:B------:R-:W-:Y:S01]  /*3e6b0*/  @P1 LOP3.LUT R232, R232, 0x10, RZ, 0xfc, !PT ;  /* 0x00000010e8e81812 */ /* 0x000fe200078efcff */
[----:B------:R-:W-:Y:S01]  /*3e6c0*/  ULDC UR6, c[0x0][0x228] ;  /* 0x00008a0000067ab9 */ /* 0x000fe20000000800 */
[----:B------:R-:W-:Y:S01]  /*3e6d0*/  VIADD R215, R0, 0xf3 ;  /* 0x000000f300d77836 */ /* 0x000fe20000000000 */
[----:B------:R-:W-:Y:S01]  /*3e6e0*/  ULDC UR36, c[0x0][0x228] ;  /* 0x00008a0000247ab9 */ /* 0x000fe20000000800 */
[----:B------:R0:W-:Y:S01]  /*3e6f0*/  STL [R1+0x970], R190 ;  /* 0x000970be01007387 */ /* 0x0001e20000100800 */
[----:B------:R-:W-:Y:S01]  /*3e700*/  LOP3.LUT R232, R232, 0xfffffff7, RZ, 0xc0, !PT ;  /* 0xfffffff7e8e87812 */ /* 0x000fe200078ec0ff */
[----:B0-----:R-:W-:-:S03]  /*3e710*/  VIADD R190, R190, UR14 ;  /* 0x0000000ebebe7c36 */ /* 0x001fc60008000000 */
[----:B------:R-:W-:Y:S01]  /*3e720*/  @P0 LOP3.LUT R232, R232, 0x8, RZ, 0xfc, !PT ;  /* 0x00000008e8e80812 */ /* 0x000fe200078efcff */
[----:B------:R-:W-:Y:S01]  /*3e730*/  ULDC UR14, c[0x0][0x228] ;  /* 0x00008a00000e7ab9 */ /* 0x000fe20000000800 */
[----:B------:R0:W-:Y:S04]  /*3e740*/  STL [R1+0x974], R190 ;  /* 0x000974be01007387 */ /* 0x0001e80000100800 */
[----:B------:R-:W2:Y:S01]  /*3e750*/  LDL.LU R192, [R1+0xfc0] ;  /* 0x000fc00001c07983 */ /* 0x000ea20000300800 */
[----:B------:R-:W-:-:S04]  /*3e760*/  ISETP.GE.AND P0, PT, R198, UR52, PT ;  /* 0x00000034c6007c0c */ /* 0x000fc8000bf06270 */
[----:B------:R-:W-:Y:S01]  /*3e770*/  ISETP.LT.AND P1, PT, R3, UR22, !P0 ;  /* 0x0000001603007c0c */ /* 0x000fe2000c721270 */
[----:B------:R-:W-:Y:S01]  /*3e780*/  ULDC UR22, c[0x0][0x228] ;  /* 0x00008a0000167ab9 */ /* 0x000fe20000000800 */
[----:B------:R-:W-:Y:S01]  /*3e790*/  ISETP.LT.AND P0, PT, R2, UR16, !P0 ;  /* 0x0000001002007c0c */ /* 0x000fe2000c701270 */
[----:B------:R-:W-:Y:S02]  /*3e7a0*/  ULDC UR16, c[0x0][0x248] ;  /* 0x0000920000107ab9 */ /* 0x000fe40000000800 */
[----:B0-----:R-:W-:Y:S01]  /*3e7b0*/  VIADD R190, R190, UR16 ;  /* 0x00000010bebe7c36 */ /* 0x001fe20008000000 */
[----:B------:R-:W-:Y:S01]  /*3e7c0*/  LOP3.LUT R232, R232, 0xfffffffe, RZ, 0xc0, !PT ;  /* 0xfffffffee8e87812 */ /* 0x000fe200078ec0ff */
[----:B------:R-:W-:-:S03]  /*3e7d0*/  ULDC UR16, c[0x0][0x228] ;  /* 0x00008a0000107ab9 */ /* 0x000fc60000000800 */
[----:B------:R0:W-:Y:S04]  /*3e7e0*/  STL [R1+0x978], R190 ;  /* 0x000978be01007387 */ /* 0x0001e80000100800 */
[----:B------:R-:W4:Y:S01]  /*3e7f0*/  LDL.LU R191, [R1+0xfbc] ;  /* 0x000fbc0001bf7983 */ /* 0x000f220000300800 */
[----:B------:R-:W-:Y:S02]  /*3e800*/  @P1 LOP3.LUT R232, R232, 0x1, RZ, 0xfc, !PT ;  /* 0x00000001e8e81812 */ /* 0x000fe400078efcff */
[----:B---3--:R-:W-:-:S04]  /*3e810*/  LOP3.LUT R231, R231, 0x7fffffff, RZ, 0xc0, !PT ;  /* 0x7fffffffe7e77812 */ /* 0x008fc800078ec0ff */
[----:B------:R-:W-:Y:S02]  /*3e820*/  @P0 LOP3.LUT R231, R231, 0x80000000, RZ, 0xfc, !PT ;  /* 0x80000000e7e70812 */ /* 0x000fe400078efcff */
[----:B------:R-:W-:Y:S01]  /*3e830*/  ISETP.GE.AND P0, PT, R199, UR32, PT ;  /* 0x00000020c7007c0c */ /* 0x000fe2000bf06270 */
[----:B------:R-:W-:-:S03]  /*3e840*/  ULDC UR32, c[0x0][0x228] ;  /* 0x00008a0000207ab9 */ /* 0x000fc60000000800 */
[----:B------:R-:W-:Y:S01]  /*3e850*/  ISETP.LT.AND P1, PT, R3, UR5, !P0 ;  /* 0x0000000503007c0c */ /* 0x000fe2000c721270 */
[----:B------:R-:W-:Y:S01]  /*3e860*/  ULDC UR5, c[0x0][0x248] ;  /* 0x0000920000057ab9 */ /* 0x000fe20000000800 */
[----:B------:R-:W-:Y:S02]  /*3e870*/  ISETP.LT.AND P0, PT, R2, UR8, !P0 ;  /* 0x0000000802007c0c */ /* 0x000fe4000c701270 */
[----:B------:R-:W-:Y:S01]  /*3e880*/  LOP3.LUT R231, R231, 0xefffffff, RZ, 0xc0, !PT ;  /* 0xefffffffe7e77812 */ /* 0x000fe200078ec0ff */
[----:B0-----:R-:W-:Y:S01]  /*3e890*/  VIADD R190, R190, UR5 ;  /* 0x00000005bebe7c36 */ /* 0x001fe20008000000 */
[----:B------:R-:W-:Y:S01]  /*3e8a0*/  ULDC UR8, c[0x0][0x228] ;  /* 0x00008a0000087ab9 */ /* 0x000fe20000000800 */
[----:B------:R-:W-:-:S06]  /*3e8b0*/  ULDC UR5, c[0x0][0x228] ;  /* 0x00008a0000057ab9 */ /* 0x000fcc0000000800 */
[----:B------:R-:W-:-:S04]  /*3e8c0*/  @P1 LOP3.LUT R231, R231, 0x10000000, RZ, 0xfc, !PT ;  /* 0x10000000e7e71812 */ /* 0x000fc800078efcff */
[----:B------:R-:W-:-:S04]  /*3e8d0*/  LOP3.LUT R231, R231, 0xf7ffffff, RZ, 0xc0, !PT ;  /* 0xf7ffffffe7e77812 */ /* 0x000fc800078ec0ff */
[----:B------:R-:W-:Y:S02]  /*3e8e0*/  @P0 LOP3.LUT R231, R231, 0x8000000, RZ, 0xfc, !PT ;  /* 0x08000000e7e70812 */ /* 0x000fe400078efcff */
[----:B------:R-:W-:Y:S01]  /*3e8f0*/  ISETP.GE.AND P0, PT, R200, UR26, PT ;  /* 0x0000001ac8007c0c */ /* 0x000fe2000bf06270 */
[----:B------:R0:W-:Y:S01]  /*3e900*/  STL [R1+0x97c], R190 ;  /* 0x00097cbe01007387 */ /* 0x0001e20000100800 */
[----:B------:R-:W-:Y:S01]  /*3e910*/  LOP3.LUT R231, R231, 0xfeffffff, RZ, 0xc0, !PT ;  /* 0xfeffffffe7e77812 */ /* 0x000fe200078ec0ff */
[----:B------:R-:W-:Y:S01]  /*3e920*/  ULDC UR26, c[0x0][0x228] ;  /* 0x00008a00001a7ab9 */ /* 0x000fe20000000800 */
[----:B------:R-:W-:Y:S01]  /*3e930*/  ISETP.LT.AND P1, PT, R3, UR12, !P0 ;  /* 0x0000000c03007c0c */ /* 0x000fe2000c721270 */
[----:B------:R-:W3:Y:S01]  /*3e940*/  LDL.LU R193, [R1+0xfb8] ;  /* 0x000fb80001c17983 */ /* 0x000ee20000300800 */
        /* <DEDUP_REMOVED lines=14> */
[----:B------:R-:W-:-:S09]  /*3ea30*/  ULDC UR10, c[0x0][0x228] ;  /* 0x00008a00000a7ab9 */ /* 0x000fd20000000800 */
[----:B------:R-:W-:Y:S01]  /*3ea40*/  @P1 LOP3.LUT R231, R231, 0x100000, RZ, 0xfc, !PT ;  /* 0x00100000e7e71812 */ /* 0x000fe200078efcff */
[----:B0-----:R-:W-:Y:S01]  /*3ea50*/  VIADD R190, R190, UR6 ;  /* 0x00000006bebe7c36 */ /* 0x001fe20008000000 */
[----:B------:R-:W-:Y:S02]  /*3ea60*/  ULDC UR6, c[0x0][0x228] ;  /* 0x00008a0000067ab9 */ /* 0x000fe40000000800 */
[----:B------:R-:W-:-:S04]  /*3ea70*/  LOP3.LUT R231, R231, 0xfff7ffff, RZ, 0xc0, !PT ;  /* 0xfff7ffffe7e77812 */ /* 0x000fc800078ec0ff */
[----:B------:R-:W-:Y:S02]  /*3ea80*/  @P0 LOP3.LUT R231, R231, 0x80000, RZ, 0xfc, !PT ;  /* 0x00080000e7e70812 */ /* 0x000fe400078efcff */
[----:B------:R-:W-:Y:S02]  /*3ea90*/  ISETP.GE.AND P0, PT, R202, UR44, PT ;  /* 0x0000002cca007c0c */ /* 0x000fe4000bf06270 */
[----:B--2---:R-:W-:Y:S02]  /*3eaa0*/  R2UR UR54, R192 ;  /* 0x00000000c03672ca */ /* 0x004fe400000e0000 */
[----:B------:R-:W2:Y:S04]  /*3eab0*/  LDL.LU R192, [R1+0xfb4] ;  /* 0x000fb40001c07983 */ /* 0x000ea80000300800 */
[----:B------:R0:W-:Y:S01]  /*3eac0*/  STL [R1+0x984], R190 ;  /* 0x000984be01007387 */ /* 0x0001e20000100800 */
[----:B----4-:R-:W-:-:S03]  /*3ead0*/  R2UR UR44, R191 ;  /* 0x00000000bf2c72ca */ /* 0x010fc600000e0000 */
[----:B------:R-:W4:Y:S01]  /*3eae0*/  LDL.LU R191, [R1+0xfb0] ;  /* 0x000fb00001bf7983 */ /* 0x000f220000300800 */
[----:B------:R-:W-:Y:S01]  /*3eaf0*/  ISETP.LT.AND P1, PT, R3, UR14, !P0 ;  /* 0x0000000e03007c0c */ /* 0x000fe2000c721270 */
[----:B------:R-:W-:Y:S01]  /*3eb00*/  ULDC UR14, c[0x0][0x228] ;  /* 0x00008a00000e7ab9 */ /* 0x000fe20000000800 */
[----:B------:R-:W-:Y:S01]  /*3eb10*/  ISETP.LT.AND P0, PT, R2, UR20, !P0 ;  /* 0x0000001402007c0c */ /* 0x000fe2000c701270 */
[----:B------:R-:W-:Y:S01]  /*3eb20*/  ULDC UR20, c[0x0][0x248] ;  /* 0x0000920000147ab9 */ /* 0x000fe20000000800 */
[----:B------:R-:W-:Y:S01]  /*3eb30*/  LOP3.LUT R231, R231, 0xfffeffff, RZ, 0xc0, !PT ;  /* 0xfffeffffe7e77812 */ /* 0x000fe200078ec0ff */
[----:B0-----:R-:W-:Y:S01]  /*3eb40*/  VIADD R190, R190, UR20 ;  /* 0x00000014bebe7c36 */ /* 0x001fe20008000000 */
[----:B------:R-:W-:-:S07]  /*3eb50*/  ULDC UR20, c[0x0][0x228] ;  /* 0x00008a0000147ab9 */ /* 0x000fce0000000800 */
[----:B------:R-:W-:-:S04]  /*3eb60*/  @P1 LOP3.LUT R231, R231, 0x10000, RZ, 0xfc, !PT ;  /* 0x00010000e7e71812 */ /* 0x000fc800078efcff */
[----:B------:R-:W-:Y:S01]  /*3eb70*/  LOP3.LUT R231, R231, 0xffff7fff, RZ, 0xc0, !PT ;  /* 0xffff7fffe7e77812 */ /* 0x000fe200078ec0ff */
[----:B------:R0:W-:Y:S03]  /*3eb80*/  STL [R1+0x988], R190 ;  /* 0x000988be01007387 */ /* 0x0001e60000100800 */
[----:B------:R-:W-:Y:S02]  /*3eb90*/  @P0 LOP3.LUT R231, R231, 0x8000, RZ, 0xfc, !PT ;  /* 0x00008000e7e70812 */ /* 0x000fe400078efcff */
[----:B------:R-:W-:-:S04]  /*3eba0*/  ISETP.GE.AND P0, PT, R203, UR46, PT ;  /* 0x0000002ecb007c0c */ /* 0x000fc8000bf06270 */
        /* <DEDUP_REMOVED lines=10> */
[----:B------:R-:W-:-:S04]  /*3ec50*/  ISETP.GE.AND P0, PT, R204, UR40, PT ;  /* 0x00000028cc007c0c */ /* 0x000fc8000bf06270 */
[----:B------:R-:W-:Y:S01]  /*3ec60*/  ISETP.LT.AND P1, PT, R3, UR34, !P0 ;  /* 0x0000002203007c0c */ /* 0x000fe2000c721270 */
[----:B------:R-:W-:Y:S01]  /*3ec70*/  ULDC UR34, c[0x0][0x248] ;  /* 0x0000920000227ab9 */ /* 0x000fe20000000800 */
[----:B---3--:R-:W-:Y:S02]  /*3ec80*/  R2UR UR46, R193 ;  /* 0x00000000c12e72ca */ /* 0x008fe400000e0000 */
[----:B------:R-:W3:Y:S04]  /*3ec90*/  LDL.LU R193, [R1+0xfac] ;  /* 0x000fac0001c17983 */ /* 0x000ee80000300800 */
[----:B------:R0:W-:Y:S02]  /*3eca0*/  STL [R1+0x98c], R190 ;  /* 0x00098cbe01007387 */ /* 0x0001e40000100800 */
[----:B0-----:R-:W-:Y:S01]  /*3ecb0*/  VIADD R190, R190, UR34 ;  /* 0x00000022bebe7c36 */ /* 0x001fe20008000000 */
[----:B--2---:R-:W-:Y:S01]  /*3ecc0*/  R2UR UR40, R192 ;  /* 0x00000000c02872ca */ /* 0x004fe200000e0000 */
[----:B------:R-:W-:Y:S01]  /*3ecd0*/  ULDC UR34, c[0x0][0x228] ;  /* 0x00008a0000227ab9 */ /* 0x000fe20000000800 */
[----:B------:R-:W2:Y:S04]  /*3ece0*/  LDL.LU R192, [R1+0xfa8] ;  /* 0x000fa80001c07983 */ /* 0x000ea80000300800 */
[----:B------:R0:W-:Y:S01]  /*3ecf0*/  STL [R1+0x990], R190 ;  /* 0x000990be01007387 */ /* 0x0001e20000100800 */
[----:B----4-:R-:W-:-:S03]  /*3ed00*/  R2UR UR52, R191 ;  /* 0x00000000bf3472ca */ /* 0x010fc600000e0000 */
[----:B------:R-:W4:Y:S01]  /*3ed10*/  LDL.LU R191, [R1+0xfa4] ;  /* 0x000fa40001bf7983 */ /* 0x000f220000300800 */
[----:B------:R-:W-:Y:S01]  /*3ed20*/  ISETP.LT.AND P0, PT, R2, UR24, !P0 ;  /* 0x0000001802007c0c */ /* 0x000fe2000c701270 */
[----:B------:R-:W-:Y:S01]  /*3ed30*/  ULDC UR24, c[0x0][0x228] ;  /* 0x00008a0000187ab9 */ /* 0x000fe20000000800 */
[----:B------:R-:W-:-:S04]  /*3ed40*/  LOP3.LUT R231, R231, 0xfffffeff, RZ, 0xc0, !PT ;  /* 0xfffffeffe7e77812 */ /* 0x000fc800078ec0ff */
[----:B------:R-:W-:-:S04]  /*3ed50*/  @P1 LOP3.LUT R231, R231, 0x100, RZ, 0xfc, !PT ;  /* 0x00000100e7e71812 */ /* 0x000fc800078efcff */
[----:B------:R-:W-:-:S04]  /*3ed60*/  LOP3.LUT R231, R231, 0xffffff7f, RZ, 0xc0, !PT ;  /* 0xffffff7fe7e77812 */ /* 0x000fc800078ec0ff */
        /* <DEDUP_REMOVED lines=11> */
[----:B------:R-:W-:Y:S01]  /*3ee20*/  LOP3.LUT R231, R231, 0xfffffff7, RZ, 0xc0, !PT ;  /* 0xfffffff7e7e77812 */ /* 0x000fe200078ec0ff */
[----:B------:R0:W-:Y:S03]  /*3ee30*/  STL [R1+0x994], R190 ;  /* 0x000994be01007387 */ /* 0x0001e60000100800 */
[----:B------:R-:W-:Y:S02]  /*3ee40*/  @P0 LOP3.LUT R231, R231, 0x8, RZ, 0xfc, !PT ;  /* 0x00000008e7e70812 */ /* 0x000fe400078efcff */
[----:B------:R-:W-:-:S04]  /*3ee50*/  ISETP.GE.AND P0, PT, R206, UR44, PT ;  /* 0x0000002cce007c0c */ /* 0x000fc8000bf06270 */
[----:B------:R-:W-:Y:S01]  /*3ee60*/  ISETP.LT.AND P1, PT, R3, UR26, !P0 ;  /* 0x0000001a03007c0c */ /* 0x000fe2000c721270 */
[----:B------:R-:W-:Y:S01]  /*3ee70*/  ULDC UR26, c[0x0][0x228] ;  /* 0x00008a00001a7ab9 */ /* 0x000fe20000000800 */
[----:B------:R-:W-:Y:S01]  /*3ee80*/  ISETP.LT.AND P0, PT, R2, UR12, !P0 ;  /* 0x0000000c02007c0c */ /* 0x000fe2000c701270 */
[----:B------:R-:W-:Y:S02]  /*3ee90*/  ULDC UR12, c[0x0][0x248] ;  /* 0x00009200000c7ab9 */ /* 0x000fe40000000800 */
[----:B0-----:R-:W-:Y:S01]  /*3eea0*/  VIADD R190, R190, UR12 ;  /* 0x0000000cbebe7c36 */ /* 0x001fe20008000000 */
[----:B------:R-:W-:Y:S01]  /*3eeb0*/  LOP3.LUT R231, R231, 0xfffffffe, RZ, 0xc0, !PT ;  /* 0xfffffffee7e77812 */ /* 0x000fe200078ec0ff */
[----:B------:R-:W-:Y:S01]  /*3eec0*/  VIADD R216, R0, 0xf1 ;  /* 0x000000f100d87836 */ /* 0x000fe20000000000 */
[----:B------:R-:W-:-:S07]  /*3eed0*/  ULDC UR12, c[0x0][0x228] ;  /* 0x00008a00000c7ab9 */ /* 0x000fce0000000800 */
[----:B------:R-:W-:Y:S02]  /*3eee0*/  @P0 LOP3.LUT R230, R230, 0x80000000, RZ, 0xfc, !PT ;  /* 0x80000000e6e60812 */ /* 0x000fe400078efcff */
[----:B------:R-:W-:Y:S02]  /*3eef0*/  ISETP.GE.AND P0, PT, R207, UR46, PT ;  /* 0x0000002ecf007c0c */ /* 0x000fe4000bf06270 */
[----:B------:R-:W-:Y:S02]  /*3ef00*/  @P1 LOP3.LUT R231, R231, 0x1, RZ, 0xfc, !PT ;  /* 0x00000001e7e71812 */ /* 0x000fe400078efcff */
[----:B------:R-:W-:Y:S01]  /*3ef10*/  ISETP.LT.AND P1, PT, R3, UR18, !P0 ;  /* 0x0000001203007c0c */ /* 0x000fe2000c721270 */
[----:B------:R-:W-:Y:S01]  /*3ef20*/  ULDC UR18, c[0x0][0x248] ;  /* 0x0000920000127ab9 */ /* 0x000fe20000000800 */
[----:B---3--:R-:W-:Y:S02]  /*3ef30*/  R2UR UR44, R193 ;  /* 0x00000000c12c72ca */ /* 0x008fe400000e0000 */
[----:B------:R-:W3:Y:S04]  /*3ef40*/  LDL.LU R193, [R1+0xfa0] ;  /* 0x000fa00001c17983 */ /* 0x000ee80000300800 */
[----:B------:R0:W-:Y:S02]  /*3ef50*/  STL [R1+0x998], R190 ;  /* 0x000998be01007387 */ /* 0x0001e40000100800 */
[----:B0-----:R-:W-:Y:S01]  /*3ef60*/  VIADD R190, R190, UR18 ;  /* 0x00000012bebe7c36 */ /* 0x001fe20008000000 */
[----:B--2---:R-:W-:Y:S01]  /*3ef70*/  R2UR UR46, R192 ;  /* 0x00000000c02e72ca */ /* 0x004fe200000e0000 */
[----:B------:R-:W-:Y:S01]  /*3ef80*/  VIADD R217, R0, 0xef ;  /* 0x000000ef00d97836 */ /* 0x000fe20000000000 */
[----:B------:R-:W2:Y:S01]  /*3ef90*/  LDL.LU R192, [R1+0xf9c] ;  /* 0x000f9c0001c07983 */ /* 0x000ea20000300800 */
[----:B----4-:R-:W-:-:S03]  /*3efa0*/  R2UR UR48, R191 ;  /* 0x00000000bf3072ca */ /* 0x010fc600000e0000 */
[----:B------:R0:W-:Y:S01]  /*3efb0*/  STL [R1+0x99c], R190 ;  /* 0x00099cbe01007387 */ /* 0x0001e20000100800 */
[----:B------:R-:W-:Y:S01]  /*3efc0*/  ISETP.LT.AND P0, PT, R2, UR28, !P0 ;  /* 0x0000001c02007c0c */ /* 0x000fe2000c701270 */
[----:B------:R-:W-:Y:S01]  /*3efd0*/  ULDC UR18, c[0x0][0x228] ;  /* 0x00008a0000127ab9 */ /* 0x000fe20000000800 */
[----:B------:R-:W-:Y:S01]  /*3efe0*/  LOP3.LUT R230, R230, 0xefffffff, RZ, 0xc0, !PT ;  /* 0xefffffffe6e67812 */ /* 0x000fe200078ec0ff */
[----:B------:R-:W4:Y:S01]  /*3eff0*/  LDL.LU R191, [R1+0xf98] ;  /* 0x000f980001bf7983 */ /* 0x000f220000300800 */
[----:B------:R-:W-:Y:S02]  /*3f000*/  ULDC UR28, c[0x0][0x228] ;  /* 0x00008a00001c7ab9 */ /* 0x000fe40000000800 */
[----:B------:R-:W-:-:S04]  /*3f010*/  @P1 LOP3.LUT R230, R230, 0x10000000, RZ, 0xfc, !PT ;  /* 0x10000000e6e61812 */ /* 0x000fc800078efcff */
[----:B------:R-:W-:-:S04]  /*3f020*/  LOP3.LUT R230, R230, 0xf7ffffff, RZ, 0xc0, !PT ;  /* 0xf7ffffffe6e67812 */ /* 0x000fc800078ec0ff */
[----:B------:R-:W-:Y:S02]  /*3f030*/  @P0 LOP3.LUT R230, R230, 0x8000000, RZ, 0xfc, !PT ;  /* 0x08000000e6e60812 */ /* 0x000fe400078efcff */
[----:B------:R-:W-:Y:S01]  /*3f040*/  ISETP.GE.AND P0, PT, R208, UR40, PT ;  /* 0x00000028d0007c0c */ /* 0x000fe2000bf06270 */
[----:B------:R-:W-:Y:S01]  /*3f050*/  VIADD R218, R0, 0xed ;  /* 0x000000ed00da7836 */ /* 0x000fe20000000000 */
[----:B------:R-:W-:Y:S01]  /*3f060*/  LOP3.LUT R230, R230, 0xfeffffff, RZ, 0xc0, !PT ;  /* 0xfeffffffe6e67812 */ /* 0x000fe200078ec0ff */
[----:B------:R-:W-:Y:S01]  /*3f070*/  VIADD R219, R0, 0xeb ;  /* 0x000000eb00db7836 */ /* 0x000fe20000000000 */
[----:B------:R-:W-:Y:S01]  /*3f080*/  ISETP.LT.AND P1, PT, R3, UR6, !P0 ;  /* 0x0000000603007c0c */ /* 0x000fe2000c721270 */
[----:B------:R-:W-:Y:S01]  /*3f090*/  ULDC UR6, c[0x0][0x248] ;  /* 0x0000920000067ab9 */ /* 0x000fe20000000800 */
[----:B------:R-:W-:Y:S01]  /*3f0a0*/  ISETP.LT.AND P0, PT, R2, UR10, !P0 ;  /* 0x0000000a02007c0c */ /* 0x000fe2000c701270 */
[----:B------:R-:W-:Y:S01]  /*3f0b0*/  ULDC UR10, c[0x0][0x228] ;  /* 0x00008a00000a7ab9 */ /* 0x000fe20000000800 */
[----:B------:R-:W-:-:S09]  /*3f0c0*/  ULDC UR40, c[0x0][0x228] ;  /* 0x00008a0000287ab9 */ /* 0x000fd20000000800 */
[----:B------:R-:W-:-:S04]  /*3f0d0*/  @P1 LOP3.LUT R230, R230, 0x1000000, RZ, 0xfc, !PT ;  /* 0x01000000e6e61812 */ /* 0x000fc800078efcff */
[----:B------:R-:W-:-:S04]  /*3f0e0*/  LOP3.LUT R230, R230, 0xff7fffff, RZ, 0xc0, !PT ;  /* 0xff7fffffe6e67812 */ /* 0x000fc800078ec0ff */
[----:B------:R-:W-:Y:S02]  /*3f0f0*/  @P0 LOP3.LUT R230, R230, 0x800000, RZ, 0xfc, !PT ;  /* 0x00800000e6e60812 */ /* 0x000fe400078efcff */
[----:B------:R-:W-:-:S04]  /*3f100*/  ISETP.GE.AND P0, PT, R209, UR52, PT ;  /* 0x00000034d1007c0c */ /* 0x000fc8000bf06270 */
[----:B------:R-:W-:Y:S01]  /*3f110*/  ISETP.LT.AND P1, PT, R3, UR14, !P0 ;  /* 0x0000000e03007c0c */ /* 0x000fe2000c721270 */
[----:B0-----:R-:W-:Y:S01]  /*3f120*/  VIADD R190, R190, UR6 ;  /* 0x00000006bebe7c36 */ /* 0x001fe20008000000 */
[----:B------:R-:W-:Y:S01]  /*3f130*/  ISETP.LT.AND P0, PT, R2, UR20, !P0 ;  /* 0x0000001402007c0c */ /* 0x000fe2000c701270 */
[----:B------:R-:W-:Y:S01]  /*3f140*/  ULDC UR6, c[0x0][0x228] ;  /* 0x00008a0000067ab9 */ /* 0x000fe20000000800 */
[----:B------:R-:W-:Y:S01]  /*3f150*/  LOP3.LUT R230, R230, 0xffefffff, RZ, 0xc0, !PT ;  /* 0xffefffffe6e67812 */ /* 0x000fe200078ec0ff */
[----:B------:R-:W-:Y:S01]  /*3f160*/  VIADD R220, R0, 0xe9 ;  /* 0x000000e900dc7836 */ /* 0x000fe20000000000 */
[----:B------:R-:W-:Y:S01]  /*3f170*/  ULDC UR14, c[0x0][0x248] ;  /* 0x00009200000e7ab9 */ /* 0x000fe20000000800 */
[----:B---3--:R-:W-:Y:S02]  /*3f180*/  R2UR UR52, R193 ;  /* 0x00000000c13472ca */ /* 0x008fe400000e0000 */
[----:B--2---:R-:W-:Y:S02]  /*3f190*/  R2UR UR61, R192 ;  /* 0x00000000c03d72ca */ /* 0x004fe400000e0000 */
[----:B----4-:R-:W-:Y:S01]  /*3f1a0*/  R2UR UR60, R191 ;  /* 0x00000000bf3c72ca */ /* 0x010fe200000e0000 */
[----:B------:R0:W-:Y:S01]  /*3f1b0*/  STL [R1+0x9a0], R190 ;  /* 0x0009a0be01007387 */ /* 0x0001e20000100800 */
[----:B------:R-:W-:Y:S01]  /*3f1c0*/  @P1 LOP3.LUT R230, R230, 0x100000, RZ, 0xfc, !PT ;  /* 0x00100000e6e61812 */ /* 0x000fe200078efcff */
[----:B------:R-:W-:-:S03]  /*3f1d0*/  ULDC UR20, c[0x0][0x228] ;  /* 0x00008a0000147ab9 */ /* 0x000fc60000000800 */
[----:B------:R-:W-:-:S04]  /*3f1e0*/  LOP3.LUT R230, R230, 0xfff7ffff, RZ, 0xc0, !PT ;  /* 0xfff7ffffe6e67812 */ /* 0x000fc800078ec0ff */
[----:B------:R-:W-:Y:S02]  /*3f1f0*/  @P0 LOP3.LUT R230, R230, 0x80000, RZ, 0xfc, !PT ;  /* 0x00080000e6e60812 */ /* 0x000fe400078efcff */
[----:B------:R-:W-:Y:S01]  /*3f200*/  ISETP.GE.AND P0, PT, R210, UR44, PT ;  /* 0x0000002cd2007c0c */ /* 0x000fe2000bf06270 */
[----:B0-----:R-:W-:Y:S01]  /*3f210*/  VIADD R190, R190, UR14 ;  /* 0x0000000ebebe7c36 */ /* 0x001fe20008000000 */
[----:B------:R-:W-:Y:S01]  /*3f220*/  LOP3.LUT R230, R230, 0xfffeffff, RZ, 0xc0, !PT ;  /* 0xfffeffffe6e67812 */ /* 0x000fe200078ec0ff */
[----:B------:R-:W-:Y:S01]  /*3f230*/  ULDC UR14, c[0x0][0x228] ;  /* 0x00008a00000e7ab9 */ /* 0x000fe20000000800 */
[----:B------:R-:W-:Y:S01]  /*3f240*/  ISETP.LT.AND P1, PT, R3, UR30, !P0 ;  /* 0x0000001e03007c0c */ /* 0x000fe2000c721270 */
[----:B------:R-:W-:Y:S01]  /*3f250*/  VIADD R221, R0, 0xe7 ;  /* 0x000000e700dd7836 */ /* 0x000fe20000000000 */
[----:B------:R-:W-:Y:S01]  /*3f260*/  ISETP.LT.AND P0, PT, R2, UR16, !P0 ;  /* 0x0000001002007c0c */ /* 0x000fe2000c701270 */
[----:B------:R-:W-:Y:S01]  /*3f270*/  ULDC UR30, c[0x0][0x228] ;  /* 0x00008a00001e7ab9 */ /* 0x000fe20000000800 */
[----:B------:R-:W-:Y:S01]  /*3f280*/  ULDC UR44, c[0x0][0x228] ;  /* 0x00008a00002c7ab9 */ /* 0x000fe20000000800 */
[----:B------:R-:W-:Y:S01]  /*3f290*/  VIADD R222, R0, 0xe5 ;  /* 0x000000e500de7836 */ /* 0x000fe20000000000 */
[----:B------:R-:W-:-:S07]  /*3f2a0*/  ULDC UR16, c[0x0][0x248] ;  /* 0x0000920000107ab9 */ /* 0x000fce0000000800 */
        /* <DEDUP_REMOVED lines=8> */
[----:B------:R-:W-:Y:S01]  /*3f330*/  VIADD R223, R0, 0xe3 ;  /* 0x000000e300df7836 */ /* 0x000fe20000000000 */
        /* <DEDUP_REMOVED lines=13> */
[----:B------:R0:W-:Y:S01]  /*3f410*/  STL [R1+0x9a8], R190 ;  /* 0x0009a8be01007387 */ /* 0x0001e20000100800 */
[----:B------:R-:W-:Y:S01]  /*3f420*/  ULDC UR24, c[0x0][0x228] ;  /* 0x00008a0000187ab9 */ /* 0x000fe20000000800 */
[----:B------:R-:W-:Y:S01]  /*3f430*/  ULDC UR48, c[0x0][0x228] ;  /* 0x00008a0000307ab9 */ /* 0x000fe20000000800 */
[----:B------:R-:W-:Y:S01]  /*3f440*/  VIADD R225, R0, 0xdf ;  /* 0x000000df00e17836 */ /* 0x000fe20000000000 */
[----:B------:R-:W-:-:S06]  /*3f450*/  ULDC UR34, c[0x0][0x248] ;  /* 0x0000920000227ab9 */ /* 0x000fcc0000000800 */
        /* <DEDUP_REMOVED lines=13> */
[----:B------:R-:W-:Y:S01]  /*3f530*/  ULDC UR52, c[0x0][0x228] ;  /* 0x00008a0000347ab9 */ /* 0x000fe20000000800 */
[----:B------:R-:W2:Y:S06]  /*3f540*/  LDL.LU R192, [R1+0xfe4] ;  /* 0x000fe40001c07983 */ /* 0x000eac0000300800 */
        /* <DEDUP_REMOVED lines=13> */
[C---:B------:R-:W-:Y:S01]  /*3f620*/  VIADD R237, R0.reuse, 0xd9 ;  /* 0x000000d900ed7836 */ /* 0x040fe20000000000 */
[----:B------:R-:W3:Y:S01]  /*3f630*/  LDL.LU R191, [R1+0xfe8] ;  /* 0x000fe80001bf7983 */ /* 0x000ee20000300800 */
[----:B------:R-:W-:Y:S01]  /*3f640*/  VIADD R238, R0, 0xd7 ;  /* 0x000000d700ee7836 */ /* 0x000fe20000000000 */
[----:B------:R-:W-:Y:S01]  /*3f650*/  LOP3.LUT R228, R228, 0x7fffffff, RZ, 0xc0, !PT ;  /* 0x7fffffffe4e47812 */ /* 0x000fe200078ec0ff */
[----:B------:R-:W-:Y:S01]  /*3f660*/  VIADD R239, R0, 0xd5 ;  /* 0x000000d500ef7836 */ /* 0x000fe20000000000 */
[----:B------:R-:W-:-:S04]  /*3f670*/  ULDC UR61, c[0x0][0x228] ;  /* 0x00008a00003d7ab9 */ /* 0x000fc80000000800 */
[----:B------:R-:W-:Y:S02]  /*3f680*/  @P0 LOP3.LUT R229, R229, 0x80000000, RZ, 0xfc, !PT ;  /* 0x80000000e5e50812 */ /* 0x000fe400078efcff */
[----:B------:R-:W-:Y:S02]  /*3f690*/  ISETP.GE.AND P0, PT, R215, UR60, PT ;  /* 0x0000003cd7007c0c */ /* 0x000fe4000bf06270 */
[----:B------:R-:W-:Y:S01]  /*3f6a0*/  @P1 LOP3.LUT R230, R230, 0x1, RZ, 0xfc, !PT ;  /* 0x00000001e6e61812 */ /* 0x000fe200078efcff */
[----:B0-----:R-:W-:Y:S01]  /*3f6b0*/  VIADD R190, R190, UR50 ;  /* 0x00000032bebe7c36 */ /* 0x001fe20008000000 */
[----:B------:R-:W-:Y:S01]  /*3f6c0*/  ISETP.LT.AND P1, PT, R3, UR36, !P0 ;  /* 0x0000002403007c0c */ /* 0x000fe2000c721270 */
[----:B------:R-:W-:Y:S01]  /*3f6d0*/  ULDC UR50, c[0x0][0x228] ;  /* 0x00008a0000327ab9 */ /* 0x000fe20000000800 */
[----:B------:R-:W-:Y:S01]  /*3f6e0*/  ISETP.LT.AND P0, PT, R2, UR26, !P0 ;  /* 0x0000001a02007c0c */ /* 0x000fe2000c701270 */
[----:B------:R-:W-:Y:S01]  /*3f6f0*/  ULDC UR36, c[0x0][0x248] ;  /* 0x0000920000247ab9 */ /* 0x000fe20000000800 */
[----:B------:R-:W-:Y:S01]  /*3f700*/  LOP3.LUT R229, R229, 0xefffffff, RZ, 0xc0, !PT ;  /* 0xefffffffe5e57812 */ /* 0x000fe200078ec0ff */
[----:B------:R0:W-:Y:S01]  /*3f710*/  STL [R1+0x9b4], R190 ;  /* 0x0009b4be01007387 */ /* 0x0001e20000100800 */
[----:B------:R-:W-:Y:S01]  /*3f720*/  ULDC UR26, c[0x0][0x228] ;  /* 0x00008a00001a7ab9 */ /* 0x000fe20000000800 */
[----:B------:R-:W-:-:S06]  /*3f730*/  ULDC UR60, c[0x0][0x228] ;  /* 0x00008a00003c7ab9 */ /* 0x000fcc0000000800 */
        /* <DEDUP_REMOVED lines=9> */
[----:B------:R-:W-:Y:S01]  /*3f7d0*/  ULDC UR12, c[0x0][0x248] ;  /* 0x00009200000c7ab9 */ /* 0x000fe20000000800 */
[----:B------:R0:W-:Y:S01]  /*3f7e0*/  STL [R1+0x9b8], R190 ;  /* 0x0009b8be01007387 */ /* 0x0001e20000100800 */
[----:B------:R-:W-:Y:S01]  /*3f7f0*/  VIADD R240, R0, 0xd3 ;  /* 0x000000d300f07836 */ /* 0x000fe20000000000 */
[----:B------:R-:W-:-:S05]  /*3f800*/  ULDC UR38, c[0x0][0x228] ;  /* 0x00008a0000267ab9 */ /* 0x000fca0000000800 */
[----:B------:R-:W-:-:S04]  /*3f810*/  @P1 LOP3.LUT R229, R229, 0x4000000, RZ, 0xfc, !PT ;  /* 0x04000000e5e51812 */ /* 0x000fc800078efcff */
[----:B------:R-:W-:-:S04]  /*3f820*/  LOP3.LUT R229, R229, 0xfdffffff, RZ, 0xc0, !PT ;  /* 0xfdffffffe5e57812 */ /* 0x000fc800078ec0ff */
[----:B------:R-:W-:Y:S02]  /*3f830*/  @P0 LOP3.LUT R229, R229, 0x2000000, RZ, 0xfc, !PT ;  /* 0x02000000e5e50812 */ /* 0x000fe400078efcff */
[----:B------:R-:W-:-:S04]  /*3f840*/  ISETP.GE.AND P0, PT, R217, UR58, PT ;  /* 0x0000003ad9007c0c */ /* 0x000fc8000bf06270 */
[----:B------:R-:W-:Y:S01]  /*3f850*/  ISETP.LT.AND P1, PT, R3, UR18, !P0 ;  /* 0x0000001203007c0c */ /* 0x000fe2000c721270 */
[----:B0-----:R-:W-:Y:S01]  /*3f860*/  VIADD R190, R190, UR36 ;  /* 0x00000024bebe7c36 */ /* 0x001fe20008000000 */
[----:B------:R-:W-:Y:S01]  /*3f870*/  ISETP.LT.AND P0, PT, R2, UR28, !P0 ;  /* 0x0000001c02007c0c */ /* 0x000fe2000c701270 */
[C---:B------:R-:W-:Y:S01]  /*3f880*/  VIADD R241, R0.reuse, 0xd1 ;  /* 0x000000d100f17836 */ /* 0x040fe20000000000 */
[----:B------:R-:W-:Y:S01]  /*3f890*/  LOP3.LUT R229, R229, 0xfeffffff, RZ, 0xc0, !PT ;  /* 0xfeffffffe5e57812 */ /* 0x000fe200078ec0ff */
[C---:B------:R-:W-:Y:S01]  /*3f8a0*/  VIADD R242, R0.reuse, 0xcf ;  /* 0x000000cf00f27836 */ /* 0x040fe20000000000 */
[----:B------:R0:W-:Y:S01]  /*3f8b0*/  STL [R1+0x9bc], R190 ;  /* 0x0009bcbe01007387 */ /* 0x0001e20000100800 */
[C---:B------:R-:W-:Y:S01]  /*3f8c0*/  VIADD R243, R0.reuse, 0xcd ;  /* 0x000000cd00f37836 */ /* 0x040fe20000000000 */
[----:B------:R-:W-:Y:S01]  /*3f8d0*/  ULDC UR28, c[0x0][0x228] ;  /* 0x00008a00001c7ab9 */ /* 0x000fe20000000800 */
[C---:B------:R-:W-:Y:S01]  /*3f8e0*/  VIADD R244, R0.reuse, 0xcb ;  /* 0x000000cb00f47836 */ /* 0x040fe20000000000 */
[----:B------:R-:W-:Y:S01]  /*3f8f0*/  ULDC UR36, c[0x0][0x228] ;  /* 0x00008a0000247ab9 */ /* 0x000fe20000000800 */
[----:B------:R-:W-:Y:S01]  /*3f900*/  VIADD R245, R0, 0xc9 ;  /* 0x000000c900f57836 */ /* 0x000fe20000000000 */
[----:B------:R-:W-:Y:S01]  /*3f910*/  ULDC UR18, c[0x0][0x248] ;  /* 0x0000920000127ab9 */ /* 0x000fe20000000800 */
        /* <DEDUP_REMOVED lines=24> */
[C---:B------:R-:W-:Y:S01]  /*3faa0*/  VIADD R247, R0.reuse, 0xc7 ;  /* 0x000000c700f77836 */ /* 0x040fe20000000000 */
[----:B------:R-:W-:Y:S01]  /*3fab0*/  ULDC UR40, c[0x0][0x228] ;  /* 0x00008a0000287ab9 */ /* 0x000fe20000000800 */
[C---:B------:R-:W-:Y:S01]  /*3fac0*/  VIADD R248, R0.reuse, 0xc6 ;  /* 0x000000c600f87836 */ /* 0x040fe20000000000 */
[----:B------:R-:W-:Y:S01]  /*3fad0*/  F2FP.SATFINITE.E5M2.F32.PACK_AB_MERGE_C R6, R119, R118, RZ ;  /* 0x000000767706723e */ /* 0x000fe200048060ff */
[----:B------:R-:W-:Y:S01]  /*3fae0*/  VIADD R249, R0, 0xc5 ;  /* 0x000000c500f97836 */ /* 0x000fe20000000000 */
[----:B------:R-:W-:-:S02]  /*3faf0*/  F2FP.SATFINITE.E5M2.F32.PACK_AB_MERGE_C R5, R127, R126, RZ ;  /* 0x0000007e7f05723e */ /* 0x000fc400048060ff */
[----:B------:R-:W-:Y:S01]  /*3fb00*/  F2FP.SATFINITE.E5M2.F32.PACK_AB_MERGE_C R14, R135, R134, RZ ;  /* 0x00000086870e723e */ /* 0x000fe200048060ff */
[C---:B------:R-:W-:Y:S01]  /*3fb10*/  VIADD R189, R0.reuse, 0xc2 ;  /* 0x000000c200bd7836 */ /* 0x040fe20000000000 */
[----:B------:R-:W-:Y:S01]  /*3fb20*/  @P1 LOP3.LUT R229, R229, 0x100000, RZ, 0xfc, !PT ;  /* 0x00100000e5e51812 */ /* 0x000fe200078efcff */
[C---:B------:R-:W-:Y:S01]  /*3fb30*/  VIADD R251, R0.reuse, 0xc4 ;  /* 0x000000c400fb7836 */ /* 0x040fe20000000000 */
[----:B------:R-:W-:Y:S01]  /*3fb40*/  ULDC UR42, c[0x0][0x248] ;  /* 0x00009200002a7ab9 */ /* 0x000fe20000000800 */
[C---:B------:R-:W-:Y:S01]  /*3fb50*/  VIADD R188, R0.reuse, 0xc0 ;  /* 0x000000c000bc7836 */ /* 0x040fe20000000000 */
[----:B------:R-:W-:Y:S01]  /*3fb60*/  LOP3.LUT R229, R229, 0xfff7ffff, RZ, 0xc0, !PT ;  /* 0xfff7ffffe5e57812 */ /* 0x000fe200078ec0ff */
[----:B------:R-:W-:Y:S01]  /*3fb70*/  VIADD R185, R0, 0xbe ;  /* 0x000000be00b97836 */ /* 0x000fe20000000000 */
[----:B------:R-:W-:Y:S02]  /*3fb80*/  ULDC UR47, c[0x0][0x248] ;  /* 0x00009200002f7ab9 */ /* 0x000fe40000000800 */
[----:B------:R-:W-:-:S02]  /*3fb90*/  @P0 LOP3.LUT R229, R229, 0x80000, RZ, 0xfc, !PT ;  /* 0x00080000e5e50812 */ /* 0x000fc400078efcff */
        /* <DEDUP_REMOVED lines=21> */
[----:B------:R-:W-:Y:S01]  /*3fcf0*/  LOP3.LUT R193, R6, 0xffff, RZ, 0xc0, !PT ;  /* 0x0000ffff06c17812 */ /* 0x000fe200078ec0ff */
[----:B------:R-:W-:Y:S01]  /*3fd00*/  ULDC UR30, c[0x0][0x228] ;  /* 0x00008a00001e7ab9 */ /* 0x000fe20000000800 */
[----:B------:R-:W-:Y:S01]  /*3fd10*/  LOP3.LUT R194, R5, 0xffff, RZ, 0xc0, !PT ;  /* 0x0000ffff05c27812 */ /* 0x000fe200078ec0ff */
        /* <DEDUP_REMOVED lines=13> */
[----:B------:R-:W-:Y:S01]  /*3fdf0*/  LOP3.LUT R195, R14, 0xffff, RZ, 0xc0, !PT ;  /* 0x0000ffff0ec37812 */ /* 0x000fe200078ec0ff */
        /* <DEDUP_REMOVED lines=33> */
[----:B------:R-:W-:-:S03]  /*40010*/  ULDC UR53, c[0x0][0x228] ;  /* 0x00008a0000357ab9 */ /* 0x000fc60000000800 */
[----:B------:R-:W-:Y:S01]  /*40020*/  ISETP.LT.AND P1, PT, R3, UR34, !P0 ;  /* 0x0000002203007c0c */ /* 0x000fe2000c721270 */
[----:B0-----:R-:W-:Y:S01]  /*40030*/  VIADD R190, R190, UR6 ;  /* 0x00000006bebe7c36 */ /* 0x001fe20008000000 */
[----:B------:R-:W-:Y:S01]  /*40040*/  ISETP.LT.AND P0, PT, R2, UR5, !P0 ;  /* 0x0000000502007c0c */ /* 0x000fe2000c701270 */
[----:B------:R-:W-:Y:S01]  /*40050*/  ULDC UR6, c[0x0][0x248] ;  /* 0x0000920000067ab9 */ /* 0x000fe20000000800 */
[----:B------:R-:W-:Y:S01]  /*40060*/  LOP3.LUT R229, R229, 0xfffffeff, RZ, 0xc0, !PT ;  /* 0xfffffeffe5e57812 */ /* 0x000fe200078ec0ff */
[----:B------:R-:W-:Y:S01]  /*40070*/  ULDC UR5, c[0x0][0x248] ;  /* 0x0000920000057ab9 */ /* 0x000fe20000000800 */
[----:B--2---:R-:W-:Y:S01]  /*40080*/  R2UR UR59, R192 ;  /* 0x00000000c03b72ca */ /* 0x004fe200000e0000 */
        /* <DEDUP_REMOVED lines=11> */
[C---:B------:R-:W-:Y:S01]  /*40140*/  VIADD R187, R0.reuse, 0xc1 ;  /* 0x000000c100bb7836 */ /* 0x040fe20000000000 */
[----:B---3--:R-:W-:Y:S01]  /*40150*/  R2UR UR58, R191 ;  /* 0x00000000bf3a72ca */ /* 0x008fe200000e0000 */
[----:B------:R-:W-:Y:S01]  /*40160*/  VIADD R186, R0, 0xbf ;  /* 0x000000bf00ba7836 */ /* 0x000fe20000000000 */
[----:B------:R-:W-:Y:S01]  /*40170*/  LOP3.LUT R192, R4, 0xffff, RZ, 0xc0, !PT ;  /* 0x0000ffff04c07812 */ /* 0x000fe200078ec0ff */
[----:B0-----:R-:W-:-:S02]  /*40180*/  VIADD R190, R190, UR41 ;  /* 0x00000029bebe7c36 */ /* 0x001fc40008000000 */
[C---:B------:R-:W-:Y:S02]  /*40190*/  VIADD R184, R0.reuse, 0xbd ;  /* 0x000000bd00b87836 */ /* 0x040fe40000000000 */
[C---:B------:R-:W-:Y:S02]  /*401a0*/  VIADD R182, R0.reuse, 0xbb ;  /* 0x000000bb00b67836 */ /* 0x040fe40000000000 */
[C---:B------:R-:W-:Y:S01]  /*401b0*/  VIADD R180, R0.reuse, 0xb9 ;  /* 0x000000b900b47836 */ /* 0x040fe20000000000 */
[----:B------:R-:W-:Y:S01]  /*401c0*/  @P1 LOP3.LUT R229, R229, 0x40, RZ, 0xfc, !PT ;  /* 0x00000040e5e51812 */ /* 0x000fe200078efcff */
[----:B------:R-:W-:Y:S01]  /*401d0*/  ULDC UR41, c[0x0][0x248] ;  /* 0x0000920000297ab9 */ /* 0x000fe20000000800 */
[C---:B------:R-:W-:Y:S02]  /*401e0*/  VIADD R179, R0.reuse, 0xb8 ;  /* 0x000000b800b37836 */ /* 0x040fe40000000000 */
[C---:B------:R-:W-:Y:S01]  /*401f0*/  VIADD R178, R0.reuse, 0xb7 ;  /* 0x000000b700b27836 */ /* 0x040fe20000000000 */
[----:B------:R-:W-:Y:S01]  /*40200*/  LOP3.LUT R229, R229, 0xffffffdf, RZ, 0xc0, !PT ;  /* 0xffffffdfe5e57812 */ /* 0x000fe200078ec0ff */
[----:B------:R-:W-:-:S02]  /*40210*/  VIADD R177, R0, 0xb6 ;  /* 0x000000b600b17836 */ /* 0x000fc40000000000 */
[C---:B------:R-:W-:Y:S01]  /*40220*/  VIADD R176, R0.reuse, 0xb5 ;  /* 0x000000b500b07836 */ /* 0x040fe20000000000 */
[----:B------:R-:W-:Y:S01]  /*40230*/  @P0 LOP3.LUT R229, R229, 0x20, RZ, 0xfc, !PT ;  /* 0x00000020e5e50812 */ /* 0x000fe200078efcff */
[C---:B------:R-:W-:Y:S01]  /*40240*/  VIADD R175, R0.reuse, 0xb4 ;  /* 0x000000b400af7836 */ /* 0x040fe20000000000 */
[----:B------:R-:W-:Y:S01]  /*40250*/  ISETP.GE.AND P0, PT, R227, UR17, PT ;  /* 0x00000011e3007c0c */ /* 0x000fe2000bf06270 */
[C---:B------:R-:W-:Y:S02]  /*40260*/  VIADD R174, R0.reuse, 0xb3 ;  /* 0x000000b300ae7836 */ /* 0x040fe40000000000 */
[----:B------:R-:W-:Y:S01]  /*40270*/  VIADD R173, R0, 0xb2 ;  /* 0x000000b200ad7836 */ /* 0x000fe20000000000 */
[----:B------:R-:W-:Y:S01]  /*40280*/  ISETP.LT.AND P1, PT, R3, UR8, !P0 ;  /* 0x0000000803007c0c */ /* 0x000fe2000c721270 */
[----:B------:R0:W-:Y:S01]  /*40290*/  STL [R1+0x9e0], R190 ;  /* 0x0009e0be01007387 */ /* 0x0001e20000100800 */
[----:B------:R-:W-:Y:S01]  /*402a0*/  ISETP.LT.AND P0, PT, R2, UR54, !P0 ;  /* 0x0000003602007c0c */ /* 0x000fe2000c701270 */
[----:B------:R-:W-:Y:S01]  /*402b0*/  ULDC UR54, c[0x0][0x228] ;  /* 0x00008a0000367ab9 */ /* 0x000fe20000000800 */
[----:B------:R-:W-:Y:S01]  /*402c0*/  LOP3.LUT R229, R229, 0xffffffef, RZ, 0xc0, !PT ;  /* 0xffffffefe5e57812 */ /* 0x000fe200078ec0ff */
[----:B------:R-:W-:Y:S01]  /*402d0*/  ULDC UR8, c[0x0][0x248] ;  /* 0x0000920000087ab9 */ /* 0x000fe20000000800 */
[----:B------:R-:W-:-:S02]  /*402e0*/  VIADD R172, R0, 0xb1 ;  /* 0x000000b100ac7836 */ /* 0x000fc40000000000 */
[C---:B------:R-:W-:Y:S02]  /*402f0*/  VIADD R171, R0.reuse, 0xb0 ;  /* 0x000000b000ab7836 */ /* 0x040fe40000000000 */
[C---:B------:R-:W-:Y:S02]  /*40300*/  VIADD R170, R0.reuse, 0xaf ;  /* 0x000000af00aa7836 */ /* 0x040fe40000000000 */
[C---:B------:R-:W-:Y:S01]  /*40310*/  VIADD R169, R0.reuse, 0xae ;  /* 0x000000ae00a97836 */ /* 0x040fe20000000000 */
[----:B------:R-:W-:Y:S01]  /*40320*/  @P1 LOP3.LUT R229, R229, 0x10, RZ, 0xfc, !PT ;  /* 0x00000010e5e51812 */ /* 0x000fe200078efcff */
        /* <DEDUP_REMOVED lines=11> */
[----:B0-----:R-:W-:Y:S01]  /*403e0*/  VIADD R190, R190, UR27 ;  /* 0x0000001bbebe7c36 */ /* 0x001fe20008000000 */
[----:B------:R-:W-:Y:S01]  /*403f0*/  ISETP.LT.AND P0, PT, R2, UR26, !P0 ;  /* 0x0000001a02007c0c */ /* 0x000fe2000c701270 */
[----:B------:R-:W-:Y:S01]  /*40400*/  ULDC UR27, c[0x0][0x228] ;  /* 0x00008a00001b7ab9 */ /* 0x000fe20000000800 */
[----:B------:R-:W-:Y:S01]  /*40410*/  LOP3.LUT R229, R229, 0xfffffffb, RZ, 0xc0, !PT ;  /* 0xfffffffbe5e57812 */ /* 0x000fe200078ec0ff */
[----:B------:R-:W-:Y:S01]  /*40420*/  ULDC UR53, c[0x0][0x228] ;  /* 0x00008a0000357ab9 */ /* 0x000fe20000000800 */
[----:B------:R-:W-:-:S02]  /*40430*/  VIADD R161, R0, 0xa6 ;  /* 0x000000a600a17836 */ /* 0x000fc40000000000 */
[C---:B------:R-:W-:Y:S02]  /*40440*/  VIADD R160, R0.reuse, 0xa5 ;  /* 0x000000a500a07836 */ /* 0x040fe40000000000 */
[C---:B------:R-:W-:Y:S01]  /*40450*/  VIADD R159, R0.reuse, 0xa4 ;  /* 0x000000a4009f7836 */ /* 0x040fe20000000000 */
[----:B------:R-:W-:Y:S01]  /*40460*/  SHF.R.U32.HI R197, RZ, 0x8, R193 ;  /* 0x00000008ffc57819 */ /* 0x000fe200000116c1 */
[----:B------:R-:W-:Y:S01]  /*40470*/  ULDC UR50, c[0x0][0x248] ;  /* 0x0000920000327ab9 */ /* 0x000fe20000000800 */
[----:B------:R-:W-:Y:S01]  /*40480*/  @P1 LOP3.LUT R229, R229, 0x4, RZ, 0xfc, !PT ;  /* 0x00000004e5e51812 */ /* 0x000fe200078efcff */
[----:B------:R-:W-:Y:S01]  /*40490*/  VIADD R158, R0, 0xa3 ;  /* 0x000000a3009e7836 */ /* 0x000fe20000000000 */
[----:B------:R-:W-:Y:S02]  /*404a0*/  ULDC UR52, c[0x0][0x248] ;  /* 0x0000920000347ab9 */ /* 0x000fe40000000800 */
[----:B------:R-:W-:-:S04]  /*404b0*/  LOP3.LUT R229, R229, 0xfffffffd, RZ, 0xc0, !PT ;  /* 0xfffffffde5e57812 */ /* 0x000fc800078ec0ff */
[----:B------:R-:W-:Y:S02]  /*404c0*/  @P0 LOP3.LUT R229, R229, 0x2, RZ, 0xfc, !PT ;  /* 0x00000002e5e50812 */ /* 0x000fe400078efcff */
[----:B------:R-:W-:-:S04]  /*404d0*/  ISETP.GE.AND P0, PT, R238, UR7, PT ;  /* 0x00000007ee007c0c */ /* 0x000fc8000bf06270 */
[----:B------:R-:W-:Y:S01]  /*404e0*/  ISETP.LT.AND P1, PT, R3, UR57, !P0 ;  /* 0x0000003903007c0c */ /* 0x000fe2000c721270 */
[----:B------:R0:W-:Y:S01]  /*404f0*/  STL [R1+0x9e4], R190 ;  /* 0x0009e4be01007387 */ /* 0x0001e20000100800 */
[----:B------:R-:W-:Y:S01]  /*40500*/  ISETP.LT.AND P0, PT, R2, UR56, !P0 ;  /* 0x0000003802007c0c */ /* 0x000fe2000c701270 */
[----:B------:R-:W-:Y:S01]  /*40510*/  ULDC UR57, c[0x0][0x228] ;  /* 0x00008a0000397ab9 */ /* 0x000fe20000000800 */
[----:B------:R-:W-:Y:S01]  /*40520*/  LOP3.LUT R229, R229, 0xfffffffe, RZ, 0xc0, !PT ;  /* 0xfffffffee5e57812 */ /* 0x000fe200078ec0ff */
[C---:B------:R-:W-:Y:S01]  /*40530*/  VIADD R157, R0.reuse, 0xa2 ;  /* 0x000000a2009d7836 */ /* 0x040fe20000000000 */
[----:B------:R-:W-:Y:S01]  /*40540*/  LOP3.LUT R191, R7, 0xffff, RZ, 0xc0, !PT ;  /* 0x0000ffff07bf7812 */ /* 0x000fe200078ec0ff */
[----:B------:R-:W-:Y:S01]  /*40550*/  VIADD R156, R0, 0xa1 ;  /* 0x000000a1009c7836 */ /* 0x000fe20000000000 */
[----:B------:R-:W-:Y:S01]  /*40560*/  LOP3.LUT R238, R238, 0x7fffffff, RZ, 0xc0, !PT ;  /* 0x7fffffffeeee7812 */ /* 0x000fe200078ec0ff */
[----:B------:R-:W-:Y:S01]  /*40570*/  VIADD R155, R0, 0xa0 ;  /* 0x000000a0009b7836 */ /* 0x000fe20000000000 */
[----:B------:R-:W-:-:S05]  /*40580*/  ULDC UR56, c[0x0][0x228] ;  /* 0x00008a0000387ab9 */ /* 0x000fca0000000800 */
[----:B------:R-:W-:Y:S02]  /*40590*/  @P0 LOP3.LUT R228, R228, 0x80000000, RZ, 0xfc, !PT ;  /* 0x80000000e4e40812 */ /* 0x000fe400078efcff */
[----:B------:R-:W-:Y:S02]  /*405a0*/  ISETP.GE.AND P0, PT, R239, UR31, PT ;  /* 0x0000001fef007c0c */ /* 0x000fe4000bf06270 */
[----:B------:R-:W-:Y:S02]  /*405b0*/  @P1 LOP3.LUT R229, R229, 0x1, RZ, 0xfc, !PT ;  /* 0x00000001e5e51812 */ /* 0x000fe400078efcff */
[----:B------:R-:W-:Y:S01]  /*405c0*/  ISETP.LT.AND P1, PT, R3, UR61, !P0 ;  /* 0x0000003d03007c0c */ /* 0x000fe2000c721270 */
[----:B0-----:R-:W-:Y:S01]  /*405d0*/  VIADD R190, R190, UR19 ;  /* 0x00000013bebe7c36 */ /* 0x001fe20008000000 */
[----:B------:R-:W-:Y:S01]  /*405e0*/  ISETP.LT.AND P0, PT, R2, UR60, !P0 ;  /* 0x0000003c02007c0c */ /* 0x000fe2000c701270 */
[----:B------:R-:W-:Y:S01]  /*405f0*/  ULDC UR61, c[0x0][0x228] ;  /* 0x00008a00003d7ab9 */ /* 0x000fe20000000800 */
[----:B------:R-:W-:Y:S01]  /*40600*/  LOP3.LUT R228, R228, 0xbfffffff, RZ, 0xc0, !PT ;  /* 0xbfffffffe4e47812 */ /* 0x000fe200078ec0ff */
[----:B------:R-:W-:-:S08]  /*40610*/  ULDC UR60, c[0x0][0x228] ;  /* 0x00008a00003c7ab9 */ /* 0x000fd00000000800 */
[----:B------:R-:W-:-:S04]  /*40620*/  @P1 LOP3.LUT R228, R228, 0x40000000, RZ, 0xfc, !PT ;  /* 0x40000000e4e41812 */ /* 0x000fc800078efcff */
        /* <DEDUP_REMOVED lines=8> */
[----:B------:R-:W-:-:S08]  /*406b0*/  ULDC.64 UR26, c[0x0][0x228] ;  /* 0x00008a00001a7ab9 */ /* 0x000fd00000000a00 */
[----:B------:R-:W-:-:S04]  /*406c0*/  @P1 LOP3.LUT R228, R228, 0x10000000, RZ, 0xfc, !PT ;  /* 0x10000000e4e41812 */ /* 0x000fc800078efcff */
[----:B------:R-:W-:-:S04]  /*406d0*/  LOP3.LUT R228, R228, 0xf7ffffff, RZ, 0xc0, !PT ;  /* 0xf7ffffffe4e47812 */ /* 0x000fc800078ec0ff */
[----:B------:R-:W-:Y:S02]  /*406e0*/  @P0 LOP3.LUT R228, R228, 0x8000000, RZ, 0xfc, !PT ;  /* 0x08000000e4e40812 */ /* 0x000fe400078efcff */
[----:B------:R-:W-:Y:S01]  /*406f0*/  ISETP.GE.AND P0, PT, R241, UR9, PT ;  /* 0x00000009f1007c0c */ /* 0x000fe2000bf06270 */
[----:B0-----:R-:W-:Y:S01]  /*40700*/  VIADD R190, R190, UR16 ;  /* 0x00000010bebe7c36 */ /* 0x001fe20008000000 */
[----:B------:R-:W-:Y:S01]  /*40710*/  LOP3.LUT R228, R228, 0xfbffffff, RZ, 0xc0, !PT ;  /* 0xfbffffffe4e47812 */ /* 0x000fe200078ec0ff */
[----:B------:R-:W-:Y:S01]  /*40720*/  ULDC.64 UR16, c[0x0][0x228] ;  /* 0x00008a0000107ab9 */ /* 0x000fe20000000a00 */
        /* <DEDUP_REMOVED lines=15> */
[----:B------:R-:W-:Y:S01]  /*40820*/  ULDC UR54, c[0x0][0x228] ;  /* 0x00008a0000367ab9 */ /* 0x000fe20000000800 */
[----:B------:R-:W-:Y:S01]  /*40830*/  ISETP.GE.AND P0, PT, R243, UR49, PT ;  /* 0x00000031f3007c0c */ /* 0x000fe2000bf06270 */
[----:B------:R-:W-:-:S08]  /*40840*/  ULDC UR49, c[0x0][0x228] ;  /* 0x00008a0000317ab9 */ /* 0x000fd00000000800 */
[----:B------:R-:W-:Y:S02]  /*40850*/  @P2 LOP3.LUT R228, R228, 0x1000000, RZ, 0xfc, !PT ;  /* 0x01000000e4e42812 */ /* 0x000fe400078efcff */
[----:B------:R-:W-:Y:S01]  /*40860*/  ISETP.LT.AND P2, PT, R3, UR53, !P0 ;  /* 0x0000003503007c0c */ /* 0x000fe2000c741270 */
[----:B0-----:R-:W-:Y:S01]  /*40870*/  VIADD R190, R190, UR6 ;  /* 0x00000006bebe7c36 */ /* 0x001fe20008000000 */
[----:B------:R-:W-:Y:S01]  /*40880*/  LOP3.LUT R228, R228, 0xff7fffff, RZ, 0xc0, !PT ;  /* 0xff7fffffe4e47812 */ /* 0x000fe200078ec0ff */
[----:B------:R-:W-:Y:S01]  /*40890*/  ULDC.64 UR6, c[0x0][0x228] ;  /* 0x00008a0000067ab9 */ /* 0x000fe20000000a00 */
[----:B------:R-:W-:Y:S01]  /*408a0*/  LOP3.LUT R239, R239, 0x7fffffff, RZ, 0xc0, !PT ;  /* 0x7fffffffefef7812 */ /* 0x000fe200078ec0ff */
[----:B------:R-:W-:Y:S01]  /*408b0*/  ULDC UR53, c[0x0][0x228] ;  /* 0x00008a0000357ab9 */ /* 0x000fe20000000800 */
[----:B------:R-:W-:Y:S02]  /*408c0*/  @P1 LOP3.LUT R228, R228, 0x800000, RZ, 0xfc, !PT ;  /* 0x00800000e4e41812 */ /* 0x000fe400078efcff */
[----:B------:R-:W-:Y:S01]  /*408d0*/  ISETP.LT.AND P1, PT, R2, UR55, !P0 ;  /* 0x0000003702007c0c */ /* 0x000fe2000c721270 */
[----:B------:R0:W-:Y:S01]  /*408e0*/  STL [R1+0x9f0], R190 ;  /* 0x0009f0be01007387 */ /* 0x0001e20000100800 */
[----:B------:R-:W-:Y:S01]  /*408f0*/  LOP3.LUT R228, R228, 0xffefffff, RZ, 0xc0, !PT ;  /* 0xffefffffe4e47812 */ /* 0x000fe200078ec0ff */
[----:B------:R-:W-:Y:S01]  /*40900*/  VIADD R154, R0, 0x9f ;  /* 0x0000009f009a7836 */ /* 0x000fe20000000000 */
[----:B------:R-:W-:Y:S01]  /*40910*/  ISETP.GE.AND P0, PT, R244, UR43, PT ;  /* 0x0000002bf4007c0c */ /* 0x000fe2000bf06270 */
[----:B------:R-:W-:Y:S01]  /*40920*/  ULDC UR55, c[0x0][0x228] ;  /* 0x00008a0000377ab9 */ /* 0x000fe20000000800 */
[----:B------:R-:W-:-:S02]  /*40930*/  @P2 LOP3.LUT R228, R228, 0x100000, RZ, 0xfc, !PT ;  /* 0x00100000e4e42812 */ /* 0x000fc400078efcff */
[----:B------:R-:W-:Y:S02]  /*40940*/  ISETP.LT.AND P2, PT, R3, UR28, !P0 ;  /* 0x0000001c03007c0c */ /* 0x000fe4000c741270 */
[----:B------:R-:W-:-:S04]  /*40950*/  LOP3.LUT R228, R228, 0xfff7ffff, RZ, 0xc0, !PT ;  /* 0xfff7ffffe4e47812 */ /* 0x000fc800078ec0ff */
[----:B------:R-:W-:Y:S02]  /*40960*/  @P1 LOP3.LUT R228, R228, 0x80000, RZ, 0xfc, !PT ;  /* 0x00080000e4e41812 */ /* 0x000fe400078efcff */
[----:B------:R-:W-:Y:S01]  /*40970*/  ISETP.LT.AND P1, PT, R2, UR10, !P0 ;  /* 0x0000000a02007c0c */ /* 0x000fe2000c721270 */
[----:B0-----:R-:W-:Y:S01]  /*40980*/  VIADD R190, R190, UR12 ;  /* 0x0000000cbebe7c36 */ /* 0x001fe20008000000 */
[----:B------:R-:W-:Y:S01]  /*40990*/  LOP3.LUT R228, R228, 0xfffeffff, RZ, 0xc0, !PT ;  /* 0xfffeffffe4e47812 */ /* 0x000fe200078ec0ff */
[----:B------:R-:W-:Y:S01]  /*409a0*/  ULDC.64 UR12, c[0x0][0x228] ;  /* 0x00008a00000c7ab9 */ /* 0x000fe20000000a00 */
[----:B------:R-:W-:Y:S01]  /*409b0*/  ISETP.GE.AND P0, PT, R245, UR39, PT ;  /* 0x00000027f5007c0c */ /* 0x000fe2000bf06270 */
[----:B------:R-:W-:Y:S01]  /*409c0*/  ULDC UR10, c[0x0][0x228] ;  /* 0x00008a00000a7ab9 */ /* 0x000fe20000000800 */
[----:B------:R-:W-:Y:S02]  /*409d0*/  @P2 LOP3.LUT R228, R228, 0x10000, RZ, 0xfc, !PT ;  /* 0x00010000e4e42812 */ /* 0x000fe400078efcff */
[----:B------:R-:W-:-:S02]  /*409e0*/  ISETP.LT.AND P2, PT, R3, UR36, !P0 ;  /* 0x0000002403007c0c */ /* 0x000fc4000c741270 */
[----:B------:R-:W-:-:S04]  /*409f0*/  LOP3.LUT R228, R228, 0xffff7fff, RZ, 0xc0, !PT ;  /* 0xffff7fffe4e47812 */ /* 0x000fc800078ec0ff */
[----:B------:R-:W-:Y:S02]  /*40a00*/  @P1 LOP3.LUT R228, R228, 0x8000, RZ, 0xfc, !PT ;  /* 0x00008000e4e41812 */ /* 0x000fe400078efcff */
[----:B------:R-:W-:Y:S01]  /*40a10*/  ISETP.LT.AND P1, PT, R2, UR20, !P0 ;  /* 0x0000001402007c0c */ /* 0x000fe2000c721270 */
[----:B------:R0:W-:Y:S01]  /*40a20*/  STL [R1+0x9f4], R190 ;  /* 0x0009f4be01007387 */ /* 0x0001e20000100800 */
[----:B------:R-:W-:Y:S01]  /*40a30*/  LOP3.LUT R228, R228, 0xffffefff, RZ, 0xc0, !PT ;  /* 0xffffefffe4e47812 */ /* 0x000fe200078ec0ff */
[----:B------:R-:W-:Y:S01]  /*40a40*/  ULDC UR20, c[0x0][0x228] ;  /* 0x00008a0000147ab9 */ /* 0x000fe20000000800 */
[----:B------:R-:W-:Y:S02]  /*40a50*/  ISETP.GE.AND P0, PT, R246, UR35, PT ;  /* 0x00000023f6007c0c */ /* 0x000fe4000bf06270 */
[----:B------:R-:W-:Y:S02]  /*40a60*/  @P2 LOP3.LUT R228, R228, 0x1000, RZ, 0xfc, !PT ;  /* 0x00001000e4e42812 */ /* 0x000fe400078efcff */
[----:B------:R-:W-:Y:S01]  /*40a70*/  ISETP.LT.AND P2, PT, R3, UR6, !P0 ;  /* 0x0000000603007c0c */ /* 0x000fe2000c741270 */
[----:B------:R-:W-:Y:S01]  /*40a80*/  ULDC UR6, c[0x0][0x228] ;  /* 0x00008a0000067ab9 */ /* 0x000fe20000000800 */
[----:B------:R-:W-:-:S04]  /*40a90*/  LOP3.LUT R228, R228, 0xfffff7ff, RZ, 0xc0, !PT ;  /* 0xfffff7ffe4e47812 */ /* 0x000fc800078ec0ff */
[----:B------:R-:W-:Y:S02]  /*40aa0*/  @P1 LOP3.LUT R228, R228, 0x800, RZ, 0xfc, !PT ;  /* 0x00000800e4e41812 */ /* 0x000fe400078efcff */
[----:B------:R-:W-:Y:S01]  /*40ab0*/  ISETP.LT.AND P1, PT, R2, UR12, !P0 ;  /* 0x0000000c02007c0c */ /* 0x000fe2000c721270 */
[----:B0-----:R-:W-:Y:S01]  /*40ac0*/  VIADD R190, R190, UR18 ;  /* 0x00000012bebe7c36 */ /* 0x001fe20008000000 */
[----:B------:R-:W-:Y:S01]  /*40ad0*/  LOP3.LUT R228, R228, 0xfffffbff, RZ, 0xc0, !PT ;  /* 0xfffffbffe4e47812 */ /* 0x000fe200078ec0ff */
[----:B------:R-:W-:Y:S01]  /*40ae0*/  ULDC.64 UR18, c[0x0][0x228] ;  /* 0x00008a0000127ab9 */ /* 0x000fe20000000a00 */
[----:B------:R-:W-:Y:S01]  /*40af0*/  ISETP.GE.AND P0, PT, R247, UR29, PT ;  /* 0x0000001df7007c0c */ /* 0x000fe2000bf06270 */
[----:B------:R-:W-:Y:S01]  /*40b00*/  VIADD R196, R190, UR22 ;  /* 0x00000016bec47c36 */ /* 0x000fe20008000000 */
[----:B------:R-:W-:Y:S01]  /*40b10*/  @P2 LOP3.LUT R228, R228, 0x400, RZ, 0xfc, !PT ;  /* 0x00000400e4e42812 */ /* 0x000fe200078efcff */
[----:B------:R0:W-:Y:S01]  /*40b20*/  STL [R1+0x9f8], R190 ;  /* 0x0009f8be01007387 */ /* 0x0001e20000100800 */
[----:B------:R-:W-:Y:S01]  /*40b30*/  ISETP.LT.AND P2, PT, R3, UR14, !P0 ;  /* 0x0000000e03007c0c */ /* 0x000fe2000c741270 */
[----:B------:R-:W-:Y:S01]  /*40b40*/  ULDC.64 UR28, c[0x0][0x228] ;  /* 0x00008a00001c7ab9 */ /* 0x000fe20000000a00 */
[----:B------:R-:W-:Y:S01]  /*40b50*/  LOP3.LUT R228, R228, 0xfffffdff, RZ, 0xc0, !PT ;  /* 0xfffffdffe4e47812 */ /* 0x000fe200078ec0ff */
[----:B------:R1:W-:Y:S01]  /*40b60*/  STL [R1+0x9fc], R196 ;  /* 0x0009fcc401007387 */ /* 0x0003e20000100800 */
[----:B------:R-:W-:Y:S01]  /*40b70*/  ULDC.64 UR22, c[0x0][0x228] ;  /* 0x00008a0000167ab9 */ /* 0x000fe20000000a00 */
[----:B------:R-:W-:Y:S01]  /*40b80*/  ULDC UR12, c[0x0][0x228] ;  /* 0x00008a00000c7ab9 */ /* 0x000fe20000000800 */
[----:B------:R-:W-:Y:S01]  /*40b90*/  @P1 LOP3.LUT R228, R228, 0x200, RZ, 0xfc, !PT ;  /* 0x00000200e4e41812 */ /* 0x000fe200078efcff */
[----:B------:R-:W-:Y:S01]  /*40ba0*/  ULDC UR14, c[0x0][0x228] ;  /* 0x00008a00000e7ab9 */ /* 0x000fe20000000800 */
[----:B------:R-:W-:-:S02]  /*40bb0*/  ISETP.LT.AND P1, PT, R2, UR40, !P0 ;  /* 0x0000002802007c0c */ /* 0x000fc4000c721270 */
[----:B------:R-:W-:Y:S02]  /*40bc0*/  LOP3.LUT R228, R228, 0xfffffeff, RZ, 0xc0, !PT ;  /* 0xfffffeffe4e47812 */ /* 0x000fe400078ec0ff */
[----:B------:R-:W-:Y:S02]  /*40bd0*/  ISETP.GE.AND P0, PT, R248, UR25, PT ;  /* 0x00000019f8007c0c */ /* 0x000fe4000bf06270 */
[----:B------:R-:W-:Y:S02]  /*40be0*/  @P2 LOP3.LUT R228, R228, 0x100, RZ, 0xfc, !PT ;  /* 0x00000100e4e42812 */ /* 0x000fe400078efcff */
[----:B------:R-:W-:Y:S02]  /*40bf0*/  ISETP.LT.AND P2, PT, R3, UR16, !P0 ;  /* 0x0000001003007c0c */ /* 0x000fe4000c741270 */
[----:B0-----:R-:W-:Y:S01]  /*40c00*/  LOP3.LUT R190, R250, 0xffff, RZ, 0xc0, !PT ;  /* 0x0000fffffabe7812 */ /* 0x001fe200078ec0ff */
[----:B-1----:R-:W-:Y:S01]  /*40c10*/  VIADD R196, R196, UR24 ;  /* 0x00000018c4c47c36 */ /* 0x002fe20008000000 */
[----:B------:R-:W-:Y:S01]  /*40c20*/  LOP3.LUT R228, R228, 0xffffff7f, RZ, 0xc0, !PT ;  /* 0xffffff7fe4e47812 */ /* 0x000fe200078ec0ff */
[----:B------:R-:W2:Y:S01]  /*40c30*/  LDL.LU R250, [R1+0x13cc] ;  /* 0x0013cc0001fa7983 */ /* 0x000ea20000300800 */
[----:B------:R-:W-:Y:S01]  /*40c40*/  ULDC.64 UR24, c[0x0][0x228] ;  /* 0x00008a0000187ab9 */ /* 0x000fe20000000a00 */
[----:B------:R-:W-:Y:S01]  /*40c50*/  ULDC UR16, c[0x0][0x228] ;  /* 0x00008a0000107ab9 */ /* 0x000fe20000000800 */
[----:B------:R-:W-:Y:S01]  /*40c60*/  @P1 LOP3.LUT R228, R228, 0x80, RZ, 0xfc, !PT ;  /* 0x00000080e4e41812 */ /* 0x000fe200078efcff */
[----:B------:R-:W3:Y:S01]  /*40c70*/  LDL.LU R7, [R1+0x13c8] ;  /* 0x0013c80001077983 */ /* 0x000ee20000300800 */
[----:B------:R-:W-:Y:S01]  /*40c80*/  ISETP.LT.AND P1, PT, R2, UR18, !P0 ;  /* 0x0000001202007c0c */ /* 0x000fe2000c721270 */
[----:B------:R-:W-:Y:S01]  /*40c90*/  ULDC UR18, c[0x0][0x228] ;  /* 0x00008a0000127ab9 */ /* 0x000fe20000000800 */
[----:B------:R-:W-:Y:S01]  /*40ca0*/  LOP3.LUT R228, R228, 0xffffffbf, RZ, 0xc0, !PT ;  /* 0xffffffbfe4e47812 */ /* 0x000fe200078ec0ff */
[----:B------:R-:W4:Y:S01]  /*40cb0*/  LDL.LU R4, [R1+0x13c4] ;  /* 0x0013c40001047983 */ /* 0x000f220000300800 */
[----:B------:R-:W-:Y:S01]  /*40cc0*/  ISETP.GE.AND P0, PT, R249, UR21, PT ;  /* 0x00000015f9007c0c */ /* 0x000fe2000bf06270 */
[----:B------:R-:W-:Y:S01]  /*40cd0*/  ULDC UR21, c[0x0][0x228] ;  /* 0x00008a0000157ab9 */ /* 0x000fe20000000800 */
[----:B------:R-:W-:Y:S01]  /*40ce0*/  @P2 LOP3.LUT R228, R228, 0x40, RZ, 0xfc, !PT ;  /* 0x00000040e4e42812 */ /* 0x000fe200078efcff */
[----:B------:R-:W3:Y:S01]  /*40cf0*/  LDL.LU R6, [R1+0x13c0] ;  /* 0x0013c00001067983 */ /* 0x000ee20000300800 */
[----:B------:R-:W-:Y:S01]  /*40d00*/  ISETP.LT.AND P2, PT, R3, UR38, !P0 ;  /* 0x0000002603007c0c */ /* 0x000fe2000c741270 */
[----:B------:R-:W-:Y:S01]  /*40d10*/  ULDC.64 UR38, c[0x0][0x228] ;  /* 0x00008a0000267ab9 */ /* 0x000fe20000000a00 */
[----:B------:R-:W-:Y:S01]  /*40d20*/  LOP3.LUT R228, R228, 0xffffffdf, RZ, 0xc0, !PT ;  /* 0xffffffdfe4e47812 */ /* 0x000fe200078ec0ff */
[----:B------:R-:W4:Y:S03]  /*40d30*/  LDL.LU R5, [R1+0x13bc] ;  /* 0x0013bc0001057983 */ /* 0x000f260000300800 */
[----:B------:R-:W-:Y:S01]  /*40d40*/  @P1 LOP3.LUT R228, R228, 0x20, RZ, 0xfc, !PT ;  /* 0x00000020e4e41812 */ /* 0x000fe200078efcff */
[----:B------:R-:W2:Y:S03]  /*40d50*/  LDL.LU R14, [R1+0x13b8] ;  /* 0x0013b800010e7983 */ /* 0x000ea60000300800 */
[----:B------:R-:W-:Y:S01]  /*40d60*/  LOP3.LUT R228, R228, 0xffffffef, RZ, 0xc0, !PT ;  /* 0xffffffefe4e47812 */ /* 0x000fe200078ec0ff */
[----:B------:R0:W-:Y:S01]  /*40d70*/  STL [R1+0xa00], R196 ;  /* 0x000a00c401007387 */ /* 0x0001e20000100800 */
[----:B------:R-:W-:Y:S01]  /*40d80*/  ISETP.LT.AND P1, PT, R2, UR30, !P0 ;  /* 0x0000001e02007c0c */ /* 0x000fe2000c721270 */
[----:B------:R-:W-:Y:S01]  /*40d90*/  ULDC.64 UR30, c[0x0][0x228] ;  /* 0x00008a00001e7ab9 */ /* 0x000fe20000000a00 */
[----:B------:R-:W-:-:S02]  /*40da0*/  @P2 LOP3.LUT R228, R228, 0x10, RZ, 0xfc, !PT ;  /* 0x00000010e4e42812 */ /* 0x000fc400078efcff */
[----:B------:R-:W-:Y:S01]  /*40db0*/  ISETP.GE.AND P2, PT, R189, UR7, PT ;  /* 0x00000007bd007c0c */ /* 0x000fe2000bf46270 */
[----:B------:R-:W-:Y:S01]  /*40dc0*/  ULDC UR7, c[0x0][0x228] ;  /* 0x00008a0000077ab9 */ /* 0x000fe20000000800 */
[----:B0-----:R-:W-:Y:S02]  /*40dd0*/  VIADD R196, R196, UR32 ;  /* 0x00000020c4c47c36 */ /* 0x001fe40008000000 */
[----:B------:R-:W-:Y:S01]  /*40de0*/  ISETP.LT.AND P3, PT, R2, UR28, !P2 ;  /* 0x0000001c02007c0c */ /* 0x000fe2000d761270 */
[----:B------:R-:W-:Y:S01]  /*40df0*/  VIADD R153, R0, 0x9e ;  /* 0x0000009e00997836 */ /* 0x000fe20000000000 */
[----:B------:R-:W-:Y:S01]  /*40e00*/  LOP3.LUT R228, R228, 0xfffffff7, RZ, 0xc0, !PT ;  /* 0xfffffff7e4e47812 */ /* 0x000fe200078ec0ff */
[----:B------:R-:W-:Y:S01]  /*40e10*/  VIADD R152, R0, 0x9d ;  /* 0x0000009d00987836 */ /* 0x000fe20000000000 */
[----:B------:R0:W-:Y:S01]  /*40e20*/  STL [R1+0xa04], R196 ;  /* 0x000a04c401007387 */ /* 0x0001e20000100800 */
[----:B------:R-:W-:Y:S01]  /*40e30*/  ISETP.GE.AND P0, PT, R251, UR15, PT ;  /* 0x0000000ffb007c0c */ /* 0x000fe2000bf06270 */
[----:B------:R-:W-:Y:S01]  /*40e40*/  ULDC UR15, c[0x0][0x228] ;  /* 0x00008a00000f7ab9 */ /* 0x000fe20000000800 */
[----:B------:R-:W-:Y:S01]  /*40e50*/  PRMT R215, R190, 0x3340, R193 ;  /* 0x00003340bed77816 */ /* 0x000fe200000000c1 */
[C---:B------:R-:W-:Y:S01]  /*40e60*/  VIADD R151, R0.reuse, 0x9c ;  /* 0x0000009c00977836 */ /* 0x040fe20000000000 */
[----:B------:R-:W-:Y:S01]  /*40e70*/  PRMT R223, R191, 0x3340, R194 ;  /* 0x00003340bfdf7816 */ /* 0x000fe200000000c2 */
[----:B------:R-:W-:Y:S01]  /*40e80*/  VIADD R150, R0, 0x9b ;  /* 0x0000009b00967836 */ /* 0x000fe20000000000 */
[----:B------:R-:W-:Y:S01]  /*40e90*/  LOP3.LUT R240, R240, 0x7fffffff, RZ, 0xc0, !PT ;  /* 0x7ffffffff0f07812 */ /* 0x000fe200078ec0ff */
[----:B------:R-:W-:Y:S01]  /*40ea0*/  VIADD R149, R0, 0x9a ;  /* 0x0000009a00957836 */ /* 0x000fe20000000000 */
[----:B------:R-:W-:Y:S01]  /*40eb0*/  ULDC UR28, c[0x0][0x228] ;  /* 0x00008a00001c7ab9 */ /* 0x000fe20000000800 */
[----:B0-----:R-:W-:Y:S01]  /*40ec0*/  VIADD R196, R196, UR5 ;  /* 0x00000005c4c47c36 */ /* 0x001fe20008000000 */
[----:B------:R-:W-:Y:S01]  /*40ed0*/  @P1 LOP3.LUT R228, R228, 0x8, RZ, 0xfc, !PT ;  /* 0x00000008e4e41812 */ /* 0x000fe200078efcff */
[----:B------:R-:W-:-:S03]  /*40ee0*/  ULDC UR5, c[0x0][0x228] ;  /* 0x00008a0000057ab9 */ /* 0x000fc60000000800 */
[----:B------:R0:W-:Y:S01]  /*40ef0*/  STL [R1+0xa08], R196 ;  /* 0x000a08c401007387 */ /* 0x0001e20000100800 */
[C---:B------:R-:W-:Y:S02]  /*40f00*/  ISETP.LT.AND P1, PT, R3.reuse, UR26, !P0 ;  /* 0x0000001a03007c0c */ /* 0x040fe4000c721270 */
[----:B------:R-:W-:Y:S01]  /*40f10*/  @P3 LOP3.LUT R238, R238, 0x80000000, RZ, 0xfc, !PT ;  /* 0x80000000eeee3812 */ /* 0x000fe200078efcff */
[----:B0-----:R-:W-:Y:S01]  /*40f20*/  VIADD R196, R196, UR33 ;  /* 0x00000021c4c47c36 */ /* 0x001fe20008000000 */
[----:B------:R-:W-:Y:S02]  /*40f30*/  ULDC.64 UR32, c[0x0][0x228] ;  /* 0x00008a0000207ab9 */ /* 0x000fe40000000a00 */
[C---:B------:R-:W-:Y:S02]  /*40f40*/  ISETP.LT.AND P4, PT, R3.reuse, UR32, !P2 ;  /* 0x0000002003007c0c */ /* 0x040fe4000d781270 */
[----:B------:R-:W-:Y:S01]  /*40f50*/  ISETP.GE.AND P2, PT, R188, UR17, PT ;  /* 0x00000011bc007c0c */ /* 0x000fe2000bf46270 */
[----:B------:R0:W-:Y:S01]  /*40f60*/  STL [R1+0xa0c], R196 ;  /* 0x000a0cc401007387 */ /* 0x0001e20000100800 */
[----:B------:R-:W-:Y:S01]  /*40f70*/  ISETP.LT.AND P0, PT, R2, UR22, !P0 ;  /* 0x0000001602007c0c */ /* 0x000fe2000c701270 */
[----:B------:R-:W-:Y:S01]  /*40f80*/  ULDC UR22, c[0x0][0x228] ;  /* 0x00008a0000167ab9 */ /* 0x000fe20000000800 */
[----:B------:R-:W-:Y:S01]  /*40f90*/  ISETP.LT.AND P3, PT, R3, UR30, !P2 ;  /* 0x0000001e03007c0c */ /* 0x000fe2000d761270 */
[----:B------:R-:W-:Y:S01]  /*40fa0*/  ULDC UR30, c[0x0][0x228] ;  /* 0x00008a00001e7ab9 */ /* 0x000fe20000000800 */
[----:B------:R-:W-:Y:S01]  /*40fb0*/  LOP3.LUT R228, R228, 0xfffffffb, RZ, 0xc0, !PT ;  /* 0xfffffffbe4e47812 */ /* 0x000fe200078ec0ff */
[----:B------:R-:W-:Y:S01]  /*40fc0*/  ULDC UR17, c[0x0][0x228] ;  /* 0x00008a0000117ab9 */ /* 0x000fe20000000800 */
[----:B0-----:R-:W-:Y:S01]  /*40fd0*/  VIADD R196, R196, UR34 ;  /* 0x00000022c4c47c36 */ /* 0x001fe20008000000 */
[----:B------:R-:W-:Y:S01]  /*40fe0*/  ISETP.LT.AND P2, PT, R2, UR24, !P2 ;  /* 0x0000001802007c0c */ /* 0x000fe2000d741270 */
[----:B------:R-:W-:Y:S01]  /*40ff0*/  ULDC.64 UR34, c[0x0][0x228] ;  /* 0x00008a0000227ab9 */ /* 0x000fe20000000a00 */
[----:B------:R-:W-:Y:S01]  /*41000*/  @P1 LOP3.LUT R228, R228, 0x4, RZ, 0xfc, !PT ;  /* 0x00000004e4e41812 */ /* 0x000fe200078efcff */
[----:B------:R-:W-:Y:S01]  /*41010*/  VIADD R148, R0, 0x99 ;  /* 0x0000009900947836 */ /* 0x000fe20000000000 */
[----:B------:R0:W-:Y:S01]  /*41020*/  STL [R1+0xa10], R196 ;  /* 0x000a10c401007387 */ /* 0x0001e20000100800 */
[----:B------:R-:W-:Y:S01]  /*41030*/  LOP3.LUT R238, R238, 0xbfffffff, RZ, 0xc0, !PT ;  /* 0xbfffffffeeee7812 */ /* 0x000fe200078ec0ff */
[----:B------:R-:W-:Y:S01]  /*41040*/  ULDC UR24, c[0x0][0x228] ;  /* 0x00008a0000187ab9 */ /* 0x000fe20000000800 */
[----:B------:R-:W-:Y:S01]  /*41050*/  LOP3.LUT R228, R228, 0xfffffffd, RZ, 0xc0, !PT ;  /* 0xfffffffde4e47812 */ /* 0x000fe200078ec0ff */
[----:B0-----:R-:W-:Y:S01]  /*41060*/  VIADD R196, R196, UR41 ;  /* 0x00000029c4c47c36 */ /* 0x001fe20008000000 */
[----:B------:R-:W-:Y:S01]  /*41070*/  @P3 LOP3.LUT R238, R238, 0x40000000, RZ, 0xfc, !PT ;  /* 0x40000000eeee3812 */ /* 0x000fe200078efcff */
[----:B------:R-:W-:-:S03]  /*41080*/  ULDC.64 UR40, c[0x0][0x228] ;  /* 0x00008a0000287ab9 */ /* 0x000fc60000000a00 */
[----:B------:R0:W-:Y:S01]  /*41090*/  STL [R1+0xa14], R196 ;  /* 0x000a14c401007387 */ /* 0x0001e20000100800 */
[----:B------:R-:W-:Y:S02]  /*410a0*/  @P0 LOP3.LUT R228, R228, 0x2, RZ, 0xfc, !PT ;  /* 0x00000002e4e40812 */ /* 0x000fe400078efcff */
[----:B------:R-:W-:Y:S01]  /*410b0*/  LOP3.LUT R238, R238, 0xdfffffff, RZ, 0xc0, !PT ;  /* 0xdfffffffeeee7812 */ /* 0x000fe200078ec0ff */
[----:B0-----:R-:W-:Y:S01]  /*410c0*/  VIADD R196, R196, UR45 ;  /* 0x0000002dc4c47c36 */ /* 0x001fe20008000000 */
[----:B------:R-:W-:Y:S01]  /*410d0*/  LOP3.LUT R228, R228, 0xfffffffe, RZ, 0xc0, !PT ;  /* 0xfffffffee4e47812 */ /* 0x000fe200078ec0ff */
[----:B------:R-:W-:-:S03]  /*410e0*/  ULDC UR45, c[0x0][0x228] ;  /* 0x00008a00002d7ab9 */ /* 0x000fc60000000800 */
[----:B------:R0:W-:Y:S01]  /*410f0*/  STL [R1+0xa18], R196 ;  /* 0x000a18c401007387 */ /* 0x0001e20000100800 */
[----:B------:R-:W-:Y:S02]  /*41100*/  @P2 LOP3.LUT R238, R238, 0x20000000, RZ, 0xfc, !PT ;  /* 0x20000000eeee2812 */ /* 0x000fe400078efcff */
[----:B------:R-:W-:Y:S01]  /*41110*/  ISETP.GE.AND P2, PT, R185, UR27, PT ;  /* 0x0000001bb9007c0c */ /* 0x000fe2000bf46270 */
[----:B------:R-:W-:Y:S01]  /*41120*/  ULDC.64 UR26, c[0x0][0x228] ;  /* 0x00008a00001a7ab9 */ /* 0x000fe20000000a00 */
[----:B0-----:R-:W-:Y:S01]  /*41130*/  VIADD R196, R196, UR44 ;  /* 0x0000002cc4c47c36 */ /* 0x001fe20008000000 */
[----:B------:R-:W-:Y:S01]  /*41140*/  @P4 LOP3.LUT R228, R228, 0x1, RZ, 0xfc, !PT ;  /* 0x00000001e4e44812 */ /* 0x000fe200078efcff */
[----:B------:R-:W-:Y:S01]  /*41150*/  ULDC UR44, c[0x0][0x228] ;  /* 0x00008a00002c7ab9 */ /* 0x000fe20000000800 */
[----:B------:R-:W-:Y:S01]  /*41160*/  ISETP.LT.AND P4, PT, R3, UR34, !P2 ;  /* 0x0000002203007c0c */ /* 0x000fe2000d781270 */
[----:B------:R-:W-:Y:S01]  /*41170*/  VIADD R147, R0, 0x98 ;  /* 0x0000009800937836 */ /* 0x000fe20000000000 */
[----:B------:R0:W-:Y:S01]  /*41180*/  STL [R1+0xa1c], R196 ;  /* 0x000a1cc401007387 */ /* 0x0001e20000100800 */
[----:B------:R-:W-:Y:S01]  /*41190*/  LOP3.LUT R238, R238, 0xefffffff, RZ, 0xc0, !PT ;  /* 0xefffffffeeee7812 */ /* 0x000fe200078ec0ff */
[----:B------:R-:W-:Y:S01]  /*411a0*/  VIADD R146, R0, 0x97 ;  /* 0x0000009700927836 */ /* 0x000fe20000000000 */
[----:B------:R-:W-:Y:S01]  /*411b0*/  ISETP.GE.AND P1, PT, R252, UR11, PT ;  /* 0x0000000bfc007c0c */ /* 0x000fe2000bf26270 */
[----:B------:R-:W-:Y:S01]  /*411c0*/  ULDC UR11, c[0x0][0x228] ;  /* 0x00008a00000b7ab9 */ /* 0x000fe20000000800 */
[----:B------:R-:W-:Y:S01]  /*411d0*/  SHF.R.U32.HI R193, RZ, 0x8, R191 ;  /* 0x00000008ffc17819 */ /* 0x000fe200000116bf */
[----:B------:R-:W-:Y:S01]  /*411e0*/  ULDC UR34, c[0x0][0x228] ;  /* 0x00008a0000227ab9 */ /* 0x000fe20000000800 */
[----:B0-----:R-:W-:-:S04]  /*411f0*/  VIADD R196, R196, UR42 ;  /* 0x0000002ac4c47c36 */ /* 0x001fc80008000000 */
[----:B------:R-:W-:Y:S01]  /*41200*/  @P4 LOP3.LUT R238, R238, 0x10000000, RZ, 0xfc, !PT ;  /* 0x10000000eeee4812 */ /* 0x000fe200078efcff */
[----:B------:R-:W-:Y:S01]  /*41210*/  VIADD R145, R0, 0x96 ;  /* 0x0000009600917836 */ /* 0x000fe20000000000 */
[----:B------:R-:W-:Y:S01]  /*41220*/  PRMT R191, R192, 0x3340, R195 ;  /* 0x00003340c0bf7816 */ /* 0x000fe200000000c3 */
[C---:B------:R-:W-:Y:S01]  /*41230*/  VIADD R144, R0.reuse, 0x95 ;  /* 0x0000009500907836 */ /* 0x040fe20000000000 */
[----:B------:R0:W-:Y:S01]  /*41240*/  STL [R1+0xa20], R196 ;  /* 0x000a20c401007387 */ /* 0x0001e20000100800 */
[C---:B------:R-:W-:Y:S02]  /*41250*/  VIADD R143, R0.reuse, 0x94 ;  /* 0x00000094008f7836 */ /* 0x040fe40000000000 */
[C---:B------:R-:W-:Y:S01]  /*41260*/  VIADD R142, R0.reuse, 0x93 ;  /* 0x00000093008e7836 */ /* 0x040fe20000000000 */
[----:B------:R-:W-:Y:S01]  /*41270*/  LOP3.LUT R241, R241, 0x7fffffff, RZ, 0xc0, !PT ;  /* 0x7ffffffff1f17812 */ /* 0x000fe200078ec0ff */
        /* <DEDUP_REMOVED lines=15> */
[----:B------:R-:W-:Y:S01]  /*41370*/  VIADD R126, R0, 0x83 ;  /* 0x00000083007e7836 */ /* 0x000fe20000000000 */
[----:B------:R-:W-:Y:S01]  /*41380*/  LOP3.LUT R242, R242, 0x7fffffff, RZ, 0xc0, !PT ;  /* 0x7ffffffff2f27812 */ /* 0x000fe200078ec0ff */
[----:B0-----:R-:W-:Y:S01]  /*41390*/  VIADD R196, R196, UR37 ;  /* 0x00000025c4c47c36 */ /* 0x001fe20008000000 */
[----:B------:R-:W-:Y:S01]  /*413a0*/  ULDC.64 UR36, c[0x0][0x228] ;  /* 0x00008a0000247ab9 */ /* 0x000fe20000000a00 */
[----:B------:R-:W-:Y:S01]  /*413b0*/  VIADD R125, R0, 0x82 ;  /* 0x00000082007d7836 */ /* 0x000fe20000000000 */
[----:B------:R-:W-:Y:S01]  /*413c0*/  ISETP.LT.AND P3, PT, R2, UR36, !P2 ;  /* 0x0000002402007c0c */ /* 0x000fe2000d761270 */
[----:B------:R-:W-:Y:S01]  /*413d0*/  VIADD R124, R0, 0x81 ;  /* 0x00000081007c7836 */ /* 0x000fe20000000000 */
[----:B------:R-:W-:Y:S01]  /*413e0*/  LOP3.LUT R238, R238, 0xffdfffff, RZ, 0xc0, !PT ;  /* 0xffdfffffeeee7812 */ /* 0x000fe200078ec0ff */
[----:B------:R-:W-:Y:S01]  /*413f0*/  VIADD R198, R196, UR48 ;  /* 0x00000030c4c67c36 */ /* 0x000fe20008000000 */
[----:B------:R-:W-:Y:S01]  /*41400*/  ISETP.GE.AND P2, PT, R183, UR33, PT ;  /* 0x00000021b7007c0c */ /* 0x000fe2000bf46270 */
[----:B------:R-:W-:Y:S01]  /*41410*/  ULDC.64 UR32, c[0x0][0x228] ;  /* 0x00008a0000207ab9 */ /* 0x000fe20000000a00 */
[----:B------:R0:W-:Y:S01]  /*41420*/  STL [R1+0xa24], R196 ;  /* 0x000a24c401007387 */ /* 0x0001e20000100800 */
[----:B------:R-:W-:Y:S01]  /*41430*/  ULDC UR36, c[0x0][0x228] ;  /* 0x00008a0000247ab9 */ /* 0x000fe20000000800 */
[C---:B------:R-:W-:Y:S01]  /*41440*/  VIADD R123, R0.reuse, 0x80 ;  /* 0x00000080007b7836 */ /* 0x040fe20000000000 */
[----:B------:R-:W-:Y:S01]  /*41450*/  ULDC UR48, c[0x0][0x228] ;  /* 0x00008a0000307ab9 */ /* 0x000fe20000000800 */
[----:B------:R-:W-:-:S02]  /*41460*/  VIADD R122, R0, 0x7f ;  /* 0x0000007f007a7836 */ /* 0x000fc40000000000 */
[----:B------:R-:W-:Y:S01]  /*41470*/  VIADD R121, R0, 0x7e ;  /* 0x0000007e00797836 */ /* 0x000fe20000000000 */
[----:B------:R-:W-:Y:S01]  /*41480*/  @P3 LOP3.LUT R238, R238, 0x200000, RZ, 0xfc, !PT ;  /* 0x00200000eeee3812 */ /* 0x000fe200078efcff */
[----:B------:R-:W-:Y:S01]  /*41490*/  VIADD R120, R0, 0x7d ;  /* 0x0000007d00787836 */ /* 0x000fe20000000000 */
[----:B------:R-:W-:Y:S01]  /*414a0*/  ISETP.LT.AND P3, PT, R3, UR38, !P2 ;  /* 0x0000002603007c0c */ /* 0x000fe2000d761270 */
[----:B------:R-:W-:Y:S01]  /*414b0*/  VIADD R199, R198, UR47 ;  /* 0x0000002fc6c77c36 */ /* 0x000fe20008000000 */
[----:B------:R-:W-:Y:S01]  /*414c0*/  ISETP.LT.AND P2, PT, R2, UR40, !P2 ;  /* 0x0000002802007c0c */ /* 0x000fe2000d741270 */
[----:B------:R-:W-:Y:S01]  /*414d0*/  VIADD R119, R0, 0x7c ;  /* 0x0000007c00777836 */ /* 0x000fe20000000000 */
[----:B------:R-:W-:Y:S01]  /*414e0*/  LOP3.LUT R238, R238, 0xfffbffff, RZ, 0xc0, !PT ;  /* 0xfffbffffeeee7812 */ /* 0x000fe200078ec0ff */
[C---:B------:R-:W-:Y:S01]  /*414f0*/  VIADD R118, R0.reuse, 0x7b ;  /* 0x0000007b00767836 */ /* 0x040fe20000000000 */
[----:B0-----:R-:W-:Y:S01]  /*41500*/  SHF.R.U32.HI R196, RZ, 0x8, R190 ;  /* 0x00000008ffc47819 */ /* 0x001fe200000116be */
[----:B------:R-:W-:Y:S01]  /*41510*/  STL [R1+0xa28], R198 ;  /* 0x000a28c601007387 */ /* 0x000fe20000100800 */
[----:B------:R-:W-:Y:S01]  /*41520*/  ULDC UR47, c[0x0][0x228] ;  /* 0x00008a00002f7ab9 */ /* 0x000fe20000000800 */
[----:B------:R-:W-:Y:S01]  /*41530*/  ULDC UR38, c[0x0][0x228] ;  /* 0x00008a0000267ab9 */ /* 0x000fe20000000800 */
[----:B------:R-:W-:Y:S01]  /*41540*/  ULDC UR40, c[0x0][0x228] ;  /* 0x00008a0000287ab9 */ /* 0x000fe20000000800 */
[----:B------:R-:W-:-:S02]  /*41550*/  VIADD R117, R0, 0x7a ;  /* 0x0000007a00757836 */ /* 0x000fc40000000000 */
[----:B------:R-:W-:Y:S01]  /*41560*/  VIADD R116, R0, 0x79 ;  /* 0x0000007900747836 */ /* 0x000fe20000000000 */
[----:B------:R-:W-:Y:S01]  /*41570*/  @P3 LOP3.LUT R238, R238, 0x40000, RZ, 0xfc, !PT ;  /* 0x00040000eeee3812 */ /* 0x000fe200078efcff */
[C---:B------:R-:W-:Y:S02]  /*41580*/  VIADD R115, R0.reuse, 0x78 ;  /* 0x0000007800737836 */ /* 0x040fe40000000000 */
[----:B------:R-:W-:Y:S01]  /*41590*/  VIADD R114, R0, 0x77 ;  /* 0x0000007700727836 */ /* 0x000fe20000000000 */
[----:B------:R-:W-:Y:S01]  /*415a0*/  LOP3.LUT R238, R238, 0xfffdffff, RZ, 0xc0, !PT ;  /* 0xfffdffffeeee7812 */ /* 0x000fe200078ec0ff */
[C---:B------:R-:W-:Y:S02]  /*415b0*/  VIADD R113, R0.reuse, 0x76 ;  /* 0x0000007600717836 */ /* 0x040fe40000000000 */
[----:B------:R-:W-:Y:S01]  /*415c0*/  VIADD R112, R0, 0x75 ;  /* 0x0000007500707836 */ /* 0x000fe20000000000 */
[----:B------:R-:W-:Y:S01]  /*415d0*/  @P2 LOP3.LUT R238, R238, 0x20000, RZ, 0xfc, !PT ;  /* 0x00020000eeee2812 */ /* 0x000fe200078efcff */
[----:B------:R-:W-:Y:S01]  /*415e0*/  ULDC.64 UR42, c[0x0][0x228] ;  /* 0x00008a00002a7ab9 */ /* 0x000fe20000000a00 */
[----:B------:R-:W-:-:S04]  /*415f0*/  ISETP.GE.AND P2, PT, R181, UR31, PT ;  /* 0x0000001fb5007c0c */ /* 0x000fc8000bf46270 */
[----:B------:R-:W-:Y:S01]  /*41600*/  ISETP.LT.AND P3, PT, R3, UR26, !P2 ;  /* 0x0000001a03007c0c */ /* 0x000fe2000d761270 */
[----:B------:R-:W-:Y:S01]  /*41610*/  VIADD R190, R199, UR46 ;  /* 0x0000002ec7be7c36 */ /* 0x000fe20008000000 */
[----:B------:R-:W-:Y:S01]  /*41620*/  ISETP.LT.AND P2, PT, R2, UR32, !P2 ;  /* 0x0000002002007c0c */ /* 0x000fe2000d741270 */
[----:B------:R0:W-:Y:S01]  /*41630*/  STL [R1+0xa2c], R199 ;  /* 0x000a2cc701007387 */ /* 0x0001e20000100800 */
[----:B------:R-:W-:Y:S01]  /*41640*/  LOP3.LUT R238, R238, 0xffffbfff, RZ, 0xc0, !PT ;  /* 0xffffbfffeeee7812 */ /* 0x000fe200078ec0ff */
[----:B------:R-:W-:Y:S01]  /*41650*/  ULDC UR32, c[0x0][0x228] ;  /* 0x00008a0000207ab9 */ /* 0x000fe20000000800 */
[----:B------:R-:W-:Y:S01]  /*41660*/  ULDC UR46, c[0x0][0x228] ;  /* 0x00008a00002e7ab9 */ /* 0x000fe20000000800 */
[----:B------:R-:W-:-:S06]  /*41670*/  ULDC UR26, c[0x0][0x228] ;  /* 0x00008a00001a7ab9 */ /* 0x000fcc0000000800 */
[----:B------:R-:W-:-:S04]  /*41680*/  @P3 LOP3.LUT R238, R238, 0x4000, RZ, 0xfc, !PT ;  /* 0x00004000eeee3812 */ /* 0x000fc800078efcff */
[----:B------:R-:W-:-:S04]  /*41690*/  LOP3.LUT R238, R238, 0xffffdfff, RZ, 0xc0, !PT ;  /* 0xffffdfffeeee7812 */ /* 0x000fc800078ec0ff */
[----:B------:R-:W-:Y:S02]  /*416a0*/  @P2 LOP3.LUT R238, R238, 0x2000, RZ, 0xfc, !PT ;  /* 0x00002000eeee2812 */ /* 0x000fe400078efcff */
[----:B------:R-:W-:Y:S02]  /*416b0*/  ISETP.LT.AND P2, PT, R3, UR7, !P1 ;  /* 0x0000000703007c0c */ /* 0x000fe4000cf41270 */
[----:B------:R-:W-:Y:S01]  /*416c0*/  ISETP.LT.AND P1, PT, R2, UR61, !P1 ;  /* 0x0000003d02007c0c */ /* 0x000fe2000cf21270 */
[----:B0-----:R-:W-:Y:S01]  /*416d0*/  VIADD R199, R190, UR8 ;  /* 0x00000008bec77c36 */ /* 0x001fe20008000000 */
[----:B------:R-:W-:Y:S01]  /*416e0*/  LOP3.LUT R238, R238, 0xf7ffffff, RZ, 0xc0, !PT ;  /* 0xf7ffffffeeee7812 */ /* 0x000fe200078ec0ff */
[----:B------:R-:W-:Y:S01]  /*416f0*/  ULDC UR8, c[0x0][0x228] ;  /* 0x00008a0000087ab9 */ /* 0x000fe20000000800 */
[----:B------:R0:W-:Y:S01]  /*41700*/  STL [R1+0xa30], R190 ;  /* 0x000a30be01007387 */ /* 0x0001e20000100800 */
[----:B------:R-:W-:-:S06]  /*41710*/  ULDC UR61, c[0x0][0x228] ;  /* 0x00008a00003d7ab9 */ /* 0x000fcc0000000800 */
[----:B------:R-:W-:-:S04]  /*41720*/  @P2 LOP3.LUT R238, R238, 0x8000000, RZ, 0xfc, !PT ;  /* 0x08000000eeee2812 */ /* 0x000fc800078efcff */
[----:B------:R-:W-:-:S04]  /*41730*/  LOP3.LUT R238, R238, 0xfbffffff, RZ, 0xc0, !PT ;  /* 0xfbffffffeeee7812 */ /* 0x000fc800078ec0ff */
[----:B------:R-:W-:Y:S02]  /*41740*/  @P1 LOP3.LUT R238, R238, 0x4000000, RZ, 0xfc, !PT ;  /* 0x04000000eeee1812 */ /* 0x000fe400078efcff */
[----:B------:R-:W-:-:S04]  /*41750*/  ISETP.GE.AND P1, PT, R187, UR13, PT ;  /* 0x0000000dbb007c0c */ /* 0x000fc8000bf26270 */
[----:B------:R-:W-:Y:S01]  /*41760*/  ISETP.LT.AND P2, PT, R3, UR60, !P1 ;  /* 0x0000003c03007c0c */ /* 0x000fe2000cf41270 */
[----:B------:R-:W-:Y:S01]  /*41770*/  STL [R1+0xa48], R191 ;  /* 0x000a48bf01007387 */ /* 0x000fe20000100800 */
[----:B------:R-:W-:Y:S01]  /*41780*/  ISETP.LT.AND P1, PT, R2, UR57, !P1 ;  /* 0x0000003902007c0c */ /* 0x000fe2000cf21270 */
[----:B------:R-:W-:Y:S01]  /*41790*/  ULDC UR60, c[0x0][0x228] ;  /* 0x00008a00003c7ab9 */ /* 0x000fe20000000800 */
[----:B------:R-:W-:Y:S01]  /*417a0*/  LOP3.LUT R238, R238, 0xfdffffff, RZ, 0xc0, !PT ;  /* 0xfdffffffeeee7812 */ /* 0x000fe200078ec0ff */
[----:B------:R1:W-:Y:S01]  /*417b0*/  STL [R1+0xa34], R199 ;  /* 0x000a34c701007387 */ /* 0x0003e20000100800 */
[----:B0-----:R-:W-:Y:S01]  /*417c0*/  LOP3.LUT R190, R196, 0xffff, RZ, 0xc0, !PT ;  /* 0x0000ffffc4be7812 */ /* 0x001fe200078ec0ff */
[----:B------:R-:W-:-:S06]  /*417d0*/  ULDC UR57, c[0x0][0x228] ;  /* 0x00008a0000397ab9 */ /* 0x000fcc0000000800 */
[----:B------:R-:W-:-:S04]  /*417e0*/  @P2 LOP3.LUT R238, R238, 0x2000000, RZ, 0xfc, !PT ;  /* 0x02000000eeee2812 */ /* 0x000fc800078efcff */
[----:B------:R-:W-:-:S04]  /*417f0*/  LOP3.LUT R238, R238, 0xfeffffff, RZ, 0xc0, !PT ;  /* 0xfeffffffeeee7812 */ /* 0x000fc800078ec0ff */
[----:B------:R-:W-:Y:S02]  /*41800*/  @P1 LOP3.LUT R238, R238, 0x1000000, RZ, 0xfc, !PT ;  /* 0x01000000eeee1812 */ /* 0x000fe400078efcff */
[----:B------:R-:W-:-:S04]  /*41810*/  ISETP.GE.AND P1, PT, R186, UR19, PT ;  /* 0x00000013ba007c0c */ /* 0x000fc8000bf26270 */
[----:B------:R-:W-:Y:S01]  /*41820*/  ISETP.LT.AND P3, PT, R3, UR5, !P1 ;  /* 0x0000000503007c0c */ /* 0x000fe2000cf61270 */
[----:B-1----:R-:W-:Y:S01]  /*41830*/  VIADD R199, R199, UR50 ;  /* 0x00000032c7c77c36 */ /* 0x002fe20008000000 */
[----:B------:R-:W-:Y:S01]  /*41840*/  ISETP.LT.AND P2, PT, R2, UR6, !P1 ;  /* 0x0000000602007c0c */ /* 0x000fe2000cf41270 */
[----:B------:R-:W-:Y:S01]  /*41850*/  ULDC.64 UR6, c[0x0][0x228] ;  /* 0x00008a0000067ab9 */ /* 0x000fe20000000a00 */
[----:B------:R-:W-:Y:S01]  /*41860*/  LOP3.LUT R238, R238, 0xff7fffff, RZ, 0xc0, !PT ;  /* 0xff7fffffeeee7812 */ /* 0x000fe200078ec0ff */
[----:B------:R-:W-:Y:S01]  /*41870*/  ULDC UR50, c[0x0][0x228] ;  /* 0x00008a0000327ab9 */ /* 0x000fe20000000800 */
[----:B------:R-:W-:Y:S01]  /*41880*/  ISETP.GE.AND P1, PT, R184, UR23, PT ;  /* 0x00000017b8007c0c */ /* 0x000fe2000bf26270 */
[----:B------:R-:W-:Y:S01]  /*41890*/  VIADD R111, R0, 0x74 ;  /* 0x00000074006f7836 */ /* 0x000fe20000000000 */
[----:B------:R-:W-:Y:S01]  /*418a0*/  ISETP.GE.AND P0, PT, R2, UR4, PT ;  /* 0x0000000402007c0c */ /* 0x000fe2000bf06270 */
[----:B------:R-:W-:-:S04]  /*418b0*/  ULDC UR5, c[0x0][0x228] ;  /* 0x00008a0000057ab9 */ /* 0x000fc80000000800 */
[----:B------:R-:W-:Y:S02]  /*418c0*/  @P3 LOP3.LUT R238, R238, 0x800000, RZ, 0xfc, !PT ;  /* 0x00800000eeee3812 */ /* 0x000fe400078efcff */
[----:B------:R-:W-:Y:S02]  /*418d0*/  ISETP.LT.AND P3, PT, R3, UR8, !P1 ;  /* 0x0000000803007c0c */ /* 0x000fe4000cf61270 */
[----:B------:R-:W-:-:S04]  /*418e0*/  LOP3.LUT R238, R238, 0xffbfffff, RZ, 0xc0, !PT ;  /* 0xffbfffffeeee7812 */ /* 0x000fc800078ec0ff */
[----:B------:R-:W-:Y:S02]  /*418f0*/  @P2 LOP3.LUT R238, R238, 0x400000, RZ, 0xfc, !PT ;  /* 0x00400000eeee2812 */ /* 0x000fe400078efcff */
[----:B------:R-:W-:Y:S01]  /*41900*/  ISETP.LT.AND P2, PT, R2, UR9, !P1 ;  /* 0x0000000902007c0c */ /* 0x000fe2000cf41270 */
[----:B------:R-:W-:Y:S01]  /*41910*/  ULDC.64 UR8, c[0x0][0x228] ;  /* 0x00008a0000087ab9 */ /* 0x000fe20000000a00 */
[----:B------:R-:W-:Y:S02]  /*41920*/  LOP3.LUT R238, R238, 0xffefffff, RZ, 0xc0, !PT ;  /* 0xffefffffeeee7812 */ /* 0x000fe400078ec0ff */
[----:B------:R-:W-:Y:S02]  /*41930*/  ISETP.GE.AND P1, PT, R182, UR29, PT ;  /* 0x0000001db6007c0c */ /* 0x000fe4000bf26270 */
[----:B------:R-:W-:Y:S02]  /*41940*/  @P3 LOP3.LUT R238, R238, 0x100000, RZ, 0xfc, !PT ;  /* 0x00100000eeee3812 */ /* 0x000fe400078efcff */
[----:B------:R-:W-:-:S02]  /*41950*/  ISETP.LT.AND P3, PT, R3, UR10, !P1 ;  /* 0x0000000a03007c0c */ /* 0x000fc4000cf61270 */
[----:B------:R-:W-:-:S04]  /*41960*/  LOP3.LUT R238, R238, 0xfff7ffff, RZ, 0xc0, !PT ;  /* 0xfff7ffffeeee7812 */ /* 0x000fc800078ec0ff */
[----:B------:R-:W-:Y:S02]  /*41970*/  @P2 LOP3.LUT R238, R238, 0x80000, RZ, 0xfc, !PT ;  /* 0x00080000eeee2812 */ /* 0x000fe400078efcff */
[----:B------:R-:W-:Y:S01]  /*41980*/  ISETP.LT.AND P2, PT, R2, UR11, !P1 ;  /* 0x0000000b02007c0c */ /* 0x000fe2000cf41270 */
[----:B------:R-:W-:Y:S01]  /*41990*/  ULDC.64 UR10, c[0x0][0x228] ;  /* 0x00008a00000a7ab9 */ /* 0x000fe20000000a00 */
[----:B------:R-:W-:Y:S02]  /*419a0*/  LOP3.LUT R238, R238, 0xfffeffff, RZ, 0xc0, !PT ;  /* 0xfffeffffeeee7812 */ /* 0x000fe400078ec0ff */
[----:B------:R-:W-:Y:S02]  /*419b0*/  ISETP.GE.AND P1, PT, R180, UR25, PT ;  /* 0x00000019b4007c0c */ /* 0x000fe4000bf26270 */
[----:B------:R-:W-:Y:S02]  /*419c0*/  @P3 LOP3.LUT R238, R238, 0x10000, RZ, 0xfc, !PT ;  /* 0x00010000eeee3812 */ /* 0x000fe400078efcff */
[----:B------:R-:W-:Y:S01]  /*419d0*/  ISETP.LT.AND P3, PT, R3, UR12, !P1 ;  /* 0x0000000c03007c0c */ /* 0x000fe2000cf61270 */
[----:B------:R-:W-:Y:S01]  /*419e0*/  ULDC.64 UR12, c[0x0][0x228] ;  /* 0x00008a00000c7ab9 */ /* 0x000fe20000000a00 */
[----:B------:R-:W-:-:S04]  /*419f0*/  LOP3.LUT R238, R238, 0xffff7fff, RZ, 0xc0, !PT ;  /* 0xffff7fffeeee7812 */ /* 0x000fc800078ec0ff */
[----:B------:R-:W-:Y:S02]  /*41a00*/  @P2 LOP3.LUT R238, R238, 0x8000, RZ, 0xfc, !PT ;  /* 0x00008000eeee2812 */ /* 0x000fe400078efcff */
[----:B------:R-:W-:Y:S02]  /*41a10*/  ISETP.LT.AND P2, PT, R2, UR14, !P1 ;  /* 0x0000000e02007c0c */ /* 0x000fe4000cf41270 */
[----:B------:R-:W-:Y:S02]  /*41a20*/  LOP3.LUT R238, R238, 0xffffefff, RZ, 0xc0, !PT ;  /* 0xffffefffeeee7812 */ /* 0x000fe400078ec0ff */
[----:B------:R-:W-:Y:S01]  /*41a30*/  ISETP.GE.AND P1, PT, R179, UR35, PT ;  /* 0x00000023b3007c0c */ /* 0x000fe2000bf26270 */
[----:B------:R-:W-:Y:S01]  /*41a40*/  VIADD R196, R199, UR52 ;  /* 0x00000034c7c47c36 */ /* 0x000fe20008000000 */
[----:B------:R-:W-:Y:S01]  /*41a50*/  @P3 LOP3.LUT R238, R238, 0x1000, RZ, 0xfc, !PT ;  /* 0x00001000eeee3812 */ /* 0x000fe200078efcff */
[----:B------:R-:W-:Y:S01]  /*41a60*/  ULDC UR52, c[0x0][0x228] ;  /* 0x00008a0000347ab9 */ /* 0x000fe20000000800 */
[----:B------:R-:W-:Y:S01]  /*41a70*/  ISETP.LT.AND P3, PT, R3, UR6, !P1 ;  /* 0x0000000603007c0c */ /* 0x000fe2000cf61270 */
[----:B------:R-:W-:Y:S01]  /*41a80*/  ULDC UR35, c[0x0][0x228] ;  /* 0x00008a0000237ab9 */ /* 0x000fe20000000800 */
[----:B------:R-:W-:-:S04]  /*41a90*/  LOP3.LUT R238, R238, 0xfffff7ff, RZ, 0xc0, !PT ;  /* 0xfffff7ffeeee7812 */ /* 0x000fc800078ec0ff */
[----:B------:R-:W-:Y:S02]  /*41aa0*/  @P2 LOP3.LUT R238, R238, 0x800, RZ, 0xfc, !PT ;  /* 0x00000800eeee2812 */ /* 0x000fe400078efcff */
[----:B------:R-:W-:Y:S01]  /*41ab0*/  ISETP.LT.AND P2, PT, R2, UR15, !P1 ;  /* 0x0000000f02007c0c */ /* 0x000fe2000cf41270 */
[----:B------:R-:W-:Y:S01]  /*41ac0*/  ULDC.64 UR14, c[0x0][0x228] ;  /* 0x00008a00000e7ab9 */ /* 0x000fe20000000a00 */
[----:B------:R-:W-:Y:S02]  /*41ad0*/  LOP3.LUT R238, R238, 0xfffffbff, RZ, 0xc0, !PT ;  /* 0xfffffbffeeee7812 */ /* 0x000fe400078ec0ff */
[----:B------:R-:W-:Y:S01]  /*41ae0*/  ISETP.GE.AND P1, PT, R178, UR37, PT ;  /* 0x00000025b2007c0c */ /* 0x000fe2000bf26270 */
[----:B------:R-:W-:Y:S01]  /*41af0*/  ULDC UR37, c[0x0][0x228] ;  /* 0x00008a0000257ab9 */ /* 0x000fe20000000800 */
[----:B------:R-:W-:Y:S02]  /*41b00*/  @P3 LOP3.LUT R238, R238, 0x400, RZ, 0xfc, !PT ;  /* 0x00000400eeee3812 */ /* 0x000fe400078efcff */
[----:B------:R-:W-:-:S02]  /*41b10*/  ISETP.LT.AND P3, PT, R3, UR8, !P1 ;  /* 0x0000000803007c0c */ /* 0x000fc4000cf61270 */
[----:B------:R-:W-:-:S04]  /*41b20*/  LOP3.LUT R238, R238, 0xfffffdff, RZ, 0xc0, !PT ;  /* 0xfffffdffeeee7812 */ /* 0x000fc800078ec0ff */
[----:B------:R-:W-:Y:S02]  /*41b30*/  @P2 LOP3.LUT R238, R238, 0x200, RZ, 0xfc, !PT ;  /* 0x00000200eeee2812 */ /* 0x000fe400078efcff */
[----:B------:R-:W-:Y:S01]  /*41b40*/  ISETP.LT.AND P2, PT, R2, UR16, !P1 ;  /* 0x0000001002007c0c */ /* 0x000fe2000cf41270 */
[----:B------:R-:W-:Y:S01]  /*41b50*/  VIADD R110, R0, 0x73 ;  /* 0x00000073006e7836 */ /* 0x000fe20000000000 */
[----:B------:R-:W-:Y:S01]  /*41b60*/  LOP3.LUT R238, R238, 0xfffffeff, RZ, 0xc0, !PT ;  /* 0xfffffeffeeee7812 */ /* 0x000fe200078ec0ff */
[----:B------:R-:W-:Y:S01]  /*41b70*/  VIADD R109, R0, 0x72 ;  /* 0x00000072006d7836 */ /* 0x000fe20000000000 */
[----:B------:R-:W-:Y:S01]  /*41b80*/  ISETP.GE.AND P1, PT, R177, UR39, PT ;  /* 0x00000027b1007c0c */ /* 0x000fe2000bf26270 */
[----:B------:R-:W-:Y:S01]  /*41b90*/  ULDC UR39, c[0x0][0x228] ;  /* 0x00008a0000277ab9 */ /* 0x000fe20000000800 */
[----:B------:R-:W-:Y:S01]  /*41ba0*/  @P3 LOP3.LUT R238, R238, 0x100, RZ, 0xfc, !PT ;  /* 0x00000100eeee3812 */ /* 0x000fe200078efcff */
[C---:B------:R-:W-:Y:S01]  /*41bb0*/  VIADD R108, R0.reuse, 0x71 ;  /* 0x00000071006c7836 */ /* 0x040fe20000000000 */
[----:B------:R-:W-:Y:S01]  /*41bc0*/  ISETP.LT.AND P3, PT, R3, UR10, !P1 ;  /* 0x0000000a03007c0c */ /* 0x000fe2000cf61270 */
[----:B------:R-:W-:Y:S01]  /*41bd0*/  VIADD R107, R0, 0x70 ;  /* 0x00000070006b7836 */ /* 0x000fe20000000000 */
[----:B------:R-:W-:Y:S01]  /*41be0*/  LOP3.LUT R238, R238, 0xffffff7f, RZ, 0xc0, !PT ;  /* 0xffffff7feeee7812 */ /* 0x000fe200078ec0ff */
[C---:B------:R-:W-:Y:S01]  /*41bf0*/  VIADD R106, R0.reuse, 0x6f ;  /* 0x0000006f006a7836 */ /* 0x040fe20000000000 */
[----:B------:R-:W-:Y:S01]  /*41c00*/  ISETP.LT.AND P0, PT, R0, UR43, !P0 ;  /* 0x0000002b00007c0c */ /* 0x000fe2000c701270 */
[----:B------:R-:W-:Y:S01]  /*41c10*/  ULDC UR43, c[0x0][0x228] ;  /* 0x00008a00002b7ab9 */ /* 0x000fe20000000800 */
[----:B------:R-:W-:Y:S01]  /*41c20*/  @P2 LOP3.LUT R238, R238, 0x80, RZ, 0xfc, !PT ;  /* 0x00000080eeee2812 */ /* 0x000fe200078efcff */
[----:B------:R-:W-:Y:S01]  /*41c30*/  VIADD R105, R0, 0x6e ;  /* 0x0000006e00697836 */ /* 0x000fe20000000000 */
[----:B------:R-:W-:Y:S01]  /*41c40*/  ISETP.LT.AND P2, PT, R2, UR18, !P1 ;  /* 0x0000001202007c0c */ /* 0x000fe2000cf41270 */
[----:B------:R-:W-:Y:S01]  /*41c50*/  ULDC.64 UR18, c[0x0][0x228] ;  /* 0x00008a0000127ab9 */ /* 0x000fe20000000a00 */
[----:B------:R-:W-:Y:S01]  /*41c60*/  LOP3.LUT R238, R238, 0xffffffbf, RZ, 0xc0, !PT ;  /* 0xffffffbfeeee7812 */ /* 0x000fe200078ec0ff */
[----:B------:R-:W-:-:S03]  /*41c70*/  ULDC UR16, c[0x0][0x228] ;  /* 0x00008a0000107ab9 */ /* 0x000fc60000000800 */
[----:B------:R-:W-:Y:S02]  /*41c80*/  @P3 LOP3.LUT R238, R238, 0x40, RZ, 0xfc, !PT ;  /* 0x00000040eeee3812 */ /* 0x000fe400078efcff */
[----:B------:R-:W-:Y:S01]  /*41c90*/  ISETP.GE.AND P1, PT, R176, UR41, PT ;  /* 0x00000029b0007c0c */ /* 0x000fe2000bf26270 */
[----:B------:R-:W-:Y:S01]  /*41ca0*/  ULDC UR41, c[0x0][0x228] ;  /* 0x00008a0000297ab9 */ /* 0x000fe20000000800 */
        /* <DEDUP_REMOVED lines=8> */
[----:B------:R-:W-:-:S04]  /*41d30*/  ISETP.GE.AND P1, PT, R175, UR27, PT ;  /* 0x0000001baf007c0c */ /* 0x000fc8000bf26270 */
[----:B------:R-:W-:Y:S02]  /*41d40*/  ISETP.LT.AND P2, PT, R3, UR14, !P1 ;  /* 0x0000000e03007c0c */ /* 0x000fe4000cf41270 */
[----:B------:R-:W-:Y:S01]  /*41d50*/  ISETP.LT.AND P1, PT, R2, UR30, !P1 ;  /* 0x0000001e02007c0c */ /* 0x000fe2000cf21270 */
[----:B------:R-:W-:Y:S01]  /*41d60*/  ULDC UR30, c[0x0][0x228] ;  /* 0x00008a00001e7ab9 */ /* 0x000fe20000000800 */
[----:B------:R-:W-:-:S09]  /*41d70*/  LOP3.LUT R238, R238, 0xfffffffb, RZ, 0xc0, !PT ;  /* 0xfffffffbeeee7812 */ /* 0x000fd200078ec0ff */
[----:B------:R-:W-:-:S04]  /*41d80*/  @P2 LOP3.LUT R238, R238, 0x4, RZ, 0xfc, !PT ;  /* 0x00000004eeee2812 */ /* 0x000fc800078efcff */
[----:B------:R-:W-:-:S04]  /*41d90*/  LOP3.LUT R238, R238, 0xfffffffd, RZ, 0xc0, !PT ;  /* 0xfffffffdeeee7812 */ /* 0x000fc800078ec0ff */
[----:B------:R-:W-:Y:S02]  /*41da0*/  @P1 LOP3.LUT R238, R238, 0x2, RZ, 0xfc, !PT ;  /* 0x00000002eeee1812 */ /* 0x000fe400078efcff */
[----:B------:R-:W-:-:S04]  /*41db0*/  ISETP.GE.AND P1, PT, R174, UR33, PT ;  /* 0x00000021ae007c0c */ /* 0x000fc8000bf26270 */
[----:B------:R-:W-:Y:S02]  /*41dc0*/  ISETP.LT.AND P2, PT, R3, UR18, !P1 ;  /* 0x0000001203007c0c */ /* 0x000fe4000cf41270 */
[----:B------:R-:W-:Y:S01]  /*41dd0*/  ISETP.LT.AND P1, PT, R2, UR30, !P1 ;  /* 0x0000001e02007c0c */ /* 0x000fe2000cf21270 */
[----:B------:R-:W-:Y:S01]  /*41de0*/  ULDC.64 UR30, c[0x0][0x228] ;  /* 0x00008a00001e7ab9 */ /* 0x000fe20000000a00 */
[----:B------:R-:W-:-:S11]  /*41df0*/  LOP3.LUT R238, R238, 0xfffffffe, RZ, 0xc0, !PT ;  /* 0xfffffffeeeee7812 */ /* 0x000fd600078ec0ff */
[----:B------:R-:W-:Y:S02]  /*41e00*/  @P1 LOP3.LUT R239, R239, 0x80000000, RZ, 0xfc, !PT ;  /* 0x80000000efef1812 */ /* 0x000fe400078efcff */
[----:B------:R-:W-:Y:S01]  /*41e10*/  ISETP.GE.AND P1, PT, R173, UR7, PT ;  /* 0x00000007ad007c0c */ /* 0x000fe2000bf26270 */
[----:B------:R-:W-:Y:S01]  /*41e20*/  ULDC.64 UR6, c[0x0][0x228] ;  /* 0x00008a0000067ab9 */ /* 0x000fe20000000a00 */
[----:B------:R-:W-:Y:S02]  /*41e30*/  @P2 LOP3.LUT R238, R238, 0x1, RZ, 0xfc, !PT ;  /* 0x00000001eeee2812 */ /* 0x000fe400078efcff */
[----:B------:R-:W-:Y:S02]  /*41e40*/  ISETP.LT.AND P2, PT, R3, UR30, !P1 ;  /* 0x0000001e03007c0c */ /* 0x000fe4000cf41270 */
[----:B------:R-:W-:Y:S01]  /*41e50*/  ISETP.LT.AND P1, PT, R2, UR32, !P1 ;  /* 0x0000002002007c0c */ /* 0x000fe2000cf21270 */
[----:B------:R-:W-:Y:S01]  /*41e60*/  ULDC UR32, c[0x0][0x228] ;  /* 0x00008a0000207ab9 */ /* 0x000fe20000000800 */
[----:B------:R-:W-:-:S09]  /*41e70*/  LOP3.LUT R239, R239, 0xbfffffff, RZ, 0xc0, !PT ;  /* 0xbfffffffefef7812 */ /* 0x000fd200078ec0ff */
[----:B------:R-:W-:-:S04]  /*41e80*/  @P2 LOP3.LUT R239, R239, 0x40000000, RZ, 0xfc, !PT ;  /* 0x40000000efef2812 */ /* 0x000fc800078efcff */
[----:B------:R-:W-:-:S04]  /*41e90*/  LOP3.LUT R239, R239, 0xdfffffff, RZ, 0xc0, !PT ;  /* 0xdfffffffefef7812 */ /* 0x000fc800078ec0ff */
[----:B------:R-:W-:Y:S02]  /*41ea0*/  @P1 LOP3.LUT R239, R239, 0x20000000, RZ, 0xfc, !PT ;  /* 0x20000000efef1812 */ /* 0x000fe400078efcff */
[----:B------:R-:W-:Y:S01]  /*41eb0*/  ISETP.GE.AND P1, PT, R172, UR9, PT ;  /* 0x00000009ac007c0c */ /* 0x000fe2000bf26270 */
[----:B------:R-:W-:-:S03]  /*41ec0*/  ULDC.64 UR8, c[0x0][0x228] ;  /* 0x00008a0000087ab9 */ /* 0x000fc60000000a00 */
        /* <DEDUP_REMOVED lines=39> */
[----:B------:R-:W-:Y:S02]  /*42140*/  LOP3.LUT R239, R239, 0xffefffff, RZ, 0xc0, !PT ;  /* 0xffefffffefef7812 */ /* 0x000fe400078ec0ff */
[----:B------:R-:W-:Y:S01]  /*42150*/  ISETP.GE.AND P1, PT, R167, UR31, PT ;  /* 0x0000001fa7007c0c */ /* 0x000fe2000bf26270 */
[----:B------:R-:W-:-:S06]  /*42160*/  ULDC.64 UR30, c[0x0][0x228] ;  /* 0x00008a00001e7ab9 */ /* 0x000fcc0000000a00 */
[----:B------:R-:W-:Y:S02]  /*42170*/  @P3 LOP3.LUT R239, R239, 0x100000, RZ, 0xfc, !PT ;  /* 0x00100000efef3812 */ /* 0x000fe400078efcff */
[----:B------:R-:W-:Y:S02]  /*42180*/  ISETP.LT.AND P3, PT, R3, UR18, !P1 ;  /* 0x0000001203007c0c */ /* 0x000fe4000cf61270 */
[----:B------:R-:W-:-:S04]  /*42190*/  LOP3.LUT R239, R239, 0xfff7ffff, RZ, 0xc0, !PT ;  /* 0xfff7ffffefef7812 */ /* 0x000fc800078ec0ff */
[----:B------:R-:W-:Y:S02]  /*421a0*/  @P2 LOP3.LUT R239, R239, 0x80000, RZ, 0xfc, !PT ;  /* 0x00080000efef2812 */ /* 0x000fe400078efcff */
[----:B------:R-:W-:Y:S01]  /*421b0*/  ISETP.LT.AND P2, PT, R2, UR21, !P1 ;  /* 0x0000001502007c0c */ /* 0x000fe2000cf41270 */
[----:B------:R-:W-:Y:S01]  /*421c0*/  ULDC.64 UR20, c[0x0][0x228] ;  /* 0x00008a0000147ab9 */ /* 0x000fe20000000a00 */
[----:B------:R-:W-:Y:S02]  /*421d0*/  LOP3.LUT R239, R239, 0xfffbffff, RZ, 0xc0, !PT ;  /* 0xfffbffffefef7812 */ /* 0x000fe400078ec0ff */
[----:B------:R-:W-:Y:S01]  /*421e0*/  ISETP.GE.AND P1, PT, R166, UR7, PT ;  /* 0x00000007a6007c0c */ /* 0x000fe2000bf26270 */
[----:B------:R-:W-:Y:S01]  /*421f0*/  ULDC.64 UR6, c[0x0][0x228] ;  /* 0x00008a0000067ab9 */ /* 0x000fe20000000a00 */
[----:B------:R-:W-:Y:S02]  /*42200*/  @P3 LOP3.LUT R239, R239, 0x40000, RZ, 0xfc, !PT ;  /* 0x00040000efef3812 */ /* 0x000fe400078efcff */
[----:B------:R-:W-:-:S02]  /*42210*/  ISETP.LT.AND P3, PT, R3, UR20, !P1 ;  /* 0x0000001403007c0c */ /* 0x000fc4000cf61270 */
        /* <DEDUP_REMOVED lines=12> */
[C---:B------:R-:W-:Y:S01]  /*422e0*/  VIADD R104, R0.reuse, 0x6d ;  /* 0x0000006d00687836 */ /* 0x040fe20000000000 */
[----:B------:R-:W-:Y:S01]  /*422f0*/  LOP3.LUT R239, R239, 0xffffbfff, RZ, 0xc0, !PT ;  /* 0xffffbfffefef7812 */ /* 0x000fe200078ec0ff */
[C---:B------:R-:W-:Y:S01]  /*42300*/  VIADD R103, R0.reuse, 0x6c ;  /* 0x0000006c00677836 */ /* 0x040fe20000000000 */
[----:B------:R-:W-:Y:S01]  /*42310*/  LOP3.LUT R243, R243, 0x7fffffff, RZ, 0xc0, !PT ;  /* 0x7ffffffff3f37812 */ /* 0x000fe200078ec0ff */
[C---:B------:R-:W-:Y:S01]  /*42320*/  VIADD R102, R0.reuse, 0x6b ;  /* 0x0000006b00667836 */ /* 0x040fe20000000000 */
[----:B------:R-:W-:Y:S01]  /*42330*/  @P3 LOP3.LUT R239, R239, 0x4000, RZ, 0xfc, !PT ;  /* 0x00004000efef3812 */ /* 0x000fe200078efcff */
[----:B------:R-:W-:Y:S01]  /*42340*/  VIADD R101, R0, 0x6a ;  /* 0x0000006a00657836 */ /* 0x000fe20000000000 */
[----:B------:R-:W-:Y:S01]  /*42350*/  ISETP.GE.AND P1, PT, R164, UR11, PT ;  /* 0x0000000ba4007c0c */ /* 0x000fe2000bf26270 */
[----:B------:R-:W-:Y:S01]  /*42360*/  ULDC.64 UR10, c[0x0][0x228] ;  /* 0x00008a00000a7ab9 */ /* 0x000fe20000000a00 */
[----:B------:R-:W-:Y:S01]  /*42370*/  LOP3.LUT R239, R239, 0xffffdfff, RZ, 0xc0, !PT ;  /* 0xffffdfffefef7812 */ /* 0x000fe200078ec0ff */
[----:B------:R-:W-:-:S02]  /*42380*/  VIADD R100, R0, 0x69 ;  /* 0x0000006900647836 */ /* 0x000fc40000000000 */
[C---:B------:R-:W-:Y:S01]  /*42390*/  VIADD R99, R0.reuse, 0x68 ;  /* 0x0000006800637836 */ /* 0x040fe20000000000 */
[----:B------:R-:W-:Y:S01]  /*423a0*/  @P2 LOP3.LUT R239, R239, 0x2000, RZ, 0xfc, !PT ;  /* 0x00002000efef2812 */ /* 0x000fe200078efcff */
[C---:B------:R-:W-:Y:S01]  /*423b0*/  VIADD R98, R0.reuse, 0x67 ;  /* 0x0000006700627836 */ /* 0x040fe20000000000 */
[----:B------:R-:W-:Y:S01]  /*423c0*/  ISETP.LT.AND P2, PT, R3, UR8, !P1 ;  /* 0x0000000803007c0c */ /* 0x000fe2000cf41270 */
[----:B------:R-:W-:Y:S01]  /*423d0*/  VIADD R97, R0, 0x66 ;  /* 0x0000006600617836 */ /* 0x000fe20000000000 */
[----:B------:R-:W-:Y:S01]  /*423e0*/  ISETP.LT.AND P1, PT, R2, UR45, !P1 ;  /* 0x0000002d02007c0c */ /* 0x000fe2000cf21270 */
[----:B------:R-:W-:Y:S01]  /*423f0*/  ULDC UR45, c[0x0][0x228] ;  /* 0x00008a00002d7ab9 */ /* 0x000fe20000000800 */
[----:B------:R-:W-:Y:S01]  /*42400*/  LOP3.LUT R239, R239, 0xffffefff, RZ, 0xc0, !PT ;  /* 0xffffefffefef7812 */ /* 0x000fe200078ec0ff */
[C---:B------:R-:W-:Y:S02]  /*42410*/  VIADD R96, R0.reuse, 0x65 ;  /* 0x0000006500607836 */ /* 0x040fe40000000000 */
[----:B------:R-:W-:-:S02]  /*42420*/  VIADD R95, R0, 0x64 ;  /* 0x00000064005f7836 */ /* 0x000fc40000000000 */
[----:B------:R-:W-:Y:S01]  /*42430*/  VIADD R94, R0, 0x63 ;  /* 0x00000063005e7836 */ /* 0x000fe20000000000 */
[----:B------:R-:W-:Y:S01]  /*42440*/  LOP3.LUT R244, R244, 0x7fffffff, RZ, 0xc0, !PT ;  /* 0x7ffffffff4f47812 */ /* 0x000fe200078ec0ff */
[----:B------:R-:W-:Y:S01]  /*42450*/  VIADD R93, R0, 0x62 ;  /* 0x00000062005d7836 */ /* 0x000fe20000000000 */
[----:B------:R-:W-:Y:S01]  /*42460*/  ULDC UR44, c[0x0][0x228] ;  /* 0x00008a00002c7ab9 */ /* 0x000fe20000000800 */
        /* <DEDUP_REMOVED lines=16> */
[C---:B------:R-:W-:Y:S01]  /*42570*/  VIADD R92, R0.reuse, 0x61 ;  /* 0x00000061005c7836 */ /* 0x040fe20000000000 */
[----:B------:R-:W-:Y:S01]  /*42580*/  LOP3.LUT R239, R239, 0xfffffeff, RZ, 0xc0, !PT ;  /* 0xfffffeffefef7812 */ /* 0x000fe200078ec0ff */
[----:B------:R-:W-:Y:S01]  /*42590*/  VIADD R91, R0, 0x60 ;  /* 0x00000060005b7836 */ /* 0x000fe20000000000 */
[----:B------:R-:W-:-:S07]  /*425a0*/  ULDC UR47, c[0x0][0x228] ;  /* 0x00008a00002f7ab9 */ /* 0x000fce0000000800 */
[----:B------:R-:W-:-:S04]  /*425b0*/  @P2 LOP3.LUT R239, R239, 0x100, RZ, 0xfc, !PT ;  /* 0x00000100efef2812 */ /* 0x000fc800078efcff */
[----:B------:R-:W-:-:S04]  /*425c0*/  LOP3.LUT R239, R239, 0xffffff7f, RZ, 0xc0, !PT ;  /* 0xffffff7fefef7812 */ /* 0x000fc800078ec0ff */
[----:B------:R-:W-:Y:S02]  /*425d0*/  @P1 LOP3.LUT R239, R239, 0x80, RZ, 0xfc, !PT ;  /* 0x00000080efef1812 */ /* 0x000fe400078efcff */
[----:B------:R-:W-:Y:S01]  /*425e0*/  ISETP.GE.AND P1, PT, R161, UR19, PT ;  /* 0x00000013a1007c0c */ /* 0x000fe2000bf26270 */
[----:B------:R-:W-:-:S03]  /*425f0*/  ULDC.64 UR18, c[0x0][0x228] ;  /* 0x00008a0000127ab9 */ /* 0x000fc60000000a00 */
[----:B------:R-:W-:Y:S02]  /*42600*/  ISETP.LT.AND P2, PT, R3, UR14, !P1 ;  /* 0x0000000e03007c0c */ /* 0x000fe4000cf41270 */
[----:B------:R-:W-:Y:S01]  /*42610*/  ISETP.LT.AND P1, PT, R2, UR48, !P1 ;  /* 0x0000003002007c0c */ /* 0x000fe2000cf21270 */
[----:B------:R-:W-:Y:S01]  /*42620*/  VIADD R90, R0, 0x5f ;  /* 0x0000005f005a7836 */ /* 0x000fe20000000000 */
[----:B------:R-:W-:Y:S01]  /*42630*/  LOP3.LUT R239, R239, 0xffffffbf, RZ, 0xc0, !PT ;  /* 0xffffffbfefef7812 */ /* 0x000fe200078ec0ff */
[----:B------:R-:W-:-:S08]  /*42640*/  ULDC UR48, c[0x0][0x228] ;  /* 0x00008a0000307ab9 */ /* 0x000fd00000000800 */
        /* <DEDUP_REMOVED lines=18> */
[C---:B------:R-:W-:Y:S02]  /*42770*/  VIADD R88, R0.reuse, 0x5d ;  /* 0x0000005d00587836 */ /* 0x040fe40000000000 */
[C---:B------:R-:W-:Y:S02]  /*42780*/  VIADD R87, R0.reuse, 0x5c ;  /* 0x0000005c00577836 */ /* 0x040fe40000000000 */
[C---:B------:R-:W-:Y:S02]  /*42790*/  VIADD R86, R0.reuse, 0x5b ;  /* 0x0000005b00567836 */ /* 0x040fe40000000000 */
[----:B------:R-:W-:-:S02]  /*427a0*/  VIADD R85, R0, 0x5a ;  /* 0x0000005a00557836 */ /* 0x000fc40000000000 */
[C---:B------:R-:W-:Y:S01]  /*427b0*/  VIADD R84, R0.reuse, 0x59 ;  /* 0x0000005900547836 */ /* 0x040fe20000000000 */
[----:B------:R-:W-:Y:S01]  /*427c0*/  @P2 LOP3.LUT R239, R239, 0x4, RZ, 0xfc, !PT ;  /* 0x00000004efef2812 */ /* 0x000fe200078efcff */
[C---:B------:R-:W-:Y:S02]  /*427d0*/  VIADD R83, R0.reuse, 0x58 ;  /* 0x0000005800537836 */ /* 0x040fe40000000000 */
[C---:B------:R-:W-:Y:S01]  /*427e0*/  VIADD R82, R0.reuse, 0x57 ;  /* 0x0000005700527836 */ /* 0x040fe20000000000 */
[----:B------:R-:W-:Y:S01]  /*427f0*/  LOP3.LUT R239, R239, 0xfffffffd, RZ, 0xc0, !PT ;  /* 0xfffffffdefef7812 */ /* 0x000fe200078ec0ff */
[C---:B------:R-:W-:Y:S02]  /*42800*/  VIADD R81, R0.reuse, 0x56 ;  /* 0x0000005600517836 */ /* 0x040fe40000000000 */
[C---:B------:R-:W-:Y:S01]  /*42810*/  VIADD R80, R0.reuse, 0x55 ;  /* 0x0000005500507836 */ /* 0x040fe20000000000 */
[----:B------:R-:W-:Y:S01]  /*42820*/  @P1 LOP3.LUT R239, R239, 0x2, RZ, 0xfc, !PT ;  /* 0x00000002efef1812 */ /* 0x000fe200078efcff */
[----:B------:R-:W-:Y:S01]  /*42830*/  VIADD R79, R0, 0x54 ;  /* 0x00000054004f7836 */ /* 0x000fe20000000000 */
[----:B------:R-:W-:Y:S01]  /*42840*/  ISETP.GE.AND P1, PT, R158, UR9, PT ;  /* 0x000000099e007c0c */ /* 0x000fe2000bf26270 */
[----:B------:R-:W-:Y:S01]  /*42850*/  ULDC.64 UR8, c[0x0][0x228] ;  /* 0x00008a0000087ab9 */ /* 0x000fe20000000a00 */
[C---:B------:R-:W-:Y:S01]  /*42860*/  VIADD R78, R0.reuse, 0x53 ;  /* 0x00000053004e7836 */ /* 0x040fe20000000000 */
[----:B------:R-:W-:Y:S01]  /*42870*/  LOP3.LUT R245, R245, 0x7fffffff, RZ, 0xc0, !PT ;  /* 0x7ffffffff5f57812 */ /* 0x000fe200078ec0ff */
[----:B------:R-:W-:Y:S01]  /*42880*/  VIADD R77, R0, 0x52 ;  /* 0x00000052004d7836 */ /* 0x000fe20000000000 */
[----:B------:R-:W-:Y:S01]  /*42890*/  ISETP.LT.AND P2, PT, R3, UR6, !P1 ;  /* 0x0000000603007c0c */ /* 0x000fe2000cf41270 */
[----:B------:R-:W-:Y:S01]  /*428a0*/  ULDC UR6, c[0x0][0x228] ;  /* 0x00008a0000067ab9 */ /* 0x000fe20000000800 */
[----:B------:R-:W-:Y:S01]  /*428b0*/  ISETP.LT.AND P1, PT, R2, UR51, !P1 ;  /* 0x0000003302007c0c */ /* 0x000fe2000cf21270 */
[C---:B------:R-:W-:Y:S01]  /*428c0*/  VIADD R76, R0.reuse, 0x51 ;  /* 0x00000051004c7836 */ /* 0x040fe20000000000 */
[----:B------:R-:W-:Y:S01]  /*428d0*/  LOP3.LUT R239, R239, 0xfffffffe, RZ, 0xc0, !PT ;  /* 0xfffffffeefef7812 */ /* 0x000fe200078ec0ff */
[----:B------:R-:W-:-:S02]  /*428e0*/  VIADD R75, R0, 0x50 ;  /* 0x00000050004b7836 */ /* 0x000fc40000000000 */
[C---:B------:R-:W-:Y:S02]  /*428f0*/  VIADD R74, R0.reuse, 0x4f ;  /* 0x0000004f004a7836 */ /* 0x040fe40000000000 */
[C---:B------:R-:W-:Y:S02]  /*42900*/  VIADD R73, R0.reuse, 0x4e ;  /* 0x0000004e00497836 */ /* 0x040fe40000000000 */
[C---:B------:R-:W-:Y:S02]  /*42910*/  VIADD R72, R0.reuse, 0x4d ;  /* 0x0000004d00487836 */ /* 0x040fe40000000000 */
[C---:B------:R-:W-:Y:S02]  /*42920*/  VIADD R71, R0.reuse, 0x4c ;  /* 0x0000004c00477836 */ /* 0x040fe40000000000 */
[----:B------:R-:W-:Y:S01]  /*42930*/  VIADD R70, R0, 0x4b ;  /* 0x0000004b00467836 */ /* 0x000fe20000000000 */
[----:B------:R-:W-:Y:S01]  /*42940*/  @P1 LOP3.LUT R240, R240, 0x80000000, RZ, 0xfc, !PT ;  /* 0x80000000f0f01812 */ /* 0x000fe200078efcff */
[C---:B------:R-:W-:Y:S01]  /*42950*/  VIADD R69, R0.reuse, 0x4a ;  /* 0x0000004a00457836 */ /* 0x040fe20000000000 */
[----:B------:R-:W-:Y:S01]  /*42960*/  ISETP.GE.AND P1, PT, R157, UR11, PT ;  /* 0x0000000b9d007c0c */ /* 0x000fe2000bf26270 */
[----:B------:R-:W-:Y:S01]  /*42970*/  ULDC.64 UR10, c[0x0][0x228] ;  /* 0x00008a00000a7ab9 */ /* 0x000fe20000000a00 */
[----:B------:R-:W-:Y:S01]  /*42980*/  @P2 LOP3.LUT R239, R239, 0x1, RZ, 0xfc, !PT ;  /* 0x00000001efef2812 */ /* 0x000fe200078efcff */
[----:B------:R-:W-:Y:S01]  /*42990*/  VIADD R68, R0, 0x49 ;  /* 0x0000004900447836 */ /* 0x000fe20000000000 */
[----:B------:R-:W-:Y:S01]  /*429a0*/  ISETP.LT.AND P2, PT, R3, UR8, !P1 ;  /* 0x0000000803007c0c */ /* 0x000fe2000cf41270 */
[----:B------:R-:W-:Y:S01]  /*429b0*/  ULDC UR8, c[0x0][0x228] ;  /* 0x00008a0000087ab9 */ /* 0x000fe20000000800 */
[----:B------:R-:W-:Y:S01]  /*429c0*/  ISETP.LT.AND P1, PT, R2, UR52, !P1 ;  /* 0x0000003402007c0c */ /* 0x000fe2000cf21270 */
[----:B------:R-:W-:Y:S01]  /*429d0*/  ULDC UR52, c[0x0][0x228] ;  /* 0x00008a0000347ab9 */ /* 0x000fe20000000800 */
[----:B------:R-:W-:Y:S01]  /*429e0*/  LOP3.LUT R240, R240, 0xbfffffff, RZ, 0xc0, !PT ;  /* 0xbffffffff0f07812 */ /* 0x000fe200078ec0ff */
[----:B------:R-:W-:-:S02]  /*429f0*/  VIADD R67, R0, 0x48 ;  /* 0x0000004800437836 */ /* 0x000fc40000000000 */
[C---:B------:R-:W-:Y:S02]  /*42a00*/  VIADD R66, R0.reuse, 0x47 ;  /* 0x0000004700427836 */ /* 0x040fe40000000000 */
[C---:B------:R-:W-:Y:S02]  /*42a10*/  VIADD R65, R0.reuse, 0x46 ;  /* 0x0000004600417836 */ /* 0x040fe40000000000 */
[C---:B------:R-:W-:Y:S02]  /*42a20*/  VIADD R64, R0.reuse, 0x45 ;  /* 0x0000004500407836 */ /* 0x040fe40000000000 */
[----:B------:R-:W-:Y:S01]  /*42a30*/  VIADD R63, R0, 0x44 ;  /* 0x00000044003f7836 */ /* 0x000fe20000000000 */
[----:B------:R-:W-:Y:S01]  /*42a40*/  @P2 LOP3.LUT R240, R240, 0x40000000, RZ, 0xfc, !PT ;  /* 0x40000000f0f02812 */ /* 0x000fe200078efcff */
[----:B------:R-:W-:Y:S01]  /*42a50*/  VIADD R62, R0, 0x43 ;  /* 0x00000043003e7836 */ /* 0x000fe20000000000 */
[----:B------:R-:W-:Y:S01]  /*42a60*/  LOP3.LUT R246, R246, 0x7fffffff, RZ, 0xc0, !PT ;  /* 0x7ffffffff6f67812 */ /* 0x000fe200078ec0ff */
[----:B------:R-:W-:Y:S01]  /*42a70*/  VIADD R61, R0, 0x42 ;  /* 0x00000042003d7836 */ /* 0x000fe20000000000 */
[----:B------:R-:W-:Y:S01]  /*42a80*/  LOP3.LUT R240, R240, 0xdfffffff, RZ, 0xc0, !PT ;  /* 0xdffffffff0f07812 */ /* 0x000fe200078ec0ff */
[----:B------:R-:W-:Y:S01]  /*42a90*/  ULDC UR51, c[0x0][0x228] ;  /* 0x00008a0000337ab9 */ /* 0x000fe20000000800 */
[----:B------:R-:W-:Y:S01]  /*42aa0*/  VIADD R60, R0, 0x41 ;  /* 0x00000041003c7836 */ /* 0x000fe20000000000 */
[----:B------:R-:W-:Y:S01]  /*42ab0*/  ULDC UR50, c[0x0][0x228] ;  /* 0x00008a0000327ab9 */ /* 0x000fe20000000800 */
[----:B------:R-:W-:-:S02]  /*42ac0*/  @P1 LOP3.LUT R240, R240, 0x20000000, RZ, 0xfc, !PT ;  /* 0x20000000f0f01812 */ /* 0x000fc400078efcff */
[----:B------:R-:W-:Y:S01]  /*42ad0*/  ISETP.GE.AND P1, PT, R156, UR13, PT ;  /* 0x0000000d9c007c0c */ /* 0x000fe2000bf26270 */
[----:B------:R-:W-:-:S03]  /*42ae0*/  ULDC.64 UR12, c[0x0][0x228] ;  /* 0x00008a00000c7ab9 */ /* 0x000fc60000000a00 */
[----:B------:R-:W-:Y:S01]  /*42af0*/  ISETP.LT.AND P2, PT, R3, UR10, !P1 ;  /* 0x0000000a03007c0c */ /* 0x000fe2000cf41270 */
[----:B------:R-:W-:Y:S01]  /*42b00*/  ULDC UR10, c[0x0][0x228] ;  /* 0x00008a00000a7ab9 */ /* 0x000fe20000000800 */
        /* <DEDUP_REMOVED lines=36> */
[----:B------:R-:W-:-:S03]  /*42d50*/  ULDC UR7, c[0x0][0x228] ;  /* 0x00008a0000077ab9 */ /* 0x000fc60000000800 */
        /* <DEDUP_REMOVED lines=11> */
[----:B------:R-:W-:Y:S01]  /*42e10*/  ULDC.64 UR32, c[0x0][0x228] ;  /* 0x00008a0000207ab9 */ /* 0x000fe20000000a00 */
        /* <DEDUP_REMOVED lines=24> */
[----:B------:R-:W-:Y:S01]  /*42fa0*/  ISETP.LT.AND P2, PT, R3, UR26, !P1 ;  /* 0x0000001a03007c0c */ /* 0x000fe2000cf41270 */
[----:B------:R-:W-:Y:S01]  /*42fb0*/  ULDC UR26, c[0x0][0x228] ;  /* 0x00008a00001a7ab9 */ /* 0x000fe20000000800 */
[----:B------:R-:W-:Y:S01]  /*42fc0*/  ISETP.LT.AND P1, PT, R2, UR24, !P1 ;  /* 0x0000001802007c0c */ /* 0x000fe2000cf21270 */
[----:B------:R-:W-:Y:S01]  /*42fd0*/  ULDC.64 UR24, c[0x0][0x228] ;  /* 0x00008a0000187ab9 */ /* 0x000fe20000000a00 */
        /* <DEDUP_REMOVED lines=18> */
[----:B------:R-:W-:Y:S02]  /*43100*/  ISETP.LT.AND P1, PT, R2, UR34, !P1 ;  /* 0x0000002202007c0c */ /* 0x000fe4000cf21270 */
        /* <DEDUP_REMOVED lines=37> */
[----:B------:R-:W-:Y:S01]  /*43360*/  ULDC UR25, c[0x0][0x228] ;  /* 0x00008a0000197ab9 */ /* 0x000fe20000000800 */
        /* <DEDUP_REMOVED lines=217> */
[----:B------:R-:W-:Y:S01]  /*44100*/  ULDC UR49, c[0x0][0x228] ;  /* 0x00008a0000317ab9 */ /* 0x000fe20000000800 */
[----:B------:R-:W-:Y:S01]  /*44110*/  ISETP.GE.AND P1, PT, R116, UR29, PT ;  /* 0x0000001d74007c0c */ /* 0x000fe2000bf26270 */
[----:B------:R-:W-:-:S06]  /*44120*/  ULDC.64 UR28, c[0x0][0x228] ;  /* 0x00008a00001c7ab9 */ /* 0x000fcc0000000a00 */
[----:B------:R-:W-:Y:S02]  /*44130*/  @P3 LOP3.LUT R242, R242, 0x4000, RZ, 0xfc, !PT ;  /* 0x00004000f2f23812 */ /* 0x000fe400078efcff */
[----:B------:R-:W-:Y:S02]  /*44140*/  ISETP.LT.AND P3, PT, R3, UR40, !P1 ;  /* 0x0000002803007c0c */ /* 0x000fe4000cf61270 */
[----:B------:R-:W-:-:S04]  /*44150*/  LOP3.LUT R242, R242, 0xffffdfff, RZ, 0xc0, !PT ;  /* 0xffffdffff2f27812 */ /* 0x000fc800078ec0ff */
[----:B------:R-:W-:Y:S02]  /*44160*/  @P2 LOP3.LUT R242, R242, 0x2000, RZ, 0xfc, !PT ;  /* 0x00002000f2f22812 */ /* 0x000fe400078efcff */
[----:B------:R-:W-:Y:S01]  /*44170*/  ISETP.LT.AND P2, PT, R2, UR60, !P1 ;  /* 0x0000003c02007c0c */ /* 0x000fe2000cf41270 */
[----:B------:R-:W-:Y:S01]  /*44180*/  ULDC UR60, c[0x0][0x228] ;  /* 0x00008a00003c7ab9 */ /* 0x000fe20000000800 */
        /* <DEDUP_REMOVED lines=8> */
[----:B------:R-:W-:Y:S01]  /*44210*/  ULDC UR57, c[0x0][0x228] ;  /* 0x00008a0000397ab9 */ /* 0x000fe20000000800 */
[----:B------:R-:W-:-:S04]  /*44220*/  LOP3.LUT R242, R242, 0xfffffbff, RZ, 0xc0, !PT ;  /* 0xfffffbfff2f27812 */ /* 0x000fc800078ec0ff */
[----:B------:R-:W-:Y:S02]  /*44230*/  @P3 LOP3.LUT R242, R242, 0x400, RZ, 0xfc, !PT ;  /* 0x00000400f2f23812 */ /* 0x000fe400078efcff */
[----:B------:R-:W-:Y:S01]  /*44240*/  ISETP.GE.AND P1, PT, R114, UR33, PT ;  /* 0x0000002172007c0c */ /* 0x000fe2000bf26270 */
[----:B------:R-:W-:Y:S01]  /*44250*/  ULDC.64 UR32, c[0x0][0x228] ;  /* 0x00008a0000207ab9 */ /* 0x000fe20000000a00 */
[----:B------:R-:W-:-:S04]  /*44260*/  LOP3.LUT R242, R242, 0xfffffdff, RZ, 0xc0, !PT ;  /* 0xfffffdfff2f27812 */ /* 0x000fc800078ec0ff */
[----:B------:R-:W-:Y:S02]  /*44270*/  @P2 LOP3.LUT R242, R242, 0x200, RZ, 0xfc, !PT ;  /* 0x00000200f2f22812 */ /* 0x000fe400078efcff */
        /* <DEDUP_REMOVED lines=44> */
[----:B------:R-:W-:-:S11]  /*44540*/  LOP3.LUT R242, R242, 0xfffffffe, RZ, 0xc0, !PT ;  /* 0xfffffffef2f27812 */ /* 0x000fd600078ec0ff */
[----:B------:R-:W-:Y:S02]  /*44550*/  @P1 LOP3.LUT R243, R243, 0x80000000, RZ, 0xfc, !PT ;  /* 0x80000000f3f31812 */ /* 0x000fe400078efcff */
[----:B------:R-:W-:Y:S01]  /*44560*/  ISETP.GE.AND P1, PT, R109, UR29, PT ;  /* 0x0000001d6d007c0c */ /* 0x000fe2000bf26270 */
[----:B------:R-:W-:Y:S01]  /*44570*/  ULDC.64 UR28, c[0x0][0x228] ;  /* 0x00008a00001c7ab9 */ /* 0x000fe20000000a00 */
[----:B------:R-:W-:Y:S02]  /*44580*/  @P2 LOP3.LUT R242, R242, 0x1, RZ, 0xfc, !PT ;  /* 0x00000001f2f22812 */ /* 0x000fe400078efcff */
        /* <DEDUP_REMOVED lines=50> */
[----:B------:R-:W-:Y:S01]  /*448b0*/  VIADD R53, R0, 0x3a ;  /* 0x0000003a00357836 */ /* 0x000fe20000000000 */
[----:B------:R-:W-:Y:S01]  /*448c0*/  ISETP.LT.AND P1, PT, R2, UR9, !P1 ;  /* 0x0000000902007c0c */ /* 0x000fe2000cf21270 */
[----:B------:R-:W-:Y:S01]  /*448d0*/  ULDC.64 UR8, c[0x0][0x228] ;  /* 0x00008a0000087ab9 */ /* 0x000fe20000000a00 */
[----:B------:R-:W-:Y:S01]  /*448e0*/  LOP3.LUT R243, R243, 0xfffbffff, RZ, 0xc0, !PT ;  /* 0xfffbfffff3f37812 */ /* 0x000fe200078ec0ff */
[----:B------:R-:W-:-:S08]  /*448f0*/  ULDC UR6, c[0x0][0x228] ;  /* 0x00008a0000067ab9 */ /* 0x000fd00000000800 */
[----:B------:R-:W-:-:S04]  /*44900*/  @P2 LOP3.LUT R243, R243, 0x40000, RZ, 0xfc, !PT ;  /* 0x00040000f3f32812 */ /* 0x000fc800078efcff */
[----:B------:R-:W-:-:S04]  /*44910*/  LOP3.LUT R243, R243, 0xfffdffff, RZ, 0xc0, !PT ;  /* 0xfffdfffff3f37812 */ /* 0x000fc800078ec0ff */
[----:B------:R-:W-:Y:S02]  /*44920*/  @P1 LOP3.LUT R243, R243, 0x20000, RZ, 0xfc, !PT ;  /* 0x00020000f3f31812 */ /* 0x000fe400078efcff */
[----:B------:R-:W-:Y:S01]  /*44930*/  ISETP.GE.AND P1, PT, R102, UR29, PT ;  /* 0x0000001d66007c0c */ /* 0x000fe2000bf26270 */
[----:B------:R-:W-:-:S03]  /*44940*/  ULDC.64 UR28, c[0x0][0x228] ;  /* 0x00008a00001c7ab9 */ /* 0x000fc60000000a00 */
        /* <DEDUP_REMOVED lines=38> */
[C---:B------:R-:W-:Y:S02]  /*44bb0*/  VIADD R48, R0.reuse, 0x35 ;  /* 0x0000003500307836 */ /* 0x040fe40000000000 */
[C---:B------:R-:W-:Y:S02]  /*44bc0*/  VIADD R47, R0.reuse, 0x34 ;  /* 0x00000034002f7836 */ /* 0x040fe40000000000 */
[C---:B------:R-:W-:Y:S01]  /*44bd0*/  VIADD R46, R0.reuse, 0x33 ;  /* 0x00000033002e7836 */ /* 0x040fe20000000000 */
        /* <DEDUP_REMOVED lines=36> */
[----:B------:R-:W-:Y:S02]  /*44e20*/  ISETP.LT.AND P1, PT, R2, UR24, !P1 ;  /* 0x0000001802007c0c */ /* 0x000fe4000cf21270 */
        /* <DEDUP_REMOVED lines=9> */
[----:B------:R-:W-:-:S11]  /*44ec0*/  LOP3.LUT R243, R243, 0xfffffffe, RZ, 0xc0, !PT ;  /* 0xfffffffef3f37812 */ /* 0x000fd600078ec0ff */
[----:B------:R-:W-:Y:S02]  /*44ed0*/  @P1 LOP3.LUT R244, R244, 0x80000000, RZ, 0xfc, !PT ;  /* 0x80000000f4f41812 */ /* 0x000fe400078efcff */
[----:B------:R-:W-:Y:S01]  /*44ee0*/  ISETP.GE.AND P1, PT, R93, UR15, PT ;  /* 0x0000000f5d007c0c */ /* 0x000fe2000bf26270 */
[----:B------:R-:W-:Y:S01]  /*44ef0*/  VIADD R44, R0, 0x31 ;  /* 0x00000031002c7836 */ /* 0x000fe20000000000 */
[----:B------:R-:W-:Y:S01]  /*44f00*/  @P2 LOP3.LUT R243, R243, 0x1, RZ, 0xfc, !PT ;  /* 0x00000001f3f32812 */ /* 0x000fe200078efcff */
[----:B------:R-:W-:Y:S01]  /*44f10*/  ULDC UR15, c[0x0][0x228] ;  /* 0x00008a00000f7ab9 */ /* 0x000fe20000000800 */
        /* <DEDUP_REMOVED lines=12> */
[----:B------:R-:W-:Y:S01]  /*44fe0*/  ULDC UR44, c[0x0][0x228] ;  /* 0x00008a00002c7ab9 */ /* 0x000fe20000000800 */
        /* <DEDUP_REMOVED lines=44> */
[C---:B------:R-:W-:Y:S02]  /*452b0*/  VIADD R39, R0.reuse, 0x2c ;  /* 0x0000002c00277836 */ /* 0x040fe40000000000 */
[C---:B------:R-:W-:Y:S02]  /*452c0*/  VIADD R38, R0.reuse, 0x2b ;  /* 0x0000002b00267836 */ /* 0x040fe40000000000 */
[C---:B------:R-:W-:Y:S02]  /*452d0*/  VIADD R37, R0.reuse, 0x2a ;  /* 0x0000002a00257836 */ /* 0x040fe40000000000 */
        /* <DEDUP_REMOVED lines=9> */
[C---:B------:R-:W-:Y:S01]  /*45370*/  VIADD R30, R0.reuse, 0x23 ;  /* 0x00000023001e7836 */ /* 0x040fe20000000000 */
[----:B------:R-:W-:Y:S01]  /*45380*/  ISETP.GE.AND P1, PT, R87, UR27, PT ;  /* 0x0000001b57007c0c */ /* 0x000fe2000bf26270 */
[----:B------:R-:W-:Y:S01]  /*45390*/  ULDC.64 UR26, c[0x0][0x228] ;  /* 0x00008a00001a7ab9 */ /* 0x000fe20000000a00 */
[----:B------:R-:W-:Y:S01]  /*453a0*/  VIADD R29, R0, 0x22 ;  /* 0x00000022001d7836 */ /* 0x000fe20000000000 */
[----:B------:R-:W-:Y:S01]  /*453b0*/  LOP3.LUT R248, R248, 0x7fffffff, RZ, 0xc0, !PT ;  /* 0x7ffffffff8f87812 */ /* 0x000fe200078ec0ff */
[C---:B------:R-:W-:Y:S01]  /*453c0*/  VIADD R28, R0.reuse, 0x21 ;  /* 0x00000021001c7836 */ /* 0x040fe20000000000 */
[----:B------:R-:W-:Y:S01]  /*453d0*/  ISETP.LT.AND P2, PT, R3, UR28, !P1 ;  /* 0x0000001c03007c0c */ /* 0x000fe2000cf41270 */
[----:B------:R-:W-:Y:S01]  /*453e0*/  VIADD R27, R0, 0x20 ;  /* 0x00000020001b7836 */ /* 0x000fe20000000000 */
[----:B------:R-:W-:Y:S01]  /*453f0*/  ISETP.LT.AND P1, PT, R2, UR55, !P1 ;  /* 0x0000003702007c0c */ /* 0x000fe2000cf21270 */
[----:B------:R-:W-:Y:S01]  /*45400*/  VIADD R26, R0, 0x1f ;  /* 0x0000001f001a7836 */ /* 0x000fe20000000000 */
[----:B------:R-:W-:Y:S01]  /*45410*/  LOP3.LUT R244, R244, 0xfffbffff, RZ, 0xc0, !PT ;  /* 0xfffbfffff4f47812 */ /* 0x000fe200078ec0ff */
[C---:B------:R-:W-:Y:S01]  /*45420*/  VIADD R25, R0.reuse, 0x1e ;  /* 0x0000001e00197836 */ /* 0x040fe20000000000 */
[----:B------:R-:W-:Y:S01]  /*45430*/  ULDC UR55, c[0x0][0x228] ;  /* 0x00008a0000377ab9 */ /* 0x000fe20000000800 */
[----:B------:R-:W-:Y:S01]  /*45440*/  VIADD R24, R0, 0x1d ;  /* 0x0000001d00187836 */ /* 0x000fe20000000000 */
[----:B------:R-:W-:-:S05]  /*45450*/  ULDC UR54, c[0x0][0x228] ;  /* 0x00008a0000367ab9 */ /* 0x000fca0000000800 */
        /* <DEDUP_REMOVED lines=180> */
[----:B------:R-:W-:Y:S01]  /*45fa0*/  ISETP.GE.AND P1, PT, R66, UR27, PT ;  /* 0x0000001b42007c0c */ /* 0x000fe2000bf26270 */
[----:B------:R-:W-:Y:S01]  /*45fb0*/  ULDC.64 UR26, c[0x0][0x228] ;  /* 0x00008a00001a7ab9 */ /* 0x000fe20000000a00 */
[----:B------:R-:W-:Y:S01]  /*45fc0*/  VIADD R19, R0, 0x18 ;  /* 0x0000001800137836 */ /* 0x000fe20000000000 */
[----:B------:R-:W-:-:S04]  /*45fd0*/  ULDC UR52, c[0x0][0x228] ;  /* 0x00008a0000347ab9 */ /* 0x000fc80000000800 */
[----:B------:R-:W-:-:S04]  /*45fe0*/  @P3 LOP3.LUT R245, R245, 0x400, RZ, 0xfc, !PT ;  /* 0x00000400f5f53812 */ /* 0x000fc800078efcff */
[----:B------:R-:W-:-:S04]  /*45ff0*/  LOP3.LUT R245, R245, 0xfffffdff, RZ, 0xc0, !PT ;  /* 0xfffffdfff5f57812 */ /* 0x000fc800078ec0ff */
[----:B------:R-:W-:Y:S02]  /*46000*/  @P2 LOP3.LUT R245, R245, 0x200, RZ, 0xfc, !PT ;  /* 0x00000200f5f52812 */ /* 0x000fe400078efcff */
[----:B------:R-:W-:Y:S02]  /*46010*/  ISETP.LT.AND P2, PT, R3, UR28, !P1 ;  /* 0x0000001c03007c0c */ /* 0x000fe4000cf41270 */
[----:B------:R-:W-:Y:S01]  /*46020*/  ISETP.LT.AND P1, PT, R2, UR61, !P1 ;  /* 0x0000003d02007c0c */ /* 0x000fe2000cf21270 */
[C---:B------:R-:W-:Y:S01]  /*46030*/  VIADD R18, R0.reuse, 0x17 ;  /* 0x0000001700127836 */ /* 0x040fe20000000000 */
[----:B------:R-:W-:Y:S01]  /*46040*/  LOP3.LUT R245, R245, 0xfffffeff, RZ, 0xc0, !PT ;  /* 0xfffffefff5f57812 */ /* 0x000fe200078ec0ff */
[C---:B------:R-:W-:Y:S02]  /*46050*/  VIADD R17, R0.reuse, 0x16 ;  /* 0x0000001600117836 */ /* 0x040fe40000000000 */
[C---:B------:R-:W-:Y:S02]  /*46060*/  VIADD R16, R0.reuse, 0x15 ;  /* 0x0000001500107836 */ /* 0x040fe40000000000 */
[----:B------:R-:W-:-:S02]  /*46070*/  VIADD R15, R0, 0x14 ;  /* 0x00000014000f7836 */ /* 0x000fc40000000000 */
[----:B------:R-:W-:Y:S01]  /*46080*/  VIADD R13, R0, 0x13 ;  /* 0x00000013000d7836 */ /* 0x000fe20000000000 */
[----:B------:R0:W-:Y:S01]  /*46090*/  STL [R1+0xa38], R199 ;  /* 0x000a38c701007387 */ /* 0x0001e20000100800 */
[----:B------:R-:W-:Y:S01]  /*460a0*/  @P2 LOP3.LUT R245, R245, 0x100, RZ, 0xfc, !PT ;  /* 0x00000100f5f52812 */ /* 0x000fe200078efcff */
[----:B------:R-:W-:-:S03]  /*460b0*/  ULDC UR61, c[0x0][0x228] ;  /* 0x00008a00003d7ab9 */ /* 0x000fc60000000800 */
[----:B------:R-:W-:-:S04]  /*460c0*/  LOP3.LUT R245, R245, 0xffffff7f, RZ, 0xc0, !PT ;  /* 0xffffff7ff5f57812 */ /* 0x000fc800078ec0ff */
[----:B------:R-:W-:Y:S02]  /*460d0*/  @P1 LOP3.LUT R245, R245, 0x80, RZ, 0xfc, !PT ;  /* 0x00000080f5f51812 */ /* 0x000fe400078efcff */
[----:B------:R-:W-:Y:S01]  /*460e0*/  ISETP.GE.AND P1, PT, R65, UR31, PT ;  /* 0x0000001f41007c0c */ /* 0x000fe2000bf26270 */
[----:B------:R-:W-:-:S03]  /*460f0*/  ULDC.64 UR30, c[0x0][0x228] ;  /* 0x00008a00001e7ab9 */ /* 0x000fc60000000a00 */
[----:B------:R-:W-:Y:S02]  /*46100*/  ISETP.LT.AND P3, PT, R3, UR26, !P1 ;  /* 0x0000001a03007c0c */ /* 0x000fe4000cf61270 */
[----:B------:R-:W-:Y:S01]  /*46110*/  ISETP.LT.AND P2, PT, R2, UR60, !P1 ;  /* 0x0000003c02007c0c */ /* 0x000fe2000cf41270 */
[----:B0-----:R-:W-:Y:S01]  /*46120*/  VIADD R199, R0, 0x12 ;  /* 0x0000001200c77836 */ /* 0x001fe20000000000 */
[----:B------:R-:W-:Y:S01]  /*46130*/  LOP3.LUT R245, R245, 0xffffffbf, RZ, 0xc0, !PT ;  /* 0xffffffbff5f57812 */ /* 0x000fe200078ec0ff */
[----:B------:R-:W-:Y:S01]  /*46140*/  ULDC UR60, c[0x0][0x228] ;  /* 0x00008a00003c7ab9 */ /* 0x000fe20000000800 */
[----:B------:R-:W-:Y:S01]  /*46150*/  ISETP.GE.AND P1, PT, R64, UR33, PT ;  /* 0x0000002140007c0c */ /* 0x000fe2000bf26270 */
[----:B------:R-:W-:-:S06]  /*46160*/  ULDC.64 UR32, c[0x0][0x228] ;  /* 0x00008a0000207ab9 */ /* 0x000fcc0000000a00 */
[----:B------:R-:W-:-:S04]  /*46170*/  @P3 LOP3.LUT R245, R245, 0x40, RZ, 0xfc, !PT ;  /* 0x00000040f5f53812 */ /* 0x000fc800078efcff */
[----:B------:R-:W-:-:S04]  /*46180*/  LOP3.LUT R245, R245, 0xffffffdf, RZ, 0xc0, !PT ;  /* 0xffffffdff5f57812 */ /* 0x000fc800078ec0ff */
        /* <DEDUP_REMOVED lines=37> */
[----:B------:R-:W-:Y:S01]  /*463e0*/  LOP3.LUT R249, R249, 0x7fffffff, RZ, 0xc0, !PT ;  /* 0x7ffffffff9f97812 */ /* 0x000fe200078ec0ff */
[----:B------:R0:W-:Y:S01]  /*463f0*/  STL [R1+0xac4], R196 ;  /* 0x000ac4c401007387 */ /* 0x0001e20000100800 */
[----:B------:R-:W-:Y:S01]  /*46400*/  LOP3.LUT R246, R246, 0xefffffff, RZ, 0xc0, !PT ;  /* 0xeffffffff6f67812 */ /* 0x000fe200078ec0ff */
[----:B------:R-:W-:Y:S02]  /*46410*/  ULDC.64 UR50, c[0x0][0x228] ;  /* 0x00008a0000327ab9 */ /* 0x000fe40000000a00 */
[----:B------:R-:W3:Y:S04]  /*46420*/  LDL.LU R209, [R1+0x40] ;  /* 0x0000400001d17983 */ /* 0x000ee80000300800 */
[----:B------:R-:W-:Y:S01]  /*46430*/  @P2 LOP3.LUT R246, R246, 0x10000000, RZ, 0xfc, !PT ;  /* 0x10000000f6f62812 */ /* 0x000fe200078efcff */
[----:B------:R-:W3:Y:S03]  /*46440*/  LDL.LU R208, [R1+0x52c] ;  /* 0x00052c0001d07983 */ /* 0x000ee60000300800 */
[----:B------:R-:W-:Y:S01]  /*46450*/  LOP3.LUT R246, R246, 0xf7ffffff, RZ, 0xc0, !PT ;  /* 0xf7fffffff6f67812 */ /* 0x000fe200078ec0ff */
[----:B------:R-:W4:Y:S03]  /*46460*/  LDL.LU R207, [R1+0x3c] ;  /* 0x00003c0001cf7983 */ /* 0x000f260000300800 */
[----:B------:R-:W-:Y:S01]  /*46470*/  @P1 LOP3.LUT R246, R246, 0x8000000, RZ, 0xfc, !PT ;  /* 0x08000000f6f61812 */ /* 0x000fe200078efcff */
[----:B------:R-:W4:Y:S01]  /*46480*/  LDL.LU R206, [R1+0x528] ;  /* 0x0005280001ce7983 */ /* 0x000f220000300800 */
[----:B------:R-:W-:Y:S01]  /*46490*/  ISETP.GE.AND P1, PT, R59, UR27, PT ;  /* 0x0000001b3b007c0c */ /* 0x000fe2000bf26270 */
[----:B------:R-:W-:Y:S01]  /*464a0*/  ULDC.64 UR26, c[0x0][0x228] ;  /* 0x00008a00001a7ab9 */ /* 0x000fe20000000a00 */
[----:B------:R-:W-:Y:S01]  /*464b0*/  LOP3.LUT R246, R246, 0xfbffffff, RZ, 0xc0, !PT ;  /* 0xfbfffffff6f67812 */ /* 0x000fe200078ec0ff */
[----:B------:R-:W4:Y:S01]  /*464c0*/  LDL.LU R205, [R1+0x38] ;  /* 0x0000380001cd7983 */ /* 0x000f220000300800 */
[----:B------:R-:W-:-:S02]  /*464d0*/  ISETP.LT.AND P3, PT, R3, UR28, !P1 ;  /* 0x0000001c03007c0c */ /* 0x000fc4000cf61270 */
[----:B------:R-:W-:Y:S01]  /*464e0*/  ISETP.LT.AND P2, PT, R2, UR49, !P1 ;  /* 0x0000003102007c0c */ /* 0x000fe2000cf41270 */
[----:B------:R-:W4:Y:S01]  /*464f0*/  LDL.LU R204, [R1+0x40c] ;  /* 0x00040c0001cc7983 */ /* 0x000f220000300800 */
[----:B------:R-:W-:Y:S01]  /*46500*/  ISETP.GE.AND P1, PT, R58, UR31, PT ;  /* 0x0000001f3a007c0c */ /* 0x000fe2000bf26270 */
[----:B------:R-:W-:Y:S02]  /*46510*/  ULDC.64 UR30, c[0x0][0x228] ;  /* 0x00008a00001e7ab9 */ /* 0x000fe40000000a00 */
[----:B------:R-:W4:Y:S04]  /*46520*/  LDL.LU R203, [R1+0xdc0] ;  /* 0x000dc00001cb7983 */ /* 0x000f280000300800 */
[----:B------:R-:W4:Y:S02]  /*46530*/  LDL.LU R202, [R1+0xdbc] ;  /* 0x000dbc0001ca7983 */ /* 0x000f240000300800 */
[----:B------:R-:W-:-:S02]  /*46540*/  @P3 LOP3.LUT R246, R246, 0x4000000, RZ, 0xfc, !PT ;  /* 0x04000000f6f63812 */ /* 0x000fc400078efcff */
[----:B------:R-:W-:Y:S01]  /*46550*/  ISETP.LT.AND P3, PT, R3, UR26, !P1 ;  /* 0x0000001a03007c0c */ /* 0x000fe2000cf61270 */
[----:B------:R-:W3:Y:S01]  /*46560*/  LDL.LU R201, [R1+0xdb8] ;  /* 0x000db80001c97983 */ /* 0x000ee20000300800 */
[----:B------:R-:W-:-:S03]  /*46570*/  LOP3.LUT R246, R246, 0xfdffffff, RZ, 0xc0, !PT ;  /* 0xfdfffffff6f67812 */ /* 0x000fc600078ec0ff */
[----:B------:R-:W4:Y:S01]  /*46580*/  LDL.LU R200, [R1+0xcf8] ;  /* 0x000cf80001c87983 */ /* 0x000f220000300800 */
[----:B------:R-:W-:Y:S02]  /*46590*/  @P2 LOP3.LUT R246, R246, 0x2000000, RZ, 0xfc, !PT ;  /* 0x02000000f6f62812 */ /* 0x000fe400078efcff */
[----:B------:R-:W-:Y:S02]  /*465a0*/  ISETP.LT.AND P2, PT, R2, UR46, !P1 ;  /* 0x0000002e02007c0c */ /* 0x000fe4000cf41270 */
[----:B------:R-:W-:Y:S02]  /*465b0*/  LOP3.LUT R246, R246, 0xfeffffff, RZ, 0xc0, !PT ;  /* 0xfefffffff6f67812 */ /* 0x000fe400078ec0ff */
[----:B------:R-:W-:Y:S01]  /*465c0*/  ISETP.GE.AND P1, PT, R57, UR33, PT ;  /* 0x0000002139007c0c */ /* 0x000fe2000bf26270 */
[----:B------:R-:W-:Y:S01]  /*465d0*/  ULDC.64 UR32, c[0x0][0x228] ;  /* 0x00008a0000207ab9 */ /* 0x000fe20000000a00 */
[----:B------:R-:W-:Y:S02]  /*465e0*/  @P3 LOP3.LUT R246, R246, 0x1000000, RZ, 0xfc, !PT ;  /* 0x01000000f6f63812 */ /* 0x000fe400078efcff */
[----:B------:R-:W-:-:S02]  /*465f0*/  ISETP.LT.AND P3, PT, R3, UR30, !P1 ;  /* 0x0000001e03007c0c */ /* 0x000fc4000cf61270 */
[----:B------:R-:W-:-:S04]  /*46600*/  LOP3.LUT R246, R246, 0xff7fffff, RZ, 0xc0, !PT ;  /* 0xff7ffffff6f67812 */ /* 0x000fc800078ec0ff */
        /* <DEDUP_REMOVED lines=44> */
[----:B------:R-:W-:-:S04]  /*468d0*/  LOP3.LUT R246, R246, 0xffffefff, RZ, 0xc0, !PT ;  /* 0xffffeffff6f67812 */ /* 0x000fc800078ec0ff */
[----:B------:R-:W-:Y:S02]  /*468e0*/  @P3 LOP3.LUT R246, R246, 0x1000, RZ, 0xfc, !PT ;  /* 0x00001000f6f63812 */ /* 0x000fe400078efcff */
[----:B------:R-:W-:Y:S01]  /*468f0*/  ISETP.GE.AND P1, PT, R51, UR31, PT ;  /* 0x0000001f33007c0c */ /* 0x000fe2000bf26270 */
[----:B------:R-:W-:Y:S01]  /*46900*/  ULDC.64 UR30, c[0x0][0x228] ;  /* 0x00008a00001e7ab9 */ /* 0x000fe20000000a00 */
        /* <DEDUP_REMOVED lines=21> */
[----:B------:R-:W-:Y:S02]  /*46a60*/  LOP3.LUT R246, R246, 0xffffffbf, RZ, 0xc0, !PT ;  /* 0xffffffbff6f67812 */ /* 0x000fe400078ec0ff */
[----:B------:R-:W-:Y:S01]  /*46a70*/  ISETP.GE.AND P1, PT, R48, UR37, PT ;  /* 0x0000002530007c0c */ /* 0x000fe2000bf26270 */
[----:B------:R-:W-:-:S06]  /*46a80*/  ULDC.64 UR36, c[0x0][0x228] ;  /* 0x00008a0000247ab9 */ /* 0x000fcc0000000a00 */
[----:B------:R-:W-:-:S04]  /*46a90*/  @P3 LOP3.LUT R246, R246, 0x40, RZ, 0xfc, !PT ;  /* 0x00000040f6f63812 */ /* 0x000fc800078efcff */
[----:B------:R-:W-:-:S04]  /*46aa0*/  LOP3.LUT R246, R246, 0xffffffdf, RZ, 0xc0, !PT ;  /* 0xffffffdff6f67812 */ /* 0x000fc800078ec0ff */
[----:B------:R-:W-:Y:S02]  /*46ab0*/  @P2 LOP3.LUT R246, R246, 0x20, RZ, 0xfc, !PT ;  /* 0x00000020f6f62812 */ /* 0x000fe400078efcff */
        /* <DEDUP_REMOVED lines=21> */
[----:B------:R-:W-:-:S11]  /*46c10*/  LOP3.LUT R246, R246, 0xfffffffe, RZ, 0xc0, !PT ;  /* 0xfffffffef6f67812 */ /* 0x000fd600078ec0ff */
[----:B------:R-:W-:Y:S02]  /*46c20*/  @P1 LOP3.LUT R247, R247, 0x80000000, RZ, 0xfc, !PT ;  /* 0x80000000f7f71812 */ /* 0x000fe400078efcff */
[----:B------:R-:W-:Y:S01]  /*46c30*/  ISETP.GE.AND P1, PT, R45, UR27, PT ;  /* 0x0000001b2d007c0c */ /* 0x000fe2000bf26270 */
[----:B------:R-:W-:-:S03]  /*46c40*/  ULDC.64 UR26, c[0x0][0x228] ;  /* 0x00008a00001a7ab9 */ /* 0x000fc60000000a00 */
[----:B------:R-:W-:Y:S02]  /*46c50*/  ISETP.LT.AND P3, PT, R3, UR10, !P1 ;  /* 0x0000000a03007c0c */ /* 0x000fe4000cf61270 */
[----:B------:R-:W-:Y:S02]  /*46c60*/  @P2 LOP3.LUT R246, R246, 0x1, RZ, 0xfc, !PT ;  /* 0x00000001f6f62812 */ /* 0x000fe400078efcff */
[----:B------:R-:W-:Y:S02]  /*46c70*/  ISETP.LT.AND P2, PT, R2, UR14, !P1 ;  /* 0x0000000e02007c0c */ /* 0x000fe4000cf41270 */
[----:B------:R-:W-:Y:S02]  /*46c80*/  LOP3.LUT R247, R247, 0xbfffffff, RZ, 0xc0, !PT ;  /* 0xbffffffff7f77812 */ /* 0x000fe400078ec0ff */
[----:B------:R-:W-:Y:S01]  /*46c90*/  ISETP.GE.AND P1, PT, R44, UR31, PT ;  /* 0x0000001f2c007c0c */ /* 0x000fe2000bf26270 */
[----:B------:R-:W-:-:S04]  /*46ca0*/  ULDC.64 UR30, c[0x0][0x228] ;  /* 0x00008a00001e7ab9 */ /* 0x000fc80000000a00 */
        /* <DEDUP_REMOVED lines=14> */
[----:B------:R-:W-:Y:S02]  /*46d90*/  LOP3.LUT R247, R247, 0xfbffffff, RZ, 0xc0, !PT ;  /* 0xfbfffffff7f77812 */ /* 0x000fe400078ec0ff */
[----:B------:R-:W-:Y:S01]  /*46da0*/  ISETP.GE.AND P1, PT, R42, UR7, PT ;  /* 0x000000072a007c0c */ /* 0x000fe2000bf26270 */
[----:B------:R-:W-:-:S06]  /*46db0*/  ULDC.64 UR6, c[0x0][0x228] ;  /* 0x00008a0000067ab9 */ /* 0x000fcc0000000a00 */
        /* <DEDUP_REMOVED lines=118> */
[----:B------:R-:W-:Y:S01]  /*47520*/  ISETP.LT.AND P2, PT, R2, UR53, !P1 ;  /* 0x0000003502007c0c */ /* 0x000fe2000cf41270 */
[----:B------:R-:W-:Y:S01]  /*47530*/  ULDC UR53, c[0x0][0x228] ;  /* 0x00008a0000357ab9 */ /* 0x000fe20000000800 */
        /* <DEDUP_REMOVED lines=81> */
[----:B------:R-:W-:-:S04]  /*47a50*/  LOP3.LUT R248, R248, 0xfffff7ff, RZ, 0xc0, !PT ;  /* 0xfffff7fff8f87812 */ /* 0x000fc800078ec0ff */
[----:B------:R-:W-:-:S05]  /*47a60*/  LOP3.LUT R248, R248, 0xffffefff, RZ, 0xc0, !PT ;  /* 0xffffeffff8f87812 */ /* 0x000fca00078ec0ff */
[----:B------:R-:W-:-:S04]  /*47a70*/  @P2 LOP3.LUT R248, R248, 0x1000, RZ, 0xfc, !PT ;  /* 0x00001000f8f82812 */ /* 0x000fc800078efcff */
        /* <DEDUP_REMOVED lines=19> */
[----:B------:R-:W-:Y:S01]  /*47bb0*/  ISETP.LT.AND P3, PT, R3, UR40, !P1 ;  /* 0x0000002803007c0c */ /* 0x000fe2000cf61270 */
[----:B------:R-:W-:Y:S01]  /*47bc0*/  ULDC UR40, c[0x0][0x228] ;  /* 0x00008a0000287ab9 */ /* 0x000fe20000000800 */
[----:B------:R-:W-:Y:S01]  /*47bd0*/  ISETP.LT.AND P2, PT, R2, UR36, !P1 ;  /* 0x0000002402007c0c */ /* 0x000fe2000cf41270 */
[----:B------:R-:W-:Y:S01]  /*47be0*/  VIADD R12, R0, 0x5 ;  /* 0x00000005000c7836 */ /* 0x000fe20000000000 */
[----:B------:R-:W-:Y:S01]  /*47bf0*/  LOP3.LUT R248, R248, 0xffffffbf, RZ, 0xc0, !PT ;  /* 0xffffffbff8f87812 */ /* 0x000fe200078ec0ff */
[----:B------:R-:W1:Y:S01]  /*47c00*/  S2R R210, SR_TID.X ;  /* 0x0000000000d27919 */ /* 0x000e620000002100 */
[----:B------:R-:W-:Y:S01]  /*47c10*/  ISETP.GE.AND P1, PT, R16, UR35, PT ;  /* 0x0000002310007c0c */ /* 0x000fe2000bf26270 */
[----:B------:R-:W-:Y:S01]  /*47c20*/  ULDC.64 UR36, c[0x0][0x228] ;  /* 0x00008a0000247ab9 */ /* 0x000fe20000000a00 */
[----:B------:R-:W-:Y:S01]  /*47c30*/  VIADD R11, R0, 0x4 ;  /* 0x00000004000b7836 */ /* 0x000fe20000000000 */
[----:B------:R-:W0:Y:S01]  /*47c40*/  S2R R211, SR_TID.X ;  /* 0x0000000000d37919 */ /* 0x000e220000002100 */
[----:B------:R-:W-:-:S03]  /*47c50*/  ULDC.64 UR34, c[0x0][0x228] ;  /* 0x00008a0000227ab9 */ /* 0x000fc60000000a00 */
[----:B------:R-:W-:-:S04]  /*47c60*/  @P3 LOP3.LUT R248, R248, 0x40, RZ, 0xfc, !PT ;  /* 0x00000040f8f83812 */ /* 0x000fc800078efcff */
[----:B------:R-:W-:-:S04]  /*47c70*/  LOP3.LUT R248, R248, 0xffffffdf, RZ, 0xc0, !PT ;  /* 0xffffffdff8f87812 */ /* 0x000fc800078ec0ff */
[----:B------:R-:W-:Y:S02]  /*47c80*/  @P2 LOP3.LUT R248, R248, 0x20, RZ, 0xfc, !PT ;  /* 0x00000020f8f82812 */ /* 0x000fe400078efcff */
        /* <DEDUP_REMOVED lines=13> */
[----:B------:R-:W-:Y:S02]  /*47d60*/  LOP3.LUT R248, R248, 0xfffffffb, RZ, 0xc0, !PT ;  /* 0xfffffffbf8f87812 */ /* 0x000fe400078ec0ff */
[----:B------:R-:W-:Y:S02]  /*47d70*/  ISETP.GE.AND P1, PT, R13, UR39, PT ;  /* 0x000000270d007c0c */ /* 0x000fe4000bf26270 */
[----:B--2---:R-:W-:-:S05]  /*47d80*/  R2UR UR4, R14 ;  /* 0x000000000e0472ca */ /* 0x004fca00000e0000 */
[----:B------:R-:W-:Y:S01]  /*47d90*/  @P3 LOP3.LUT R248, R248, 0x4, RZ, 0xfc, !PT ;  /* 0x00000004f8f83812 */ /* 0x000fe200078efcff */
[----:B------:R-:W2:Y:S01]  /*47da0*/  S2R R13, SR_TID.X ;  /* 0x00000000000d7919 */ /* 0x000ea20000002100 */
[----:B------:R-:W-:Y:S02]  /*47db0*/  VIADD R9, R0, 0x11 ;  /* 0x0000001100097836 */ /* 0x000fe40000000000 */
[----:B-1----:R-:W-:Y:S01]  /*47dc0*/  IMAD.SHL.U32 R210, R210, 0x40, RZ ;  /* 0x00000040d2d27824 */ /* 0x002fe200078e00ff */
[----:B------:R-:W-:Y:S01]  /*47dd0*/  LOP3.LUT R248, R248, 0xfffffffd, RZ, 0xc0, !PT ;  /* 0xfffffffdf8f87812 */ /* 0x000fe200078ec0ff */
[----:B0-----:R-:W-:Y:S02]  /*47de0*/  IMAD.SHL.U32 R211, R211, 0x10, RZ ;  /* 0x00000010d3d37824 */ /* 0x001fe400078e00ff */
[----:B------:R-:W-:Y:S01]  /*47df0*/  VIADD R10, R0, 0x12 ;  /* 0x00000012000a7836 */ /* 0x000fe20000000000 */
[----:B------:R-:W-:Y:S01]  /*47e00*/  @P2 LOP3.LUT R248, R248, 0x2, RZ, 0xfc, !PT ;  /* 0x00000002f8f82812 */ /* 0x000fe200078efcff */
[----:B------:R-:W-:Y:S01]  /*47e10*/  VIADD R8, R0, 0x1 ;  /* 0x0000000100087836 */ /* 0x000fe20000000000 */
[----:B------:R-:W-:Y:S01]  /*47e20*/  ISETP.LT.AND P2, PT, R3, UR24, !P1 ;  /* 0x0000001803007c0c */ /* 0x000fe2000cf41270 */
[----:B------:R-:W-:Y:S01]  /*47e30*/  ULDC UR24, c[0x0][0x228] ;  /* 0x00008a0000187ab9 */ /* 0x000fe20000000800 */
[----:B------:R-:W-:Y:S01]  /*47e40*/  ISETP.LT.AND P1, PT, R2, UR56, !P1 ;  /* 0x0000003802007c0c */ /* 0x000fe2000cf21270 */
[----:B------:R-:W-:Y:S01]  /*47e50*/  VIADD R9, R0, 0xf ;  /* 0x0000000f00097836 */ /* 0x000fe20000000000 */
[----:B------:R-:W-:Y:S01]  /*47e60*/  LOP3.LUT R248, R248, 0xfffffffe, RZ, 0xc0, !PT ;  /* 0xfffffffef8f87812 */ /* 0x000fe200078ec0ff */
[----:B------:R-:W-:Y:S01]  /*47e70*/  VIADD R10, R0, 0x10 ;  /* 0x00000010000a7836 */ /* 0x000fe20000000000 */
[----:B------:R-:W-:Y:S01]  /*47e80*/  LOP3.LUT R210, R210, 0x400, RZ, 0xc0, !PT ;  /* 0x00000400d2d27812 */ /* 0x000fe200078ec0ff */
[----:B------:R-:W-:Y:S01]  /*47e90*/  ULDC.64 UR56, c[0x0][0x228] ;  /* 0x00008a0000387ab9 */ /* 0x000fe20000000a00 */
[----:B---3--:R-:W-:Y:S01]  /*47ea0*/  LOP3.LUT R17, R201, 0xffff, RZ, 0xc0, !PT ;  /* 0x0000ffffc9117812 */ /* 0x008fe200078ec0ff */
[----:B------:R-:W-:-:S06]  /*47eb0*/  ULDC.64 UR38, c[0x0][0x228] ;  /* 0x00008a0000267ab9 */ /* 0x000fcc0000000a00 */
[----:B------:R-:W-:Y:S02]  /*47ec0*/  @P1 LOP3.LUT R249, R249, 0x80000000, RZ, 0xfc, !PT ;  /* 0x80000000f9f91812 */ /* 0x000fe400078efcff */
[----:B------:R-:W-:Y:S02]  /*47ed0*/  ISETP.GE.AND P1, PT, R199, UR9, PT ;  /* 0x00000009c7007c0c */ /* 0x000fe4000bf26270 */
[----:B------:R-:W-:Y:S02]  /*47ee0*/  @P2 LOP3.LUT R248, R248, 0x1, RZ, 0xfc, !PT ;  /* 0x00000001f8f82812 */ /* 0x000fe400078efcff */
[----:B------:R-:W-:Y:S01]  /*47ef0*/  LOP3.LUT R249, R249, 0xbfffffff, RZ, 0xc0, !PT ;  /* 0xbffffffff9f97812 */ /* 0x000fe200078ec0ff */
[C---:B------:R-:W-:Y:S01]  /*47f00*/  VIADD R199, R0.reuse, 0x11 ;  /* 0x0000001100c77836 */ /* 0x040fe20000000000 */
[----:B------:R-:W-:Y:S01]  /*47f10*/  ISETP.LT.AND P3, PT, R3, UR44, !P1 ;  /* 0x0000002c03007c0c */ /* 0x000fe2000cf61270 */
[----:B------:R-:W-:Y:S01]  /*47f20*/  VIADD R9, R0, 0xd ;  /* 0x0000000d00097836 */ /* 0x000fe20000000000 */
[----:B------:R-:W-:Y:S01]  /*47f30*/  ISETP.LT.AND P2, PT, R2, UR61, !P1 ;  /* 0x0000003d02007c0c */ /* 0x000fe2000cf41270 */
[----:B------:R-:W-:Y:S01]  /*47f40*/  VIADD R10, R0, 0xe ;  /* 0x0000000e000a7836 */ /* 0x000fe20000000000 */
[----:B------:R-:W-:Y:S01]  /*47f50*/  ISETP.GE.AND P1, PT, R199, UR23, PT ;  /* 0x00000017c7007c0c */ /* 0x000fe2000bf26270 */
[----:B------:R-:W-:-:S08]  /*47f60*/  ULDC.64 UR8, c[0x0][0x228] ;  /* 0x00008a0000087ab9 */ /* 0x000fd00000000a00 */
[----:B------:R-:W-:Y:S01]  /*47f70*/  @P3 LOP3.LUT R249, R249, 0x40000000, RZ, 0xfc, !PT ;  /* 0x40000000f9f93812 */ /* 0x000fe200078efcff */
[C---:B------:R-:W-:Y:S01]  /*47f80*/  VIADD R199, R0.reuse, 0x10 ;  /* 0x0000001000c77836 */ /* 0x040fe20000000000 */
[----:B------:R-:W-:Y:S01]  /*47f90*/  LOP3.LUT R211, R211, 0xf0, RZ, 0xc0, !PT ;  /* 0x000000f0d3d37812 */ /* 0x000fe200078ec0ff */
[C---:B------:R-:W-:Y:S01]  /*47fa0*/  VIADD R9, R0.reuse, 0xb ;  /* 0x0000000b00097836 */ /* 0x040fe20000000000 */
[----:B------:R-:W-:Y:S01]  /*47fb0*/  LOP3.LUT R249, R249, 0xdfffffff, RZ, 0xc0, !PT ;  /* 0xdffffffff9f97812 */ /* 0x000fe200078ec0ff */
[----:B------:R-:W-:Y:S01]  /*47fc0*/  VIADD R10, R0, 0xc ;  /* 0x0000000c000a7836 */ /* 0x000fe20000000000 */
[----:B------:R-:W-:Y:S01]  /*47fd0*/  ISETP.GE.AND P5, PT, R8, UR53, PT ;  /* 0x0000003508007c0c */ /* 0x000fe2000bfa6270 */
[----:B------:R-:W-:Y:S01]  /*47fe0*/  ULDC.64 UR22, c[0x0][0x228] ;  /* 0x00008a0000167ab9 */ /* 0x000fe20000000a00 */
[----:B------:R-:W-:Y:S02]  /*47ff0*/  @P2 LOP3.LUT R249, R249, 0x20000000, RZ, 0xfc, !PT ;  /* 0x20000000f9f92812 */ /* 0x000fe400078efcff */
[----:B------:R-:W-:-:S02]  /*48000*/  ISETP.LT.AND P2, PT, R3, UR28, !P1 ;  /* 0x0000001c03007c0c */ /* 0x000fc4000cf41270 */
[----:B------:R-:W-:Y:S01]  /*48010*/  ISETP.LT.AND P1, PT, R2, UR60, !P1 ;  /* 0x0000003c02007c0c */ /* 0x000fe2000cf21270 */
[C---:B------:R-:W-:Y:S01]  /*48020*/  VIADD R9, R0.reuse, 0x9 ;  /* 0x0000000900097836 */ /* 0x040fe20000000000 */
[----:B------:R-:W-:Y:S01]  /*48030*/  LOP3.LUT R249, R249, 0xefffffff, RZ, 0xc0, !PT ;  /* 0xeffffffff9f97812 */ /* 0x000fe200078ec0ff */
[----:B------:R-:W-:Y:S01]  /*48040*/  VIADD R10, R0, 0xa ;  /* 0x0000000a000a7836 */ /* 0x000fe20000000000 */
[----:B------:R-:W-:Y:S01]  /*48050*/  IADD3 R237, R210, UR4, R211 ;  /* 0x00000004d2ed7c10 */ /* 0x000fe2000fffe0d3 */
[----:B------:R-:W-:-:S06]  /*48060*/  ULDC.64 UR60, c[0x0][0x228] ;  /* 0x00008a00003c7ab9 */ /* 0x000fcc0000000a00 */
[----:B------:R-:W-:-:S04]  /*48070*/  @P2 LOP3.LUT R249, R249, 0x10000000, RZ, 0xfc, !PT ;  /* 0x10000000f9f92812 */ /* 0x000fc800078efcff */
[----:B------:R-:W-:-:S04]  /*48080*/  LOP3.LUT R249, R249, 0xf7ffffff, RZ, 0xc0, !PT ;  /* 0xf7fffffff9f97812 */ /* 0x000fc800078ec0ff */
[----:B------:R-:W-:Y:S02]  /*48090*/  @P1 LOP3.LUT R249, R249, 0x8000000, RZ, 0xfc, !PT ;  /* 0x08000000f9f91812 */ /* 0x000fe400078efcff */
[----:B------:R-:W-:-:S04]  /*480a0*/  ISETP.GE.AND P1, PT, R199, UR41, PT ;  /* 0x00000029c7007c0c */ /* 0x000fc8000bf26270 */
[----:B------:R-:W-:Y:S02]  /*480b0*/  ISETP.LT.AND P2, PT, R3, UR12, !P1 ;  /* 0x0000000c03007c0c */ /* 0x000fe4000cf41270 */
[----:B------:R-:W-:Y:S02]  /*480c0*/  ISETP.LT.AND P1, PT, R2, UR40, !P1 ;  /* 0x0000002802007c0c */ /* 0x000fe4000cf21270 */
[----:B------:R-:W-:Y:S01]  /*480d0*/  LOP3.LUT R249, R249, 0xfbffffff, RZ, 0xc0, !PT ;  /* 0xfbfffffff9f97812 */ /* 0x000fe200078ec0ff */
[C---:B------:R-:W-:Y:S01]  /*480e0*/  VIADD R199, R0.reuse, 0xf ;  /* 0x0000000f00c77836 */ /* 0x040fe20000000000 */
[----:B--2---:R-:W-:Y:S01]  /*480f0*/  LOP3.LUT R13, R13, 0x60, RZ, 0xc0, !PT ;  /* 0x000000600d0d7812 */ /* 0x004fe200078ec0ff */
[----:B------:R-:W-:Y:S01]  /*48100*/  VIADD R9, R0, 0x7 ;  /* 0x0000000700097836 */ /* 0x000fe20000000000 */
[----:B------:R-:W-:Y:S01]  /*48110*/  PRMT R8, R208, 0x5410, R209 ;  /* 0x00005410d0087816 */ /* 0x000fe200000000d1 */
[----:B------:R-:W-:Y:S01]  /*48120*/  VIADD R10, R0, 0x8 ;  /* 0x00000008000a7836 */ /* 0x000fe20000000000 */
[----:B----4-:R-:W-:Y:S01]  /*48130*/  LOP3.LUT R15, R200, 0xffff, RZ, 0xc0, !PT ;  /* 0x0000ffffc80f7812 */ /* 0x010fe200078ec0ff */
[----:B------:R-:W-:-:S02]  /*48140*/  ULDC.64 UR40, c[0x0][0x228] ;  /* 0x00008a0000287ab9 */ /* 0x000fc40000000a00 */
        /* <DEDUP_REMOVED lines=8> */
[----:B------:R-:W-:Y:S01]  /*481d0*/  SHF.R.U32.HI R198, RZ, 0x8, R194 ;  /* 0x00000008ffc67819 */ /* 0x000fe200000116c2 */
[C---:B------:R-:W-:Y:S01]  /*481e0*/  VIADD R9, R0.reuse, 0x6 ;  /* 0x0000000600097836 */ /* 0x040fe20000000000 */
[----:B------:R-:W-:Y:S01]  /*481f0*/  LOP3.LUT R191, R197, 0xffff, RZ, 0xc0, !PT ;  /* 0x0000ffffc5bf7812 */ /* 0x000fe200078ec0ff */
[C---:B------:R-:W-:Y:S01]  /*48200*/  VIADD R10, R0.reuse, 0x3 ;  /* 0x00000003000a7836 */ /* 0x040fe20000000000 */
[----:B------:R-:W-:Y:S01]  /*48210*/  ISETP.GE.AND P6, PT, R0, UR33, PT ;  /* 0x0000002100007c0c */ /* 0x000fe2000bfc6270 */
[----:B------:R-:W-:Y:S01]  /*48220*/  IMAD R237, R13, 0x8, R237 ;  /* 0x000000080ded7824 */ /* 0x000fe200078e02ed */
[----:B------:R-:W-:Y:S01]  /*48230*/  ULDC.64 UR20, c[0x0][0x228] ;  /* 0x00008a0000147ab9 */ /* 0x000fe20000000a00 */
[----:B------:R-:W-:-:S04]  /*48240*/  @P2 LOP3.LUT R249, R249, 0x1000000, RZ, 0xfc, !PT ;  /* 0x01000000f9f92812 */ /* 0x000fc800078efcff */
[----:B------:R-:W-:-:S04]  /*48250*/  LOP3.LUT R249, R249, 0xff7fffff, RZ, 0xc0, !PT ;  /* 0xff7ffffff9f97812 */ /* 0x000fc800078ec0ff */
[----:B------:R-:W-:Y:S02]  /*48260*/  @P1 LOP3.LUT R249, R249, 0x800000, RZ, 0xfc, !PT ;  /* 0x00800000f9f91812 */ /* 0x000fe400078efcff */
[----:B------:R-:W-:-:S04]  /*48270*/  ISETP.GE.AND P1, PT, R199, UR11, PT ;  /* 0x0000000bc7007c0c */ /* 0x000fc8000bf26270 */
[----:B------:R-:W-:Y:S01]  /*48280*/  ISETP.LT.AND P3, PT, R3, UR16, !P1 ;  /* 0x0000001003007c0c */ /* 0x000fe2000cf61270 */
[----:B------:R-:W-:Y:S01]  /*48290*/  VIADD R199, R0, 0xd ;  /* 0x0000000d00c77836 */ /* 0x000fe20000000000 */
[----:B------:R-:W-:Y:S01]  /*482a0*/  ISETP.LT.AND P2, PT, R2, UR24, !P1 ;  /* 0x0000001802007c0c */ /* 0x000fe2000cf41270 */
[----:B------:R-:W-:Y:S01]  /*482b0*/  ULDC UR24, c[0x0][0x228] ;  /* 0x00008a0000187ab9 */ /* 0x000fe20000000800 */
[----:B------:R-:W-:Y:S02]  /*482c0*/  LOP3.LUT R249, R249, 0xffbfffff, RZ, 0xc0, !PT ;  /* 0xffbffffff9f97812 */ /* 0x000fe400078ec0ff */
[----:B------:R-:W-:-:S07]  /*482d0*/  ISETP.GE.AND P1, PT, R199, UR25, PT ;  /* 0x00000019c7007c0c */ /* 0x000fce000bf26270 */
[----:B------:R-:W-:Y:S02]  /*482e0*/  @P3 LOP3.LUT R249, R249, 0x400000, RZ, 0xfc, !PT ;  /* 0x00400000f9f93812 */ /* 0x000fe400078efcff */
[----:B------:R-:W-:Y:S02]  /*482f0*/  ISETP.LT.AND P3, PT, R3, UR48, !P1 ;  /* 0x0000003003007c0c */ /* 0x000fe4000cf61270 */
[----:B------:R-:W-:Y:S01]  /*48300*/  LOP3.LUT R249, R249, 0xffdfffff, RZ, 0xc0, !PT ;  /* 0xffdffffff9f97812 */ /* 0x000fe200078ec0ff */
[----:B------:R-:W-:-:S03]  /*48310*/  VIADD R199, R0, 0xc ;  /* 0x0000000c00c77836 */ /* 0x000fc60000000000 */
[----:B------:R-:W-:Y:S02]  /*48320*/  @P2 LOP3.LUT R249, R249, 0x200000, RZ, 0xfc, !PT ;  /* 0x00200000f9f92812 */ /* 0x000fe400078efcff */
[----:B------:R-:W-:Y:S01]  /*48330*/  ISETP.LT.AND P2, PT, R2, UR10, !P1 ;  /* 0x0000000a02007c0c */ /* 0x000fe2000cf41270 */
[----:B------:R-:W-:Y:S01]  /*48340*/  ULDC UR10, c[0x0][0x228] ;  /* 0x00008a00000a7ab9 */ /* 0x000fe20000000800 */
[----:B------:R-:W-:Y:S02]  /*48350*/  LOP3.LUT R249, R249, 0xffefffff, RZ, 0xc0, !PT ;  /* 0xffeffffff9f97812 */ /* 0x000fe400078ec0ff */
[----:B------:R-:W-:Y:S02]  /*48360*/  ISETP.GE.AND P1, PT, R199, UR45, PT ;  /* 0x0000002dc7007c0c */ /* 0x000fe4000bf26270 */
[----:B------:R-:W-:Y:S02]  /*48370*/  @P3 LOP3.LUT R249, R249, 0x100000, RZ, 0xfc, !PT ;  /* 0x00100000f9f93812 */ /* 0x000fe400078efcff */
[----:B------:R-:W-:-:S02]  /*48380*/  ISETP.LT.AND P3, PT, R3, UR26, !P1 ;  /* 0x0000001a03007c0c */ /* 0x000fc4000cf61270 */
[----:B------:R-:W-:Y:S01]  /*48390*/  LOP3.LUT R249, R249, 0xfff7ffff, RZ, 0xc0, !PT ;  /* 0xfff7fffff9f97812 */ /* 0x000fe200078ec0ff */
[----:B------:R-:W-:-:S03]  /*483a0*/  VIADD R199, R0, 0xb ;  /* 0x0000000b00c77836 */ /* 0x000fc60000000000 */
[----:B------:R-:W-:Y:S02]  /*483b0*/  @P2 LOP3.LUT R249, R249, 0x80000, RZ, 0xfc, !PT ;  /* 0x00080000f9f92812 */ /* 0x000fe400078efcff */
[----:B------:R-:W-:Y:S01]  /*483c0*/  ISETP.LT.AND P2, PT, R2, UR24, !P1 ;  /* 0x0000001802007c0c */ /* 0x000fe2000cf41270 */
[----:B------:R-:W-:Y:S01]  /*483d0*/  ULDC UR24, c[0x0][0x228] ;  /* 0x00008a0000187ab9 */ /* 0x000fe20000000800 */
[----:B------:R-:W-:Y:S02]  /*483e0*/  LOP3.LUT R249, R249, 0xfffbffff, RZ, 0xc0, !PT ;  /* 0xfffbfffff9f97812 */ /* 0x000fe400078ec0ff */
[----:B------:R-:W-:Y:S02]  /*483f0*/  ISETP.GE.AND P1, PT, R199, UR29, PT ;  /* 0x0000001dc7007c0c */ /* 0x000fe4000bf26270 */
[----:B------:R-:W-:Y:S01]  /*48400*/  @P3 LOP3.LUT R249, R249, 0x40000, RZ, 0xfc, !PT ;  /* 0x00040000f9f93812 */ /* 0x000fe200078efcff */
[C---:B------:R-:W-:Y:S01]  /*48410*/  VIADD R199, R0.reuse, 0xa ;  /* 0x0000000a00c77836 */ /* 0x040fe20000000000 */
[----:B------:R-:W-:Y:S01]  /*48420*/  ISETP.LT.AND P3, PT, R3, UR30, !P1 ;  /* 0x0000001e03007c0c */ /* 0x000fe2000cf61270 */
[----:B------:R-:W-:Y:S01]  /*48430*/  VIADD R9, R0, 0x2 ;  /* 0x0000000200097836 */ /* 0x000fe20000000000 */
[----:B------:R-:W-:Y:S01]  /*48440*/  LOP3.LUT R249, R249, 0xfffdffff, RZ, 0xc0, !PT ;  /* 0xfffdfffff9f97812 */ /* 0x000fe200078ec0ff */
[----:B------:R-:W0:Y:S01]  /*48450*/  S2R R14, SR_TID.X ;  /* 0x00000000000e7919 */ /* 0x000e220000002100 */
[----:B------:R-:W-:Y:S01]  /*48460*/  LOP3.LUT R13, R203, 0xffff, RZ, 0xc0, !PT ;  /* 0x0000ffffcb0d7812 */ /* 0x000fe200078ec0ff */
[----:B------:R-:W-:Y:S01]  /*48470*/  ULDC.64 UR28, c[0x0][0x228] ;  /* 0x00008a00001c7ab9 */ /* 0x000fe20000000a00 */
[----:B------:R-:W-:-:S02]  /*48480*/  @P2 LOP3.LUT R249, R249, 0x20000, RZ, 0xfc, !PT ;  /* 0x00020000f9f92812 */ /* 0x000fc400078efcff */
[----:B------:R-:W-:Y:S01]  /*48490*/  ISETP.LT.AND P2, PT, R2, UR10, !P1 ;  /* 0x0000000a02007c0c */ /* 0x000fe2000cf41270 */
[----:B------:R-:W-:Y:S01]  /*484a0*/  ULDC UR10, c[0x0][0x228] ;  /* 0x00008a00000a7ab9 */ /* 0x000fe20000000800 */
[----:B------:R-:W-:-:S04]  /*484b0*/  LOP3.LUT R249, R249, 0xfffeffff, RZ, 0xc0, !PT ;  /* 0xfffefffff9f97812 */ /* 0x000fc800078ec0ff */
[----:B------:R-:W-:Y:S02]  /*484c0*/  @P3 LOP3.LUT R249, R249, 0x10000, RZ, 0xfc, !PT ;  /* 0x00010000f9f93812 */ /* 0x000fe400078efcff */
[----:B------:R-:W-:Y:S02]  /*484d0*/  ISETP.GE.AND P1, PT, R199, UR13, PT ;  /* 0x0000000dc7007c0c */ /* 0x000fe4000bf26270 */
[----:B------:R-:W-:Y:S01]  /*484e0*/  LOP3.LUT R249, R249, 0xffff7fff, RZ, 0xc0, !PT ;  /* 0xffff7ffff9f97812 */ /* 0x000fe200078ec0ff */
[----:B------:R-:W-:Y:S01]  /*484f0*/  VIADD R199, R0, 0x9 ;  /* 0x0000000900c77836 */ /* 0x000fe20000000000 */
[----:B------:R-:W-:Y:S01]  /*48500*/  SHF.R.U32.HI R194, RZ, 0x8, R192 ;  /* 0x00000008ffc27819 */ /* 0x000fe200000116c0 */
[----:B------:R-:W-:Y:S01]  /*48510*/  ULDC.64 UR12, c[0x0][0x228] ;  /* 0x00008a00000c7ab9 */ /* 0x000fe20000000a00 */
[----:B------:R-:W-:Y:S02]  /*48520*/  @P2 LOP3.LUT R249, R249, 0x8000, RZ, 0xfc, !PT ;  /* 0x00008000f9f92812 */ /* 0x000fe400078efcff */
[----:B------:R-:W-:-:S02]  /*48530*/  ISETP.LT.AND P2, PT, R3, UR50, !P1 ;  /* 0x0000003203007c0c */ /* 0x000fc4000cf41270 */
[----:B------:R-:W-:Y:S01]  /*48540*/  ISETP.LT.AND P3, PT, R2, UR24, !P1 ;  /* 0x0000001802007c0c */ /* 0x000fe2000cf61270 */
[----:B------:R-:W-:Y:S01]  /*48550*/  ULDC.64 UR24, c[0x0][0x228] ;  /* 0x00008a0000187ab9 */ /* 0x000fe20000000a00 */
        /* <DEDUP_REMOVED lines=8> */
[----:B------:R-:W-:Y:S01]  /*485e0*/  ULDC.64 UR10, c[0x0][0x228] ;  /* 0x00008a00000a7ab9 */ /* 0x000fe20000000a00 */
[----:B------:R-:W-:Y:S02]  /*485f0*/  LOP3.LUT R249, R249, 0xffffefff, RZ, 0xc0, !PT ;  /* 0xffffeffff9f97812 */ /* 0x000fe400078ec0ff */
[----:B------:R-:W-:Y:S02]  /*48600*/  ISETP.GE.AND P1, PT, R199, UR17, PT ;  /* 0x00000011c7007c0c */ /* 0x000fe4000bf26270 */
[----:B------:R-:W-:Y:S01]  /*48610*/  @P2 LOP3.LUT R249, R249, 0x1000, RZ, 0xfc, !PT ;  /* 0x00001000f9f92812 */ /* 0x000fe200078efcff */
[----:B------:R-:W-:Y:S01]  /*48620*/  VIADD R199, R0, 0x7 ;  /* 0x0000000700c77836 */ /* 0x000fe20000000000 */
[----:B------:R-:W-:Y:S01]  /*48630*/  ISETP.LT.AND P2, PT, R3, UR18, !P1 ;  /* 0x0000001203007c0c */ /* 0x000fe2000cf41270 */
[----:B------:R-:W-:Y:S01]  /*48640*/  ULDC.64 UR16, c[0x0][0x228] ;  /* 0x00008a0000107ab9 */ /* 0x000fe20000000a00 */
[----:B------:R-:W-:-:S04]  /*48650*/  LOP3.LUT R249, R249, 0xfffff7ff, RZ, 0xc0, !PT ;  /* 0xfffff7fff9f97812 */ /* 0x000fc800078ec0ff */
[----:B------:R-:W-:Y:S02]  /*48660*/  @P3 LOP3.LUT R249, R249, 0x800, RZ, 0xfc, !PT ;  /* 0x00000800f9f93812 */ /* 0x000fe400078efcff */
[----:B------:R-:W-:Y:S02]  /*48670*/  ISETP.LT.AND P3, PT, R2, UR43, !P1 ;  /* 0x0000002b02007c0c */ /* 0x000fe4000cf61270 */
[----:B------:R-:W-:-:S04]  /*48680*/  LOP3.LUT R249, R249, 0xfffffbff, RZ, 0xc0, !PT ;  /* 0xfffffbfff9f97812 */ /* 0x000fc800078ec0ff */
[----:B------:R-:W-:Y:S02]  /*48690*/  @P2 LOP3.LUT R249, R249, 0x400, RZ, 0xfc, !PT ;  /* 0x00000400f9f92812 */ /* 0x000fe400078efcff */
[----:B------:R-:W-:Y:S01]  /*486a0*/  ISETP.GE.AND P1, PT, R199, UR49, PT ;  /* 0x00000031c7007c0c */ /* 0x000fe2000bf26270 */
[----:B------:R-:W-:Y:S01]  /*486b0*/  VIADD R199, R0, 0x6 ;  /* 0x0000000600c77836 */ /* 0x000fe20000000000 */
[----:B------:R-:W-:Y:S02]  /*486c0*/  LOP3.LUT R249, R249, 0xfffffdff, RZ, 0xc0, !PT ;  /* 0xfffffdfff9f97812 */ /* 0x000fe400078ec0ff */
[----:B------:R-:W-:Y:S02]  /*486d0*/  ISETP.LT.AND P2, PT, R3, UR52, !P1 ;  /* 0x0000003403007c0c */ /* 0x000fe4000cf41270 */
[----:B------:R-:W-:Y:S02]  /*486e0*/  @P3 LOP3.LUT R249, R249, 0x200, RZ, 0xfc, !PT ;  /* 0x00000200f9f93812 */ /* 0x000fe400078efcff */
[----:B------:R-:W-:-:S02]  /*486f0*/  ISETP.LT.AND P3, PT, R2, UR5, !P1 ;  /* 0x0000000502007c0c */ /* 0x000fc4000cf61270 */
[----:B------:R-:W-:Y:S01]  /*48700*/  ISETP.GE.AND P1, PT, R199, UR27, PT ;  /* 0x0000001bc7007c0c */ /* 0x000fe2000bf26270 */
[----:B------:R-:W-:Y:S01]  /*48710*/  ULDC.64 UR26, c[0x0][0x228] ;  /* 0x00008a00001a7ab9 */ /* 0x000fe20000000a00 */
[----:B------:R-:W2:Y:S04]  /*48720*/  LDL.LU R199, [R1+0xcf4] ;  /* 0x000cf40001c77983 */ /* 0x000ea80000300800 */
[----:B------:R-:W-:Y:S04]  /*48730*/  STL.64 [R1+0x14d0], R234 ;  /* 0x0014d0ea01007387 */ /* 0x000fe80000100a00 */
[----:B------:R-:W-:Y:S04]  /*48740*/  STL.64 [R1+0x14c8], R232 ;  /* 0x0014c8e801007387 */ /* 0x000fe80000100a00 */
[----:B------:R-:W-:Y:S04]  /*48750*/  STL [R1+0x14c0], R236 ;  /* 0x0014c0ec01007387 */ /* 0x000fe80000100800 */
[----:B------:R1:W-:Y:S04]  /*48760*/  STL [R1+0x14bc], R250 ;  /* 0x0014bcfa01007387 */ /* 0x0003e80000100800 */
[----:B------:R-:W-:Y:S04]  /*48770*/  STL [R1+0x14b8], R0 ;  /* 0x0014b80001007387 */ /* 0x000fe80000100800 */
[----:B------:R3:W-:Y:S04]  /*48780*/  STL.64 [R1+0x14b0], R2 ;  /* 0x0014b00201007387 */ /* 0x0007e80000100a00 */
[----:B------:R-:W4:Y:S01]  /*48790*/  LDL.LU R220, [R1+0xcf0] ;  /* 0x000cf00001dc7983 */ /* 0x000f220000300800 */
[----:B------:R-:W-:-:S03]  /*487a0*/  LOP3.LUT R249, R249, 0xfffffeff, RZ, 0xc0, !PT ;  /* 0xfffffefff9f97812 */ /* 0x000fc600078ec0ff */
[----:B------:R-:W3:Y:S01]  /*487b0*/  LDL.LU R218, [R1+0x34] ;  /* 0x0000340001da7983 */ /* 0x000ee20000300800 */
[----:B------:R-:W-:Y:S02]  /*487c0*/  @P2 LOP3.LUT R249, R249, 0x100, RZ, 0xfc, !PT ;  /* 0x00000100f9f92812 */ /* 0x000fe400078efcff */
[----:B------:R-:W-:Y:S01]  /*487d0*/  ISETP.LT.AND P2, PT, R2, UR42, !P1 ;  /* 0x0000002a02007c0c */ /* 0x000fe2000cf41270 */
[----:B------:R-:W3:Y:S01]  /*487e0*/  LDL.LU R217, [R1+0x54c] ;  /* 0x00054c0001d97983 */ /* 0x000ee20000300800 */
[----:B------:R-:W-:-:S03]  /*487f0*/  LOP3.LUT R249, R249, 0xffffff7f, RZ, 0xc0, !PT ;  /* 0xffffff7ff9f97812 */ /* 0x000fc600078ec0ff */
[----:B------:R-:W3:Y:S01]  /*48800*/  LDL.LU R216, [R1+0x60] ;  /* 0x0000600001d87983 */ /* 0x000ee20000300800 */
[----:B------:R-:W-:Y:S02]  /*48810*/  @P3 LOP3.LUT R249, R249, 0x80, RZ, 0xfc, !PT ;  /* 0x00000080f9f93812 */ /* 0x000fe400078efcff */
[----:B------:R-:W-:Y:S01]  /*48820*/  ISETP.LT.AND P3, PT, R3, UR32, !P1 ;  /* 0x0000002003007c0c */ /* 0x000fe2000cf61270 */
[----:B------:R-:W3:Y:S01]  /*48830*/  LDL.LU R214, [R1+0x71c] ;  /* 0x00071c0001d67983 */ /* 0x000ee20000300800 */
[----:B------:R-:W-:Y:S02]  /*48840*/  LOP3.LUT R249, R249, 0xffffffdf, RZ, 0xc0, !PT ;  /* 0xffffffdff9f97812 */ /* 0x000fe400078ec0ff */
[----:B------:R-:W-:Y:S01]  /*48850*/  ISETP.GE.AND P1, PT, R12, UR31, PT ;  /* 0x0000001f0c007c0c */ /* 0x000fe2000bf26270 */
[----:B------:R-:W3:Y:S01]  /*48860*/  LDL.LU R213, [R1+0x5c] ;  /* 0x00005c0001d57983 */ /* 0x000ee20000300800 */
[----:B------:R-:W-:Y:S01]  /*48870*/  @P2 LOP3.LUT R249, R249, 0x20, RZ, 0xfc, !PT ;  /* 0x00000020f9f92812 */ /* 0x000fe200078efcff */
[----:B------:R-:W-:Y:S01]  /*48880*/  ULDC.64 UR30, c[0x0][0x228] ;  /* 0x00008a00001e7ab9 */ /* 0x000fe20000000a00 */
        /* <DEDUP_REMOVED lines=10> */
[----:B------:R-:W-:Y:S02]  /*48930*/  @P2 LOP3.LUT R249, R249, 0x10, RZ, 0xfc, !PT ;  /* 0x00000010f9f92812 */ /* 0x000fe400078efcff */
[----:B------:R-:W-:-:S02]  /*48940*/  ISETP.LT.AND P2, PT, R3, UR34, !P1 ;  /* 0x0000002203007c0c */ /* 0x000fc4000cf41270 */
[----:B------:R-:W-:-:S04]  /*48950*/  LOP3.LUT R249, R249, 0xfffffff7, RZ, 0xc0, !PT ;  /* 0xfffffff7f9f97812 */ /* 0x000fc800078ec0ff */
[----:B------:R-:W-:Y:S02]  /*48960*/  @P3 LOP3.LUT R249, R249, 0x8, RZ, 0xfc, !PT ;  /* 0x00000008f9f93812 */ /* 0x000fe400078efcff */
[----:B------:R-:W-:Y:S02]  /*48970*/  ISETP.LT.AND P3, PT, R2, UR6, !P1 ;  /* 0x0000000602007c0c */ /* 0x000fe4000cf61270 */
[----:B------:R-:W-:-:S04]  /*48980*/  LOP3.LUT R249, R249, 0xfffffffb, RZ, 0xc0, !PT ;  /* 0xfffffffbf9f97812 */ /* 0x000fc800078ec0ff */
[----:B------:R-:W-:-:S04]  /*48990*/  @P2 LOP3.LUT R249, R249, 0x4, RZ, 0xfc, !PT ;  /* 0x00000004f9f92812 */ /* 0x000fc800078efcff */
[----:B------:R-:W-:-:S04]  /*489a0*/  LOP3.LUT R249, R249, 0xfffffffd, RZ, 0xc0, !PT ;  /* 0xfffffffdf9f97812 */ /* 0x000fc800078ec0ff */
[----:B------:R-:W-:Y:S02]  /*489b0*/  @P3 LOP3.LUT R249, R249, 0x2, RZ, 0xfc, !PT ;  /* 0x00000002f9f93812 */ /* 0x000fe400078efcff */
[----:B------:R-:W-:Y:S01]  /*489c0*/  ISETP.GE.AND P3, PT, R9, UR19, PT ;  /* 0x0000001309007c0c */ /* 0x000fe2000bf66270 */
[----:B------:R-:W-:Y:S01]  /*489d0*/  ULDC.64 UR18, c[0x0][0x228] ;  /* 0x00008a0000127ab9 */ /* 0x000fe20000000a00 */
[----:B------:R-:W-:Y:S02]  /*489e0*/  PRMT R9, R206, 0x5410, R207 ;  /* 0x00005410ce097816 */ /* 0x000fe400000000cf */
[----:B------:R-:W-:Y:S01]  /*489f0*/  ISETP.GE.AND P1, PT, R10, UR15, PT ;  /* 0x0000000f0a007c0c */ /* 0x000fe2000bf26270 */
[----:B------:R-:W3:Y:S01]  /*48a00*/  LDL.LU R207, [R1+0x6ec] ;  /* 0x0006ec0001cf7983 */ /* 0x000ee20000300800 */
[----:B------:R-:W-:Y:S01]  /*48a10*/  PRMT R10, R204, 0x5410, R205 ;  /* 0x00005410cc0a7816 */ /* 0x000fe200000000cd */
[----:B------:R-:W-:Y:S02]  /*48a20*/  ULDC.64 UR14, c[0x0][0x228] ;  /* 0x00008a00000e7ab9 */ /* 0x000fe40000000a00 */
[----:B------:R-:W3:Y:S01]  /*48a30*/  LDL.LU R206, [R1+0x4c] ;  /* 0x00004c0001ce7983 */ /* 0x000ee20000300800 */
[----:B------:R-:W-:-:S03]  /*48a40*/  LOP3.LUT R12, R202, 0xffff, RZ, 0xc0, !PT ;  /* 0x0000ffffca0c7812 */ /* 0x000fc600078ec0ff */
[----:B------:R-:W3:Y:S04]  /*48a50*/  LDL.LU R205, [R1+0x6e8] ;  /* 0x0006e80001cd7983 */ /* 0x000ee80000300800 */
[----:B------:R-:W3:Y:S04]  /*48a60*/  LDL.LU R204, [R1+0x48] ;  /* 0x0000480001cc7983 */ /* 0x000ee80000300800 */
[----:B------:R-:W3:Y:S04]  /*48a70*/  LDL.LU R203, [R1+0x6d8] ;  /* 0x0006d80001cb7983 */ /* 0x000ee80000300800 */
[----:B------:R-:W3:Y:S04]  /*48a80*/  LDL.LU R202, [R1+0x44] ;  /* 0x0000440001ca7983 */ /* 0x000ee80000300800 */
[----:B------:R-:W3:Y:S04]  /*48a90*/  LDL.LU R201, [R1+0x6d4] ;  /* 0x0006d40001c97983 */ /* 0x000ee80000300800 */
[----:B------:R-:W3:Y:S01]  /*48aa0*/  LDL.LU R200, [R1+0x54] ;  /* 0x0000540001c87983 */ /* 0x000ee20000300800 */
[----:B------:R-:W-:-:S02]  /*48ab0*/  LOP3.LUT R192, R193, 0xffff, RZ, 0xc0, !PT ;  /* 0x0000ffffc1c07812 */ /* 0x000fc400078ec0ff */
[----:B------:R-:W-:Y:S02]  /*48ac0*/  LOP3.LUT R193, R198, 0xffff, RZ, 0xc0, !PT ;  /* 0x0000ffffc6c17812 */ /* 0x000fe400078ec0ff */
[----:B--2---:R-:W-:Y:S02]  /*48ad0*/  LOP3.LUT R16, R199, 0xffff, RZ, 0xc0, !PT ;  /* 0x0000ffffc7107812 */ /* 0x004fe400078ec0ff */
        /* <DEDUP_REMOVED lines=10> */
[----:B----4-:R-:W-:-:S03]  /*48b80*/  LOP3.LUT R18, R220, 0xffff, RZ, 0xc0, !PT ;  /* 0x0000ffffdc127812 */ /* 0x010fc600078ec0ff */
[----:B------:R-:W4:Y:S04]  /*48b90*/  LDL.LU R225, [R1+0x74c] ;  /* 0x00074c0001e17983 */ /* 0x000f280000300800 */
[----:B------:R-:W4:Y:S04]  /*48ba0*/  LDL.LU R224, [R1+0x68] ;  /* 0x0000680001e07983 */ /* 0x000f280000300800 */
[----:B------:R-:W4:Y:S04]  /*48bb0*/  LDL.LU R222, [R1+0x748] ;  /* 0x0007480001de7983 */ /* 0x000f280000300800 */
[----:B------:R-:W4:Y:S04]  /*48bc0*/  LDL.LU R221, [R1+0x64] ;  /* 0x0000640001dd7983 */ /* 0x000f280000300800 */
[----:B------:R-:W4:Y:S01]  /*48bd0*/  LDL.LU R220, [R1+0x580] ;  /* 0x0005800001dc7983 */ /* 0x000f220000300800 */
[----:B------:R-:W-:-:S02]  /*48be0*/  ISETP.LT.AND P2, PT, R3, UR56, !P1 ;  /* 0x0000003803007c0c */ /* 0x000fc4000cf41270 */
[----:B------:R-:W-:Y:S02]  /*48bf0*/  LOP3.LUT R249, R249, 0xfffffffe, RZ, 0xc0, !PT ;  /* 0xfffffffef9f97812 */ /* 0x000fe400078ec0ff */
[----:B------:R-:W-:Y:S02]  /*48c00*/  ISETP.LT.AND P4, PT, R3, UR22, !P5 ;  /* 0x0000001603007c0c */ /* 0x000fe4000ef81270 */
[C---:B------:R-:W-:Y:S02]  /*48c10*/  ISETP.LT.AND P1, PT, R2.reuse, UR38, !P1 ;  /* 0x0000002602007c0c */ /* 0x040fe4000cf21270 */
[----:B------:R-:W-:Y:S02]  /*48c20*/  ISETP.LT.AND P5, PT, R2, UR40, !P5 ;  /* 0x0000002802007c0c */ /* 0x000fe4000efa1270 */
[----:B------:R-:W-:-:S03]  /*48c30*/  SHF.R.U32.HI R11, RZ, 0x8, R13 ;  /* 0x00000008ff0b7819 */ /* 0x000fc6000001160d */
[----:B------:R-:W-:Y:S02]  /*48c40*/  @P2 LOP3.LUT R249, R249, 0x1, RZ, 0xfc, !PT ;  /* 0x00000001f9f92812 */ /* 0x000fe400078efcff */
[----:B------:R-:W-:Y:S02]  /*48c50*/  ISETP.LT.AND P2, PT, R3, UR8, !P3 ;  /* 0x0000000803007c0c */ /* 0x000fe4000df41270 */
[----:B------:R-:W-:Y:S02]  /*48c60*/  ISETP.LT.AND P3, PT, R2, UR60, !P3 ;  /* 0x0000003c02007c0c */ /* 0x000fe4000df61270 */
[----:B-1----:R-:W-:Y:S02]  /*48c70*/  PRMT R250, R13, 0x3340, R15 ;  /* 0x000033400dfa7816 */ /* 0x002fe4000000000f */
[----:B------:R-:W-:Y:S02]  /*48c80*/  ISETP.LT.AND P6, PT, R3, UR20, !P6 ;  /* 0x0000001403007c0c */ /* 0x000fe4000f7c1270 */
[----:B------:R-:W-:-:S02]  /*48c90*/  SHF.R.U32.HI R13, RZ, 0x8, R12 ;  /* 0x00000008ff0d7819 */ /* 0x000fc4000001160c */
[----:B---3--:R-:W-:Y:S02]  /*48ca0*/  PRMT R2, R12, 0x3340, R16 ;  /* 0x000033400c027816 */ /* 0x008fe40000000010 */
[----:B------:R-:W-:Y:S02]  /*48cb0*/  SHF.R.U32.HI R12, RZ, 0x8, R17 ;  /* 0x00000008ff0c7819 */ /* 0x000fe40000011611 */
[--C-:B------:R-:W-:Y:S02]  /*48cc0*/  PRMT R3, R17, 0x3340, R18.reuse ;  /* 0x0000334011037816 */ /* 0x100fe40000000012 */
[----:B------:R-:W-:Y:S02]  /*48cd0*/  SHF.R.U32.HI R17, RZ, 0x8, R18 ;  /* 0x00000008ff117819 */ /* 0x000fe40000011612 */
[----:B------:R-:W-:Y:S02]  /*48ce0*/  LOP3.LUT R18, R11, 0xffff, RZ, 0xc0, !PT ;  /* 0x0000ffff0b127812 */ /* 0x000fe400078ec0ff */
[----:B------:R-:W-:-:S02]  /*48cf0*/  PRMT R11, R217, 0x5410, R218 ;  /* 0x00005410d90b7816 */ /* 0x000fc400000000da */
[----:B------:R-:W3:Y:S04]  /*48d00*/  LDL.LU R218, [R1+0x74] ;  /* 0x0000740001da7983 */ /* 0x000ee80000300800 */
[----:B------:R-:W3:Y:S01]  /*48d10*/  LDL.LU R217, [R1+0x768] ;  /* 0x0007680001d97983 */ /* 0x000ee20000300800 */
[----:B------:R-:W-:Y:S02]  /*48d20*/  SHF.R.U32.HI R16, RZ, 0x8, R16 ;  /* 0x00000008ff107819 */ /* 0x000fe40000011610 */
[----:B------:R-:W-:Y:S02]  /*48d30*/  SHF.R.U32.HI R15, RZ, 0x8, R15 ;  /* 0x00000008ff0f7819 */ /* 0x000fe4000001160f */
[----:B------:R-:W-:Y:S02]  /*48d40*/  LOP3.LUT R13, R13, 0xffff, RZ, 0xc0, !PT ;  /* 0x0000ffff0d0d7812 */ /* 0x000fe400078ec0ff */
[----:B------:R-:W-:-:S02]  /*48d50*/  LOP3.LUT R16, R16, 0xffff, RZ, 0xc0, !PT ;  /* 0x0000ffff10107812 */ /* 0x000fc400078ec0ff */
[----:B------:R-:W-:Y:S02]  /*48d60*/  LOP3.LUT R12, R12, 0xffff, RZ, 0xc0, !PT ;  /* 0x0000ffff0c0c7812 */ /* 0x000fe400078ec0ff */
[----:B------:R-:W-:Y:S02]  /*48d70*/  LOP3.LUT R17, R17, 0xffff, RZ, 0xc0, !PT ;  /* 0x0000ffff11117812 */ /* 0x000fe400078ec0ff */
[----:B------:R-:W-:Y:S02]  /*48d80*/  LOP3.LUT R15, R15, 0xffff, RZ, 0xc0, !PT ;  /* 0x0000ffff0f0f7812 */ /* 0x000fe400078ec0ff */
[----:B------:R-:W-:Y:S02]  /*48d90*/  PRMT R251, R13, 0x3340, R16 ;  /* 0x000033400dfb7816 */ /* 0x000fe40000000010 */
[----:B------:R-:W-:Y:S02]  /*48da0*/  PRMT R16, R214, 0x5410, R216 ;  /* 0x00005410d6107816 */ /* 0x000fe400000000d8 */
[----:B------:R-:W-:Y:S01]  /*48db0*/  PRMT R0, R12, 0x3340, R17 ;  /* 0x000033400c007816 */ /* 0x000fe20000000011 */
[----:B------:R-:W3:Y:S01]  /*48dc0*/  LDL.LU R216, [R1+0x9c] ;  /* 0x00009c0001d87983 */ /* 0x000ee20000300800 */
[----:B------:R-:W-:-:S02]  /*48dd0*/  PRMT R17, R212, 0x5410, R213 ;  /* 0x00005410d4117816 */ /* 0x000fc400000000d5 */
[----:B------:R-:W-:Y:S01]  /*48de0*/  PRMT R252, R18, 0x3340, R15 ;  /* 0x0000334012fc7816 */ /* 0x000fe2000000000f */
[----:B------:R-:W3:Y:S01]  /*48df0*/  LDL.LU R214, [R1+0x7cc] ;  /* 0x0007cc0001d67983 */ /* 0x000ee20000300800 */
[----:B------:R-:W-:-:S03]  /*48e00*/  PRMT R18, R209, 0x5410, R210 ;  /* 0x00005410d1127816 */ /* 0x000fc600000000d2 */
[----:B------:R-:W3:Y:S01]  /*48e10*/  LDL.LU R213, [R1+0x98] ;  /* 0x0000980001d57983 */ /* 0x000ee20000300800 */
[----:B0-----:R-:W-:-:S03]  /*48e20*/  LOP3.LUT R14, R14, 0x7f, RZ, 0xc0, !PT ;  /* 0x0000007f0e0e7812 */ /* 0x001fc600078ec0ff */
[----:B------:R-:W3:Y:S01]  /*48e30*/  LDL.LU R212, [R1+0x7c8] ;  /* 0x0007c80001d47983 */ /* 0x000ee20000300800 */
[----:B------:R-:W-:-:S03]  /*48e40*/  PRMT R12, R207, 0x5410, R208 ;  /* 0x00005410cf0c7816 */ /* 0x000fc600000000d0 */
[----:B------:R-:W3:Y:S01]  /*48e50*/  LDL.LU R210, [R1+0x94] ;  /* 0x0000940001d27983 */ /* 0x000ee20000300800 */
[----:B------:R-:W-:-:S03]  /*48e60*/  PRMT R13, R205, 0x5410, R206 ;  /* 0x00005410cd0d7816 */ /* 0x000fc600000000ce */
[----:B------:R-:W3:Y:S01]  /*48e70*/  LDL.LU R209, [R1+0x7bc] ;  /* 0x0007bc0001d17983 */ /* 0x000ee20000300800 */
[----:B------:R-:W-:Y:S01]  /*48e80*/  LEA R236, R14, UR4, 0x4 ;  /* 0x000000040eec7c11 */ /* 0x000fe2000f8e20ff */
[----:B------:R-:W-:Y:S02]  /*48e90*/  ULDC.64 UR4, c[0x0][0x228] ;  /* 0x00008a0000047ab9 */ /* 0x000fe40000000a00 */
[----:B------:R-:W3:Y:S01]  /*48ea0*/  LDL.LU R208, [R1+0x90] ;  /* 0x0000900001d07983 */ /* 0x000ee20000300800 */
[----:B------:R-:W-:-:S03]  /*48eb0*/  PRMT R14, R203, 0x5410, R204 ;  /* 0x00005410cb0e7816 */ /* 0x000fc600000000cc */
[----:B------:R-:W3:Y:S01]  /*48ec0*/  LDL.LU R207, [R1+0x7b4] ;  /* 0x0007b40001cf7983 */ /* 0x000ee20000300800 */
[----:B------:R-:W-:-:S03]  /*48ed0*/  PRMT R15, R201, 0x5410, R202 ;  /* 0x00005410c90f7816 */ /* 0x000fc600000000ca */
[----:B------:R-:W3:Y:S04]  /*48ee0*/  LDL.LU R206, [R1+0x8c] ;  /* 0x00008c0001ce7983 */ /* 0x000ee80000300800 */
[----:B------:R-:W3:Y:S04]  /*48ef0*/  LDL.LU R205, [R1+0x7b0] ;  /* 0x0007b00001cd7983 */ /* 0x000ee80000300800 */
[----:B------:R-:W3:Y:S04]  /*48f00*/  LDL.LU R204, [R1+0x88] ;  /* 0x0000880001cc7983 */ /* 0x000ee80000300800 */
[----:B------:R-:W3:Y:S04]  /*48f10*/  LDL.LU R203, [R1+0x7a0] ;  /* 0x0007a00001cb7983 */ /* 0x000ee80000300800 */
[----:B------:R-:W3:Y:S04]  /*48f20*/  LDL.LU R202, [R1+0x84] ;  /* 0x0000840001ca7983 */ /* 0x000ee80000300800 */
[----:B------:R-:W3:Y:S01]  /*48f30*/  LDL.LU R201, [R1+0x6c0] ;  /* 0x0006c00001c97983 */ /* 0x000ee20000300800 */
[----:B--2---:R-:W-:-:S03]  /*48f40*/  PRMT R19, R199, 0x5410, R200 ;  /* 0x00005410c7137816 */ /* 0x004fc600000000c8 */
[----:B------:R-:W2:Y:S04]  /*48f50*/  LDL.LU R200, [R1+0x554] ;  /* 0x0005540001c87983 */ /* 0x000ea80000300800 */
[----:B------:R-:W2:Y:S01]  /*48f60*/  LDL.LU R199, [R1+0x7c0] ;  /* 0x0007c00001c77983 */ /* 0x000ea20000300800 */
[----:B------:R-:W-:-:S03]  /*48f70*/  PRMT R24, R183, 0x5410, R181 ;  /* 0x00005410b7187816 */ /* 0x000fc600000000b5 */
[----:B------:R-:W-:Y:S04]  /*48f80*/  STL [R1+0xb28], R236 ;  /* 0x000b28ec01007387 */ /* 0x000fe80000100800 */
[----:B------:R-:W2:Y:S01]  /*48f90*/  LDL.LU R181, [R1+0x6e0] ;  /* 0x0006e00001b57983 */ /* 0x000ea20000300800 */
[----:B------:R-:W-:-:S03]  /*48fa0*/  PRMT R25, R188, 0x5410, R185 ;  /* 0x00005410bc197816 */ /* 0x000fc600000000b9 */
[----:B------:R-:W2:Y:S04]  /*48fb0*/  LDL.LU R183, [R1+0xa40] ;  /* 0x000a400001b77983 */ /* 0x000ea80000300800 */
[----:B------:R-:W2:Y:S01]  /*48fc0*/  LDL.LU R185, [R1+0x6cc] ;  /* 0x0006cc0001b97983 */ /* 0x000ea20000300800 */
[----:B------:R-:W-:-:S03]  /*48fd0*/  PRMT R26, R198, 0x5410, R189 ;  /* 0x00005410c61a7816 */ /* 0x000fc600000000bd */
[----:B------:R-:W2:Y:S04]  /*48fe0*/  LDL.LU R188, [R1+0x818] ;  /* 0x0008180001bc7983 */ /* 0x000ea80000300800 */
[----:B------:R-:W2:Y:S01]  /*48ff0*/  LDL.LU R189, [R1+0x6c8] ;  /* 0x0006c80001bd7983 */ /* 0x000ea20000300800 */
[----:B------:R-:W-:-:S03]  /*49000*/  PRMT R20, R196, 0x5410, R197 ;  /* 0x00005410c4147816 */ /* 0x000fc600000000c5 */
[----:B------:R-:W2:Y:S04]  /*49010*/  LDL.LU R198, [R1+0x810] ;  /* 0x0008100001c67983 */ /* 0x000ea80000300800 */
[----:B------:R-:W2:Y:S01]  /*49020*/  LDL.LU R197, [R1+0x6b8] ;  /* 0x0006b80001c57983 */ /* 0x000ea20000300800 */
[----:B----4-:R-:W-:-:S03]  /*49030*/  PRMT R21, R225, 0x5410, R226 ;  /* 0x00005410e1157816 */ /* 0x010fc600000000e2 */
[----:B------:R-:W4:Y:S04]  /*49040*/  LDL.LU R196, [R1+0x804] ;  /* 0x0008040001c47983 */ /* 0x000f280000300800 */
[----:B------:R-:W4:Y:S01]  /*49050*/  LDL.LU R226, [R1+0x6b0] ;  /* 0x0006b00001e27983 */ /* 0x000f220000300800 */
[----:B------:R-:W-:-:S03]  /*49060*/  PRMT R22, R222, 0x5410, R224 ;  /* 0x00005410de167816 */ /* 0x000fc600000000e0 */
[----:B------:R-:W4:Y:S04]  /*49070*/  LDL.LU R225, [R1+0x7f4] ;  /* 0x0007f40001e17983 */ /* 0x000f280000300800 */
[----:B------:R-:W4:Y:S01]  /*49080*/  LDL.LU R224, [R1+0x6ac] ;  /* 0x0006ac0001e07983 */ /* 0x000f220000300800 */
[----:B------:R-:W-:-:S03]  /*49090*/  PRMT R23, R220, 0x5410, R221 ;  /* 0x00005410dc177816 */ /* 0x000fc600000000dd */
[----:B------:R-:W4:Y:S04]  /*490a0*/  LDL.LU R222, [R1+0x7f0] ;  /* 0x0007f00001de7983 */ /* 0x000f280000300800 */
[----:B------:R-:W4:Y:S04]  /*490b0*/  LDL.LU R221, [R1+0xa0] ;  /* 0x0000a00001dd7983 */ /* 0x000f280000300800 */
[----:B------:R-:W4:Y:S01]  /*490c0*/  LDL.LU R220, [R1+0x6dc] ;  /* 0x0006dc0001dc7983 */ /* 0x000f220000300800 */
[----:B---3--:R-:W-:-:S03]  /*490d0*/  PRMT R27, R217, 0x5410, R218 ;  /* 0x00005410d91b7816 */ /* 0x008fc600000000da */
[----:B------:R-:W3:Y:S04]  /*490e0*/  LDL.LU R218, [R1+0x6bc] ;  /* 0x0006bc0001da7983 */ /* 0x000ee80000300800 */
[----:B------:R-:W3:Y:S01]  /*490f0*/  LDL.LU R217, [R1+0x808] ;  /* 0x0008080001d97983 */ /* 0x000ee20000300800 */
[----:B------:R-:W-:-:S03]  /*49100*/  PRMT R32, R214, 0x5410, R216 ;  /* 0x00005410d6207816 */ /* 0x000fc600000000d8 */
        /* <DEDUP_REMOVED lines=20> */
[----:B--2---:R-:W-:-:S03]  /*49250*/  PRMT R35, R199, 0x5410, R200 ;  /* 0x00005410c7237816 */ /* 0x004fc600000000c8 */
        /* <DEDUP_REMOVED lines=94> */
[----:B------:R-:W3:Y:S04]  /*49840*/  LDL.LU R201, [R1+0x738] ;  /* 0x0007380001c97983 */ /* 0x000ee80000300800 */
[----:B------:R-:W-:Y:S01]  /*49850*/  STSM.16.M88.4 [R237], R8 ;  /* 0x00000008ed007844 */ /* 0x000fe20000000200 */
[----:B------:R-:W-:Y:S06]  /*49860*/  BAR.SYNC.DEFER_BLOCKING 0x0 ;  /* 0x0000000000007b1d */ /* 0x000fec0000010000 */
[----:B------:R-:W-:Y:S02]  /*49870*/  LDS.128 R8, [R236] ;  /* 0x00000000ec087984 */ /* 0x000fe40000000c00 */
[----:B------:R-:W-:Y:S06]  /*49880*/  BAR.SYNC.DEFER_BLOCKING 0x0 ;  /* 0x0000000000007b1d */ /* 0x000fec0000010000 */
[----:B------:R-:W-:Y:S02]  /*49890*/  STSM.16.M88.4 [R237], R12 ;  /* 0x0000000ced007844 */ /* 0x000fe40000000200 */
[----:B------:R-:W-:Y:S06]  /*498a0*/  BAR.SYNC.DEFER_BLOCKING 0x0 ;  /* 0x0000000000007b1d */ /* 0x000fec0000010000 */
[----:B------:R-:W-:Y:S02]  /*498b0*/  LDS.128 R12, [R236] ;  /* 0x00000000ec0c7984 */ /* 0x000fe40000000c00 */
[----:B------:R-:W-:Y:S01]  /*498c0*/  BAR.SYNC.DEFER_BLOCKING 0x0 ;  /* 0x0000000000007b1d */ /* 0x000fe20000010000 */
[----:B--2---:R-:W-:-:S05]  /*498d0*/  PRMT R67, R199, 0x5410, R200 ;  /* 0x00005410c7437816 */ /* 0x004fca00000000c8 */
        /* <DEDUP_REMOVED lines=23> */
[----:B------:R-:W-:Y:S01]  /*49a50*/  STSM.16.M88.4 [R237], R16 ;  /* 0x00000010ed007844 */ /* 0x000fe20000000200 */
[----:B------:R-:W-:Y:S06]  /*49a60*/  BAR.SYNC.DEFER_BLOCKING 0x0 ;  /* 0x0000000000007b1d */ /* 0x000fec0000010000 */
[----:B------:R-:W-:Y:S02]  /*49a70*/  LDS.128 R16, [R236] ;  /* 0x00000000ec107984 */ /* 0x000fe40000000c00 */
[----:B------:R-:W-:Y:S06]  /*49a80*/  BAR.SYNC.DEFER_BLOCKING 0x0 ;  /* 0x0000000000007b1d */ /* 0x000fec0000010000 */
[----:B------:R-:W-:Y:S02]  /*49a90*/  STSM.16.M88.4 [R237], R20 ;  /* 0x00000014ed007844 */ /* 0x000fe40000000200 */
[----:B------:R-:W-:Y:S01]  /*49aa0*/  BAR.SYNC.DEFER_BLOCKING 0x0 ;  /* 0x0000000000007b1d */ /* 0x000fe20000010000 */
[----:B---3--:R-:W-:-:S05]  /*49ab0*/  PRMT R75, R217, 0x5410, R218 ;  /* 0x00005410d94b7816 */ /* 0x008fca00000000da */
[----:B------:R-:W3:Y:S04]  /*49ac0*/  LDL.LU R218, [R1+0xa98] ;  /* 0x000a980001da7983 */ /* 0x000ee80000300800 */
[----:B------:R-:W3:Y:S04]  /*49ad0*/  LDL.LU R217, [R1+0xbe8] ;  /* 0x000be80001d97983 */ /* 0x000ee80000300800 */
[----:B------:R-:W-:Y:S01]  /*49ae0*/  LDS.128 R20, [R236] ;  /* 0x00000000ec147984 */ /* 0x000fe20000000c00 */
[----:B------:R-:W-:Y:S01]  /*49af0*/  BAR.SYNC.DEFER_BLOCKING 0x0 ;  /* 0x0000000000007b1d */ /* 0x000fe20000010000 */
[----:B------:R-:W-:-:S02]  /*49b00*/  PRMT R80, R214, 0x5410, R216 ;  /* 0x00005410d6507816 */ /* 0x000fc400000000d8 */
[----:B------:R-:W-:Y:S02]  /*49b10*/  PRMT R81, R212, 0x5410, R213 ;  /* 0x00005410d4517816 */ /* 0x000fe400000000d5 */
[----:B------:R-:W-:Y:S01]  /*49b20*/  PRMT R82, R209, 0x5410, R210 ;  /* 0x00005410d1527816 */ /* 0x000fe200000000d2 */
[----:B------:R-:W3:Y:S04]  /*49b30*/  LDL.LU R216, [R1+0xadc] ;  /* 0x000adc0001d87983 */ /* 0x000ee80000300800 */
[----:B------:R-:W3:Y:S01]  /*49b40*/  LDL.LU R214, [R1+0xc4c] ;  /* 0x000c4c0001d67983 */ /* 0x000ee20000300800 */
[----:B------:R-:W-:-:S03]  /*49b50*/  PRMT R76, R207, 0x5410, R208 ;  /* 0x00005410cf4c7816 */ /* 0x000fc600000000d0 */
[----:B------:R-:W3:Y:S04]  /*49b60*/  LDL.LU R213, [R1+0xad8] ;  /* 0x000ad80001d57983 */ /* 0x000ee80000300800 */
[----:B------:R-:W3:Y:S04]  /*49b70*/  LDL.LU R212, [R1+0xc48] ;  /* 0x000c480001d47983 */ /* 0x000ee80000300800 */
[----:B------:R-:W-:Y:S01]  /*49b80*/  STSM.16.M88.4 [R237], R24 ;  /* 0x00000018ed007844 */ /* 0x000fe20000000200 */
[----:B------:R-:W-:Y:S01]  /*49b90*/  BAR.SYNC.DEFER_BLOCKING 0x0 ;  /* 0x0000000000007b1d */ /* 0x000fe20000010000 */
[----:B------:R-:W-:-:S02]  /*49ba0*/  PRMT R77, R205, 0x5410, R206 ;  /* 0x00005410cd4d7816 */ /* 0x000fc400000000ce */
[----:B------:R-:W-:-:S03]  /*49bb0*/  PRMT R78, R203, 0x5410, R204 ;  /* 0x00005410cb4e7816 */ /* 0x000fc600000000cc */
[----:B------:R-:W3:Y:S04]  /*49bc0*/  LDL.LU R210, [R1+0xad4] ;  /* 0x000ad40001d27983 */ /* 0x000ee80000300800 */
[----:B------:R-:W3:Y:S04]  /*49bd0*/  LDL.LU R209, [R1+0xc44] ;  /* 0x000c440001d17983 */ /* 0x000ee80000300800 */
[----:B------:R-:W3:Y:S04]  /*49be0*/  LDL.LU R208, [R1+0xac8] ;  /* 0x000ac80001d07983 */ /* 0x000ee80000300800 */
[----:B------:R-:W3:Y:S04]  /*49bf0*/  LDL.LU R207, [R1+0xc2c] ;  /* 0x000c2c0001cf7983 */ /* 0x000ee80000300800 */
[----:B------:R-:W-:Y:S01]  /*49c00*/  LDS.128 R24, [R236] ;  /* 0x00000000ec187984 */ /* 0x000fe20000000c00 */
[----:B------:R-:W-:Y:S01]  /*49c10*/  BAR.SYNC.DEFER_BLOCKING 0x0 ;  /* 0x0000000000007b1d */ /* 0x000fe20000010000 */
[----:B------:R-:W-:-:S05]  /*49c20*/  PRMT R79, R201, 0x5410, R202 ;  /* 0x00005410c94f7816 */ /* 0x000fca00000000ca */
[----:B------:R-:W3:Y:S04]  /*49c30*/  LDL.LU R206, [R1+0xab8] ;  /* 0x000ab80001ce7983 */ /* 0x000ee80000300800 */
[----:B------:R-:W3:Y:S04]  /*49c40*/  LDL.LU R205, [R1+0xc20] ;  /* 0x000c200001cd7983 */ /* 0x000ee80000300800 */
[----:B------:R-:W3:Y:S04]  /*49c50*/  LDL.LU R204, [R1+0xab4] ;  /* 0x000ab40001cc7983 */ /* 0x000ee80000300800 */
[----:B------:R-:W3:Y:S04]  /*49c60*/  LDL.LU R203, [R1+0xc1c] ;  /* 0x000c1c0001cb7983 */ /* 0x000ee80000300800 */
[----:B------:R-:W3:Y:S04]  /*49c70*/  LDL.LU R202, [R1+0x498] ;  /* 0x0004980001ca7983 */ /* 0x000ee80000300800 */
[----:B------:R-:W3:Y:S04]  /*49c80*/  LDL.LU R201, [R1+0x764] ;  /* 0x0007640001c97983 */ /* 0x000ee80000300800 */
[----:B------:R-:W-:Y:S01]  /*49c90*/  STSM.16.M88.4 [R237], R28 ;  /* 0x0000001ced007844 */ /* 0x000fe20000000200 */
[----:B------:R-:W-:Y:S06]  /*49ca0*/  BAR.SYNC.DEFER_BLOCKING 0x0 ;  /* 0x0000000000007b1d */ /* 0x000fec0000010000 */
[----:B------:R-:W-:Y:S02]  /*49cb0*/  LDS.128 R28, [R236] ;  /* 0x00000000ec1c7984 */ /* 0x000fe40000000c00 */
[----:B------:R-:W-:Y:S01]  /*49cc0*/  BAR.SYNC.DEFER_BLOCKING 0x0 ;  /* 0x0000000000007b1d */ /* 0x000fe20000010000 */
[----:B--2---:R-:W-:-:S05]  /*49cd0*/  PRMT R83, R199, 0x5410, R200 ;  /* 0x00005410c7537816 */ /* 0x004fca00000000c8 */
[----:B------:R-:W2:Y:S04]  /*49ce0*/  LDL.LU R200, [R1+0xacc] ;  /* 0x000acc0001c87983 */ /* 0x000ea80000300800 */
[----:B------:R-:W2:Y:S04]  /*49cf0*/  LDL.LU R199, [R1+0xc34] ;  /* 0x000c340001c77983 */ /* 0x000ea80000300800 */
[----:B------:R-:W-:Y:S01]  /*49d00*/  STSM.16.M88.4 [R237], R32 ;  /* 0x00000020ed007844 */ /* 0x000fe20000000200 */
[----:B------:R-:W-:Y:S01]  /*49d10*/  BAR.SYNC.DEFER_BLOCKING 0x0 ;  /* 0x0000000000007b1d */ /* 0x000fe20000010000 */
[----:B------:R-:W-:-:S02]  /*49d20*/  PRMT R88, R183, 0x5410, R181 ;  /* 0x00005410b7587816 */ /* 0x000fc400000000b5 */
[----:B------:R-:W-:-:S03]  /*49d30*/  PRMT R89, R188, 0x5410, R185 ;  /* 0x00005410bc597816 */ /* 0x000fc600000000b9 */
[----:B------:R-:W2:Y:S04]  /*49d40*/  LDL.LU R181, [R1+0xb14] ;  /* 0x000b140001b57983 */ /* 0x000ea80000300800 */
[----:B------:R-:W2:Y:S01]  /*49d50*/  LDL.LU R183, [R1+0xc68] ;  /* 0x000c680001b77983 */ /* 0x000ea20000300800 */
[----:B------:R-:W-:-:S03]  /*49d60*/  PRMT R90, R198, 0x5410, R189 ;  /* 0x00005410c65a7816 */ /* 0x000fc600000000bd */
[----:B------:R-:W2:Y:S04]  /*49d70*/  LDL.LU R185, [R1+0xb10] ;  /* 0x000b100001b97983 */ /* 0x000ea80000300800 */
[----:B------:R-:W2:Y:S01]  /*49d80*/  LDL.LU R188, [R1+0xc64] ;  /* 0x000c640001bc7983 */ /* 0x000ea20000300800 */
[----:B----4-:R-:W-:-:S03]  /*49d90*/  PRMT R84, R196, 0x5410, R197 ;  /* 0x00005410c4547816 */ /* 0x010fc600000000c5 */
[----:B------:R-:W-:Y:S01]  /*49da0*/  LDS.128 R32, [R236] ;  /* 0x00000000ec207984 */ /* 0x000fe20000000c00 */
[----:B------:R-:W-:Y:S01]  /*49db0*/  BAR.SYNC.DEFER_BLOCKING 0x0 ;  /* 0x0000000000007b1d */ /* 0x000fe20000010000 */
[----:B------:R-:W-:-:S05]  /*49dc0*/  PRMT R85, R225, 0x5410, R226 ;  /* 0x00005410e1557816 */ /* 0x000fca00000000e2 */
        /* <DEDUP_REMOVED lines=8> */
[----:B------:R-:W4:Y:S04]  /*49e50*/  LDL.LU R224, [R1+0xae8] ;  /* 0x000ae80001e07983 */ /* 0x000f280000300800 */
[----:B------:R-:W4:Y:S04]  /*49e60*/  LDL.LU R222, [R1+0xc50] ;  /* 0x000c500001de7983 */ /* 0x000f280000300800 */
[----:B------:R-:W4:Y:S04]  /*49e70*/  LDL.LU R221, [R1+0x4b0] ;  /* 0x0004b00001dd7983 */ /* 0x000f280000300800 */
[----:B------:R-:W4:Y:S04]  /*49e80*/  LDL.LU R220, [R1+0x770] ;  /* 0x0007700001dc7983 */ /* 0x000f280000300800 */
[----:B------:R-:W-:Y:S01]  /*49e90*/  STSM.16.M88.4 [R237], R36 ;  /* 0x00000024ed007844 */ /* 0x000fe20000000200 */
[----:B------:R-:W-:Y:S06]  /*49ea0*/  BAR.SYNC.DEFER_BLOCKING 0x0 ;  /* 0x0000000000007b1d */ /* 0x000fec0000010000 */
[----:B------:R-:W-:Y:S02]  /*49eb0*/  LDS.128 R36, [R236] ;  /* 0x00000000ec247984 */ /* 0x000fe40000000c00 */
[----:B------:R-:W-:Y:S06]  /*49ec0*/  BAR.SYNC.DEFER_BLOCKING 0x0 ;  /* 0x0000000000007b1d */ /* 0x000fec0000010000 */
[----:B------:R-:W-:Y:S02]  /*49ed0*/  STSM.16.M88.4 [R237], R40 ;  /* 0x00000028ed007844 */ /* 0x000fe40000000200 */
        /* <DEDUP_REMOVED lines=36> */
[----:B------:R-:W-:Y:S01]  /*4a120*/  BAR.SYNC.DEFER_BLOCKING 0x0 ;  /* 0x0000000000007b1d */ /* 0x000fe20000010000 */
[----:B--2---:R-:W-:-:S05]  /*4a130*/  PRMT R99, R199, 0x5410, R200 ;  /* 0x00005410c7637816 */ /* 0x004fca00000000c8 */
[----:B------:R-:W2:Y:S04]  /*4a140*/  LDL.LU R200, [R1+0xb38] ;  /* 0x000b380001c87983 */ /* 0x000ea80000300800 */
[----:B------:R-:W2:Y:S04]  /*4a150*/  LDL.LU R199, [R1+0xc78] ;  /* 0x000c780001c77983 */ /* 0x000ea80000300800 */
[----:B------:R-:W-:Y:S01]  /*4a160*/  LDS.128 R52, [R236] ;  /* 0x00000000ec347984 */ /* 0x000fe20000000c00 */
[----:B------:R-:W-:Y:S01]  /*4a170*/  BAR.SYNC.DEFER_BLOCKING 0x0 ;  /* 0x0000000000007b1d */ /* 0x000fe20000010000 */
[----:B------:R-:W-:-:S02]  /*4a180*/  PRMT R104, R183, 0x5410, R181 ;  /* 0x00005410b7687816 */ /* 0x000fc400000000b5 */
[----:B------:R-:W-:Y:S02]  /*4a190*/  PRMT R105, R188, 0x5410, R185 ;  /* 0x00005410bc697816 */ /* 0x000fe400000000b9 */
[----:B----4-:R-:W-:Y:S01]  /*4a1a0*/  PRMT R106, R198, 0x5410, R189 ;  /* 0x00005410c66a7816 */ /* 0x010fe200000000bd */
[----:B------:R-:W4:Y:S04]  /*4a1b0*/  LDL.LU R181, [R1+0xb80] ;  /* 0x000b800001b57983 */ /* 0x000f280000300800 */
[----:B------:R-:W4:Y:S01]  /*4a1c0*/  LDL.LU R183, [R1+0xd9c] ;  /* 0x000d9c0001b77983 */ /* 0x000f220000300800 */
[----:B------:R-:W-:-:S03]  /*4a1d0*/  PRMT R100, R196, 0x5410, R197 ;  /* 0x00005410c4647816 */ /* 0x000fc600000000c5 */
[----:B------:R-:W4:Y:S04]  /*4a1e0*/  LDL.LU R185, [R1+0xb7c] ;  /* 0x000b7c0001b97983 */ /* 0x000f280000300800 */
[----:B------:R-:W4:Y:S04]  /*4a1f0*/  LDL.LU R188, [R1+0xd90] ;  /* 0x000d900001bc7983 */ /* 0x000f280000300800 */
[----:B------:R-:W-:Y:S01]  /*4a200*/  STSM.16.M88.4 [R237], R56 ;  /* 0x00000038ed007844 */ /* 0x000fe20000000200 */
[----:B------:R-:W-:Y:S01]  /*4a210*/  BAR.SYNC.DEFER_BLOCKING 0x0 ;  /* 0x0000000000007b1d */ /* 0x000fe20000010000 */
[----:B------:R-:W-:-:S02]  /*4a220*/  PRMT R101, R225, 0x5410, R226 ;  /* 0x00005410e1657816 */ /* 0x000fc400000000e2 */
[----:B------:R-:W-:-:S03]  /*4a230*/  PRMT R102, R222, 0x5410, R224 ;  /* 0x00005410de667816 */ /* 0x000fc600000000e0 */
[----:B------:R-:W4:Y:S04]  /*4a240*/  LDL.LU R189, [R1+0xb78] ;  /* 0x000b780001bd7983 */ /* 0x000f280000300800 */
[----:B------:R-:W4:Y:S04]  /*4a250*/  LDL.LU R198, [R1+0xd8c] ;  /* 0x000d8c0001c67983 */ /* 0x000f280000300800 */
[----:B------:R-:W4:Y:S04]  /*4a260*/  LDL.LU R197, [R1+0xb64] ;  /* 0x000b640001c57983 */ /* 0x000f280000300800 */
[----:B------:R-:W4:Y:S04]  /*4a270*/  LDL.LU R196, [R1+0xd78] ;  /* 0x000d780001c47983 */ /* 0x000f280000300800 */
[----:B------:R-:W-:Y:S01]  /*4a280*/  LDS.128 R56, [R236] ;  /* 0x00000000ec387984 */ /* 0x000fe20000000c00 */
[----:B------:R-:W-:Y:S01]  /*4a290*/  BAR.SYNC.DEFER_BLOCKING 0x0 ;  /* 0x0000000000007b1d */ /* 0x000fe20000010000 */
[----:B------:R-:W-:-:S05]  /*4a2a0*/  PRMT R103, R220, 0x5410, R221 ;  /* 0x00005410dc677816 */ /* 0x000fca00000000dd */
        /* <DEDUP_REMOVED lines=20> */
[----:B------:R-:W-:Y:S06]  /*4a3f0*/  BAR.SYNC.DEFER_BLOCKING 0x0 ;  /* 0x0000000000007b1d */ /* 0x000fec0000010000 */
[----:B------:R-:W-:Y:S02]  /*4a400*/  STSM.16.M88.4 [R237], R72 ;  /* 0x00000048ed007844 */ /* 0x000fe40000000200 */
        /* <DEDUP_REMOVED lines=9> */
[----:B------:R-:W-:Y:S01]  /*4a4a0*/  LDS.128 R72, [R236] ;  /* 0x00000000ec487984 */ /* 0x000fe20000000c00 */
[----:B------:R-:W-:Y:S01]  /*4a4b0*/  BAR.SYNC.DEFER_BLOCKING 0x0 ;  /* 0x0000000000007b1d */ /* 0x000fe20000010000 */
[----:B------:R-:W-:-:S02]  /*4a4c0*/  PRMT R109, R205, 0x5410, R206 ;  /* 0x00005410cd6d7816 */ /* 0x000fc400000000ce */
[----:B------:R-:W-:-:S03]  /*4a4d0*/  PRMT R110, R203, 0x5410, R204 ;  /* 0x00005410cb6e7816 */ /* 0x000fc600000000cc */
[----:B------:R-:W3:Y:S04]  /*4a4e0*/  LDL.LU R210, [R1+0xbb8] ;  /* 0x000bb80001d27983 */ /* 0x000ee80000300800 */
[----:B------:R-:W3:Y:S04]  /*4a4f0*/  LDL.LU R209, [R1+0xddc] ;  /* 0x000ddc0001d17983 */ /* 0x000ee80000300800 */
[----:B------:R-:W3:Y:S04]  /*4a500*/  LDL.LU R208, [R1+0xba8] ;  /* 0x000ba80001d07983 */ /* 0x000ee80000300800 */
[----:B------:R-:W3:Y:S01]  /*4a510*/  LDL.LU R207, [R1+0xdd0] ;  /* 0x000dd00001cf7983 */ /* 0x000ee20000300800 */
[----:B------:R-:W-:-:S03]  /*4a520*/  PRMT R111, R201, 0x5410, R202 ;  /* 0x00005410c96f7816 */ /* 0x000fc600000000ca */
        /* <DEDUP_REMOVED lines=12> */
[----:B------:R-:W-:Y:S06]  /*4a5f0*/  BAR.SYNC.DEFER_BLOCKING 0x0 ;  /* 0x0000000000007b1d */ /* 0x000fec0000010000 */
[----:B------:R-:W-:Y:S02]  /*4a600*/  STSM.16.M88.4 [R237], R80 ;  /* 0x00000050ed007844 */ /* 0x000fe40000000200 */
[----:B------:R-:W-:Y:S01]  /*4a610*/  BAR.SYNC.DEFER_BLOCKING 0x0 ;  /* 0x0000000000007b1d */ /* 0x000fe20000010000 */
[----:B----4-:R-:W-:-:S02]  /*4a620*/  PRMT R120, R183, 0x5410, R181 ;  /* 0x00005410b7787816 */ /* 0x010fc400000000b5 */
[----:B------:R-:W-:Y:S02]  /*4a630*/  PRMT R121, R188, 0x5410, R185 ;  /* 0x00005410bc797816 */ /* 0x000fe400000000b9 */
[----:B------:R-:W-:Y:S01]  /*4a640*/  PRMT R122, R198, 0x5410, R189 ;  /* 0x00005410c67a7816 */ /* 0x000fe200000000bd */
[----:B------:R-:W4:Y:S04]  /*4a650*/  LDL.LU R181, [R1+0xc14] ;  /* 0x000c140001b57983 */ /* 0x000f280000300800 */
[----:B------:R-:W4:Y:S01]  /*4a660*/  LDL.LU R183, [R1+0xeec] ;  /* 0x000eec0001b77983 */ /* 0x000f220000300800 */
[----:B------:R-:W-:-:S03]  /*4a670*/  PRMT R117, R196, 0x5410, R197 ;  /* 0x00005410c4757816 */ /* 0x000fc600000000c5 */
[----:B------:R-:W4:Y:S04]  /*4a680*/  LDL.LU R185, [R1+0xc10] ;  /* 0x000c100001b97983 */ /* 0x000f280000300800 */
[----:B------:R-:W4:Y:S04]  /*4a690*/  LDL.LU R188, [R1+0xee8] ;  /* 0x000ee80001bc7983 */ /* 0x000f280000300800 */
[----:B------:R-:W-:Y:S01]  /*4a6a0*/  LDS.128 R80, [R236] ;  /* 0x00000000ec507984 */ /* 0x000fe20000000c00 */
[----:B------:R-:W-:Y:S01]  /*4a6b0*/  BAR.SYNC.DEFER_BLOCKING 0x0 ;  /* 0x0000000000007b1d */ /* 0x000fe20000010000 */
[----:B------:R-:W-:-:S02]  /*4a6c0*/  PRMT R118, R225, 0x5410, R226 ;  /* 0x00005410e1767816 */ /* 0x000fc400000000e2 */
[----:B------:R-:W-:-:S03]  /*4a6d0*/  PRMT R116, R222, 0x5410, R224 ;  /* 0x00005410de747816 */ /* 0x000fc600000000e0 */
[----:B------:R-:W4:Y:S04]  /*4a6e0*/  LDL.LU R189, [R1+0xc0c] ;  /* 0x000c0c0001bd7983 */ /* 0x000f280000300800 */
[----:B------:R-:W4:Y:S04]  /*4a6f0*/  LDL.LU R198, [R1+0xee4] ;  /* 0x000ee40001c67983 */ /* 0x000f280000300800 */
        /* <DEDUP_REMOVED lines=243> */
[----:B------:R-:W-:-:S03]  /*4b630*/  PRMT R173, R205, 0x5410, R206 ;  /* 0x00005410cdad7816 */ /* 0x000fc600000000ce */
[----:B------:R-:W-:Y:S01]  /*4b640*/  LDS.128 R168, [R236] ;  /* 0x00000000eca87984 */ /* 0x000fe20000000c00 */
[----:B------:R-:W-:Y:S02]  /*4b650*/  PRMT R174, R203, 0x5410, R204 ;  /* 0x00005410cbae7816 */ /* 0x000fe400000000cc */
[----:B------:R-:W-:Y:S01]  /*4b660*/  PRMT R175, R201, 0x5410, R202 ;  /* 0x00005410c9af7816 */ /* 0x000fe200000000ca */
[----:B------:R-:W-:Y:S06]  /*4b670*/  BAR.SYNC.DEFER_BLOCKING 0x0 ;  /* 0x0000000000007b1d */ /* 0x000fec0000010000 */
[----:B------:R-:W-:Y:S02]  /*4b680*/  STSM.16.M88.4 [R237], R172 ;  /* 0x000000aced007844 */ /* 0x000fe40000000200 */
[----:B------:R-:W-:Y:S01]  /*4b690*/  BAR.SYNC.DEFER_BLOCKING 0x0 ;  /* 0x0000000000007b1d */ /* 0x000fe20000010000 */
[----:B------:R-:W-:-:S02]  /*4b6a0*/  PRMT R176, R214, 0x5410, R216 ;  /* 0x00005410d6b07816 */ /* 0x000fc400000000d8 */
[----:B------:R-:W-:Y:S02]  /*4b6b0*/  PRMT R177, R212, 0x5410, R213 ;  /* 0x00005410d4b17816 */ /* 0x000fe400000000d5 */
[----:B------:R-:W-:Y:S02]  /*4b6c0*/  PRMT R178, R209, 0x5410, R210 ;  /* 0x00005410d1b27816 */ /* 0x000fe400000000d2 */
[----:B--2---:R-:W-:Y:S01]  /*4b6d0*/  PRMT R179, R199, 0x5410, R200 ;  /* 0x00005410c7b37816 */ /* 0x004fe200000000c8 */
[----:B------:R-:W2:Y:S04]  /*4b6e0*/  LDL.LU R216, [R1+0xee0] ;  /* 0x000ee00001d87983 */ /* 0x000ea80000300800 */
[----:B------:R-:W2:Y:S04]  /*4b6f0*/  LDL.LU R214, [R1+0x10d8] ;  /* 0x0010d80001d67983 */ /* 0x000ea80000300800 */
[----:B------:R-:W2:Y:S04]  /*4b700*/  LDL.LU R213, [R1+0xed8] ;  /* 0x000ed80001d57983 */ /* 0x000ea80000300800 */
[----:B------:R-:W2:Y:S04]  /*4b710*/  LDL.LU R212, [R1+0x10d4] ;  /* 0x0010d40001d47983 */ /* 0x000ea80000300800 */
[----:B------:R-:W-:Y:S01]  /*4b720*/  LDS.128 R172, [R236] ;  /* 0x00000000ecac7984 */ /* 0x000fe20000000c00 */
[----:B------:R-:W-:Y:S06]  /*4b730*/  BAR.SYNC.DEFER_BLOCKING 0x0 ;  /* 0x0000000000007b1d */ /* 0x000fec0000010000 */
[----:B------:R-:W2:Y:S04]  /*4b740*/  LDL.LU R210, [R1+0xecc] ;  /* 0x000ecc0001d27983 */ /* 0x000ea80000300800 */
[----:B------:R-:W2:Y:S04]  /*4b750*/  LDL.LU R209, [R1+0x10c8] ;  /* 0x0010c80001d17983 */ /* 0x000ea80000300800 */
[----:B------:R-:W2:Y:S04]  /*4b760*/  LDL.LU R208, [R1+0xec0] ;  /* 0x000ec00001d07983 */ /* 0x000ea80000300800 */
[----:B------:R-:W2:Y:S04]  /*4b770*/  LDL.LU R207, [R1+0x10c4] ;  /* 0x0010c40001cf7983 */ /* 0x000ea80000300800 */
[----:B------:R-:W-:Y:S01]  /*4b780*/  STSM.16.M88.4 [R237], R176 ;  /* 0x000000b0ed007844 */ /* 0x000fe20000000200 */
[----:B------:R-:W-:Y:S06]  /*4b790*/  BAR.SYNC.DEFER_BLOCKING 0x0 ;  /* 0x0000000000007b1d */ /* 0x000fec0000010000 */
        /* <DEDUP_REMOVED lines=8> */
[----:B------:R-:W-:Y:S01]  /*4b820*/  LDS.128 R176, [R236] ;  /* 0x00000000ecb07984 */ /* 0x000fe20000000c00 */
[----:B----4-:R-:W-:-:S02]  /*4b830*/  PRMT R184, R183, 0x5410, R181 ;  /* 0x00005410b7b87816 */ /* 0x010fc400000000b5 */
[----:B------:R-:W-:Y:S02]  /*4b840*/  PRMT R180, R196, 0x5410, R197 ;  /* 0x00005410c4b47816 */ /* 0x000fe400000000c5 */
[----:B------:R-:W-:Y:S02]  /*4b850*/  PRMT R181, R225, 0x5410, R226 ;  /* 0x00005410e1b57816 */ /* 0x000fe400000000e2 */
[----:B------:R-:W-:Y:S02]  /*4b860*/  PRMT R182, R222, 0x5410, R224 ;  /* 0x00005410deb67816 */ /* 0x000fe400000000e0 */
[----:B------:R-:W-:Y:S01]  /*4b870*/  PRMT R183, R220, 0x5410, R221 ;  /* 0x00005410dcb77816 */ /* 0x000fe200000000dd */
[----:B------:R-:W-:Y:S06]  /*4b880*/  BAR.SYNC.DEFER_BLOCKING 0x0 ;  /* 0x0000000000007b1d */ /* 0x000fec0000010000 */
[----:B------:R-:W-:Y:S02]  /*4b890*/  STSM.16.M88.4 [R237], R180 ;  /* 0x000000b4ed007844 */ /* 0x000fe40000000200 */
[----:B------:R-:W-:Y:S06]  /*4b8a0*/  BAR.SYNC.DEFER_BLOCKING 0x0 ;  /* 0x0000000000007b1d */ /* 0x000fec0000010000 */
[----:B------:R-:W0:Y:S01]  /*4b8b0*/  LDS.128 R180, [R236] ;  /* 0x00000000ecb47984 */ /* 0x000e220000000c00 */
[----:B------:R-:W-:-:S02]  /*4b8c0*/  PRMT R219, R192, 0x3340, R193 ;  /* 0x00003340c0db7816 */ /* 0x000fc400000000c1 */
[----:B------:R-:W-:Y:S02]  /*4b8d0*/  PRMT R211, R190, 0x3340, R191 ;  /* 0x00003340bed37816 */ /* 0x000fe400000000bf */
[----:B------:R-:W-:Y:S02]  /*4b8e0*/  PRMT R185, R188, 0x5410, R185 ;  /* 0x00005410bcb97816 */ /* 0x000fe400000000b9 */
[----:B------:R-:W-:Y:S01]  /*4b8f0*/  PRMT R186, R198, 0x5410, R189 ;  /* 0x00005410c6ba7816 */ /* 0x000fe200000000bd */
[----:B0-----:R-:W-:Y:S04]  /*4b900*/  STL.64 [R1+0x50], R180 ;  /* 0x000050b401007387 */ /* 0x001fe80000100a00 */
[----:B------:R-:W-:Y:S04]  /*4b910*/  STL.64 [R1+0x58], R182 ;  /* 0x000058b601007387 */ /* 0x000fe80000100a00 */
        /* <DEDUP_REMOVED lines=14> */
[----:B---3--:R-:W-:-:S03]  /*4ba00*/  PRMT R187, R217, 0x5410, R218 ;  /* 0x00005410d9bb7816 */ /* 0x008fc600000000da */
[----:B------:R-:W3:Y:S04]  /*4ba10*/  LDL.LU R218, [R1+0xefc] ;  /* 0x000efc0001da7983 */ /* 0x000ee80000300800 */
[----:B------:R-:W3:Y:S01]  /*4ba20*/  LDL.LU R217, [R1+0x10e8] ;  /* 0x0010e80001d97983 */ /* 0x000ee20000300800 */
[----:B------:R-:W-:Y:S06]  /*4ba30*/  BAR.SYNC.DEFER_BLOCKING 0x0 ;  /* 0x0000000000007b1d */ /* 0x000fec0000010000 */
[----:B------:R2:W-:Y:S02]  /*4ba40*/  STSM.16.M88.4 [R237], R184 ;  /* 0x000000b8ed007844 */ /* 0x0005e40000000200 */
[----:B------:R-:W-:Y:S01]  /*4ba50*/  BAR.SYNC.DEFER_BLOCKING 0x0 ;  /* 0x0000000000007b1d */ /* 0x000fe20000010000 */
[----:B--2---:R-:W-:-:S05]  /*4ba60*/  PRMT R184, R214, 0x5410, R216 ;  /* 0x00005410d6b87816 */ /* 0x004fca00000000d8 */
[----:B------:R-:W2:Y:S04]  /*4ba70*/  LDL.LU R216, [R1+0xf40] ;  /* 0x000f400001d87983 */ /* 0x000ea80000300800 */
[----:B------:R-:W2:Y:S01]  /*4ba80*/  LDL.LU R214, [R1+0x1110] ;  /* 0x0011100001d67983 */ /* 0x000ea20000300800 */
[----:B------:R-:W-:-:S03]  /*4ba90*/  PRMT R185, R212, 0x5410, R213 ;  /* 0x00005410d4b97816 */ /* 0x000fc600000000d5 */
[----:B------:R-:W2:Y:S04]  /*4baa0*/  LDL.LU R213, [R1+0xf3c] ;  /* 0x000f3c0001d57983 */ /* 0x000ea80000300800 */
[----:B------:R-:W2:Y:S04]  /*4bab0*/  LDL.LU R212, [R1+0x110c] ;  /* 0x00110c0001d47983 */ /* 0x000ea80000300800 */
[----:B------:R-:W0:Y:S01]  /*4bac0*/  LDS.128 R232, [R236] ;  /* 0x00000000ece87984 */ /* 0x000e220000000c00 */
        /* <DEDUP_REMOVED lines=16> */
[----:B------:R-:W2:Y:S01]  /*4bbd0*/  LDL.LU R200, [R1+0xf38] ;  /* 0x000f380001c87983 */ /* 0x000ea20000300800 */
[----:B------:R-:W-:Y:S06]  /*4bbe0*/  BAR.SYNC.DEFER_BLOCKING 0x0 ;  /* 0x0000000000007b1d */ /* 0x000fec0000010000 */
[----:B------:R-:W2:Y:S04]  /*4bbf0*/  LDL.LU R199, [R1+0x1108] ;  /* 0x0011080001c77983 */ /* 0x000ea80000300800 */
[----:B------:R-:W-:Y:S01]  /*4bc00*/  STSM.16.M88.4 [R237], R180 ;  /* 0x000000b4ed007844 */ /* 0x000fe20000000200 */
[----:B------:R-:W-:Y:S06]  /*4bc10*/  BAR.SYNC.DEFER_BLOCKING 0x0 ;  /* 0x0000000000007b1d */ /* 0x000fec0000010000 */
[----:B------:R-:W1:Y:S02]  /*4bc20*/  LDS.128 R180, [R236] ;  /* 0x00000000ecb47984 */ /* 0x000e640000000c00 */
[----:B------:R-:W-:Y:S06]  /*4bc30*/  BAR.SYNC.DEFER_BLOCKING 0x0 ;  /* 0x0000000000007b1d */ /* 0x000fec0000010000 */
[----:B------:R-:W-:Y:S04]  /*4bc40*/  STSM.16.M88.4 [R237], R184 ;  /* 0x000000b8ed007844 */ /* 0x000fe80000000200 */
[----:B0-----:R-:W-:Y:S04]  /*4bc50*/  STL.64 [R1+0x40], R232 ;  /* 0x000040e801007387 */ /* 0x001fe80000100a00 */
[----:B------:R0:W-:Y:S04]  /*4bc60*/  STL.64 [R1+0x48], R234 ;  /* 0x000048ea01007387 */ /* 0x0001e80000100a00 */
[----:B0-----:R-:W2:Y:S04]  /*4bc70*/  LDL.LU.64 R234, [R1+0x14d0] ;  /* 0x0014d00001ea7983 */ /* 0x001ea80000300a00 */
[----:B------:R-:W2:Y:S01]  /*4bc80*/  LDL.LU.64 R232, [R1+0x14c8] ;  /* 0x0014c80001e87983 */ /* 0x000ea20000300a00 */
[----:B----4-:R-:W-:-:S02]  /*4bc90*/  PRMT R184, R190, 0x5410, R193 ;  /* 0x00005410beb87816 */ /* 0x010fc400000000c1 */
[----:B------:R-:W-:Y:S02]  /*4bca0*/  PRMT R185, R188, 0x5410, R191 ;  /* 0x00005410bcb97816 */ /* 0x000fe400000000bf */
[----:B------:R-:W-:Y:S01]  /*4bcb0*/  PRMT R186, R198, 0x5410, R189 ;  /* 0x00005410c6ba7816 */ /* 0x000fe200000000bd */
[----:B------:R-:W-:Y:S06]  /*4bcc0*/  BAR.SYNC.DEFER_BLOCKING 0x0 ;  /* 0x0000000000007b1d */ /* 0x000fec0000010000 */
[----:B------:R-:W0:Y:S04]  /*4bcd0*/  LDS.128 R188, [R236] ;  /* 0x00000000ecbc7984 */ /* 0x000e280000000c00 */
[----:B-1----:R1:W-:Y:S04]  /*4bce0*/  STL.64 [R1+0x30], R180 ;  /* 0x000030b401007387 */ /* 0x0023e80000100a00 */
[----:B------:R4:W-:Y:S01]  /*4bcf0*/  STL.64 [R1+0x38], R182 ;  /* 0x000038b601007387 */ /* 0x0009e20000100a00 */
[----:B-1----:R-:W-:-:S02]  /*4bd00*/  PRMT R180, R196, 0x5410, R197 ;  /* 0x00005410c4b47816 */ /* 0x002fc400000000c5 */
[----:B------:R-:W-:Y:S02]  /*4bd10*/  PRMT R181, R225, 0x5410, R226 ;  /* 0x00005410e1b57816 */ /* 0x000fe400000000e2 */
[----:B----4-:R-:W-:Y:S02]  /*4bd20*/  PRMT R182, R222, 0x5410, R224 ;  /* 0x00005410deb67816 */ /* 0x010fe400000000e0 */
[----:B------:R-:W-:Y:S01]  /*4bd30*/  PRMT R183, R220, 0x5410, R221 ;  /* 0x00005410dcb77816 */ /* 0x000fe200000000dd */
[----:B------:R-:W-:Y:S06]  /*4bd40*/  BAR.SYNC.DEFER_BLOCKING 0x0 ;  /* 0x0000000000007b1d */ /* 0x000fec0000010000 */
[----:B------:R-:W-:Y:S02]  /*4bd50*/  STSM.16.M88.4 [R237], R180 ;  /* 0x000000b4ed007844 */ /* 0x000fe40000000200 */
[----:B------:R-:W-:Y:S01]  /*4bd60*/  BAR.SYNC.DEFER_BLOCKING 0x0 ;  /* 0x0000000000007b1d */ /* 0x000fe20000010000 */
[----:B---3--:R-:W-:-:S05]  /*4bd70*/  PRMT R187, R217, 0x5410, R218 ;  /* 0x00005410d9bb7816 */ /* 0x008fca00000000da */
[----:B------:R-:W1:Y:S02]  /*4bd80*/  LDS.128 R180, [R236] ;  /* 0x00000000ecb47984 */ /* 0x000e640000000c00 */
[----:B------:R-:W-:Y:S06]  /*4bd90*/  BAR.SYNC.DEFER_BLOCKING 0x0 ;  /* 0x0000000000007b1d */ /* 0x000fec0000010000 */
[----:B------:R-:W-:Y:S04]  /*4bda0*/  STSM.16.M88.4 [R237], R184 ;  /* 0x000000b8ed007844 */ /* 0x000fe80000000200 */
[----:B0-----:R-:W-:Y:S04]  /*4bdb0*/  STL.64 [R1+0x20], R188 ;  /* 0x000020bc01007387 */ /* 0x001fe80000100a00 */
[----:B------:R-:W-:Y:S04]  /*4bdc0*/  STL.64 [R1+0x28], R190 ;  /* 0x000028be01007387 */ /* 0x000fe80000100a00 */
[----:B-1----:R-:W-:Y:S04]  /*4bdd0*/  STL.64 [R1+0x10], R180 ;  /* 0x000010b401007387 */ /* 0x002fe80000100a00 */
[----:B------:R-:W-:Y:S01]  /*4bde0*/  STL.64 [R1+0x18], R182 ;  /* 0x000018b601007387 */ /* 0x000fe20000100a00 */
[----:B------:R-:W-:Y:S01]  /*4bdf0*/  BAR.SYNC.DEFER_BLOCKING 0x0 ;  /* 0x0000000000007b1d */ /* 0x000fe20000010000 */
[----:B------:R-:W-:-:S02]  /*4be00*/  SHF.R.U32.HI R195, RZ, 0x8, R195 ;  /* 0x00000008ffc37819 */ /* 0x000fc400000116c3 */
[----:B------:R-:W-:-:S03]  /*4be10*/  LOP3.LUT R194, R194, 0xffff, RZ, 0xc0, !PT ;  /* 0x0000ffffc2c27812 */ /* 0x000fc600078ec0ff */
[----:B------:R-:W3:Y:S04]  /*4be20*/  LDL.LU R196, [R1+0x112c] ;  /* 0x00112c0001c47983 */ /* 0x000ee80000300800 */
[----:B------:R-:W0:Y:S01]  /*4be30*/  LDS.128 R180, [R236] ;  /* 0x00000000ecb47984 */ /* 0x000e220000000c00 */
[----:B------:R-:W-:-:S04]  /*4be40*/  LOP3.LUT R195, R195, 0xffff, RZ, 0xc0, !PT ;  /* 0x0000ffffc3c37812 */ /* 0x000fc800078ec0ff */
[----:B------:R-:W-:Y:S02]  /*4be50*/  PRMT R227, R194, 0x3340, R195 ;  /* 0x00003340c2e37816 */ /* 0x000fe400000000c3 */
[----:B------:R-:W4:Y:S04]  /*4be60*/  LDL.LU R194, [R1+0xf74] ;  /* 0x000f740001c27983 */ /* 0x000f280000300800 */
[----:B0-----:R-:W-:Y:S04]  /*4be70*/  STL.64 [R1+0x70], R180 ;  /* 0x000070b401007387 */ /* 0x001fe80000100a00 */
[----:B------:R-:W-:Y:S04]  /*4be80*/  STL.64 [R1+0x78], R182 ;  /* 0x000078b601007387 */ /* 0x000fe80000100a00 */
[----:B------:R-:W4:Y:S04]  /*4be90*/  LDL.LU R197, [R1+0x1128] ;  /* 0x0011280001c57983 */ /* 0x000f280000300800 */
[----:B------:R-:W3:Y:S04]  /*4bea0*/  LDL.LU R195, [R1+0xf70] ;  /* 0x000f700001c37983 */ /* 0x000ee80000300800 */
        /* <DEDUP_REMOVED lines=8> */
[----:B------:R-:W3:Y:S01]  /*4bf30*/  LDL.LU R220, [R1+0xa4c] ;  /* 0x000a4c0001dc7983 */ /* 0x000ee20000300800 */
[----:B------:R-:W-:Y:S01]  /*4bf40*/  BAR.SYNC.DEFER_BLOCKING 0x0 ;  /* 0x0000000000007b1d */ /* 0x000fe20000010000 */
[----:B--2---:R-:W-:-:S02]  /*4bf50*/  PRMT R187, R199, 0x5410, R200 ;  /* 0x00005410c7bb7816 */ /* 0x004fc400000000c8 */
[----:B------:R-:W-:Y:S02]  /*4bf60*/  PRMT R190, R203, 0x5410, R204 ;  /* 0x00005410cbbe7816 */ /* 0x000fe400000000cc */
[----:B------:R-:W-:Y:S01]  /*4bf70*/  PRMT R184, R214, 0x5410, R216 ;  /* 0x00005410d6b87816 */ /* 0x000fe200000000d8 */
[----:B------:R-:W2:Y:S01]  /*4bf80*/  LDL.LU R218, [R1+0xf68] ;  /* 0x000f680001da7983 */ /* 0x000ea20000300800 */
[----:B------:R-:W-:-:S03]  /*4bf90*/  PRMT R189, R205, 0x5410, R206 ;  /* 0x00005410cdbd7816 */ /* 0x000fc600000000ce */
[----:B------:R-:W2:Y:S04]  /*4bfa0*/  LDL.LU R199, [R1+0x1120] ;  /* 0x0011200001c77983 */ /* 0x000ea80000300800 */
[----:B------:R-:W2:Y:S04]  /*4bfb0*/  LDL.LU R217, [R1+0xfd8] ;  /* 0x000fd80001d97983 */ /* 0x000ea80000300800 */
[----:B------:R-:W2:Y:S01]  /*4bfc0*/  LDL.LU R204, [R1+0x1148] ;  /* 0x0011480001cc7983 */ /* 0x000ea20000300800 */
[----:B------:R-:W-:-:S03]  /*4bfd0*/  PRMT R185, R212, 0x5410, R213 ;  /* 0x00005410d4b97816 */ /* 0x000fc600000000d5 */
[----:B------:R-:W2:Y:S04]  /*4bfe0*/  LDL.LU R216, [R1+0xfd4] ;  /* 0x000fd40001d87983 */ /* 0x000ea80000300800 */
[----:B------:R-:W2:Y:S04]  /*4bff0*/  LDL.LU R205, [R1+0x1144] ;  /* 0x0011440001cd7983 */ /* 0x000ea80000300800 */
[----:B------:R-:W2:Y:S01]  /*4c000*/  LDL.LU R214, [R1+0xfc4] ;  /* 0x000fc40001d67983 */ /* 0x000ea20000300800 */
[----:B------:R-:W-:-:S03]  /*4c010*/  PRMT R191, R201, 0x5410, R202 ;  /* 0x00005410c9bf7816 */ /* 0x000fc600000000ca */
[----:B------:R-:W2:Y:S01]  /*4c020*/  LDL.LU R206, [R1+0x113c] ;  /* 0x00113c0001ce7983 */ /* 0x000ea20000300800 */
[----:B------:R-:W-:-:S03]  /*4c030*/  PRMT R186, R209, 0x5410, R210 ;  /* 0x00005410d1ba7816 */ /* 0x000fc600000000d2 */
[----:B------:R-:W2:Y:S01]  /*4c040*/  LDL.LU R213, [R1+0xf94] ;  /* 0x000f940001d57983 */ /* 0x000ea20000300800 */
[----:B------:R-:W-:-:S03]  /*4c050*/  PRMT R188, R207, 0x5410, R208 ;  /* 0x00005410cfbc7816 */ /* 0x000fc600000000d0 */
        /* <DEDUP_REMOVED lines=9> */
[----:B------:R0:W-:Y:S01]  /*4c0f0*/  STSM.16.M88.4 [R237], R188 ;  /* 0x000000bced007844 */ /* 0x0001e20000000200 */
[----:B------:R-:W-:Y:S06]  /*4c100*/  BAR.SYNC.DEFER_BLOCKING 0x0 ;  /* 0x0000000000007b1d */ /* 0x000fec0000010000 */
[----:B0-----:R-:W2:Y:S04]  /*4c110*/  LDL.LU R191, [R1+0xf78] ;  /* 0x000f780001bf7983 */ /* 0x001ea80000300800 */
[----:B------:R-:W0:Y:S01]  /*4c120*/  LDS.128 R180, [R236] ;  /* 0x00000000ecb47984 */ /* 0x000e220000000c00 */
[----:B------:R-:W-:Y:S06]  /*4c130*/  BAR.SYNC.DEFER_BLOCKING 0x0 ;  /* 0x0000000000007b1d */ /* 0x000fec0000010000 */
[----:B------:R-:W-:Y:S02]  /*4c140*/  STSM.16.M88.4 [R237], R184 ;  /* 0x000000b8ed007844 */ /* 0x000fe40000000200 */
[----:B------:R-:W-:Y:S06]  /*4c150*/  BAR.SYNC.DEFER_BLOCKING 0x0 ;  /* 0x0000000000007b1d */ /* 0x000fec0000010000 */
[----:B0-----:R-:W-:Y:S04]  /*4c160*/  STL.64 [R1+0x1490], R180 ;  /* 0x001490b401007387 */ /* 0x001fe80000100a00 */
[----:B------:R-:W-:Y:S04]  /*4c170*/  STL.64 [R1+0x1480], R182 ;  /* 0x001480b601007387 */ /* 0x000fe80000100a00 */
[----:B------:R-:W0:Y:S01]  /*4c180*/  LDS.128 R180, [R236] ;  /* 0x00000000ecb47984 */ /* 0x000e220000000c00 */
[----:B----4-:R-:W-:-:S02]  /*4c190*/  PRMT R197, R197, 0x5410, R194 ;  /* 0x00005410c5c57816 */ /* 0x010fc400000000c2 */
[----:B---3--:R-:W-:Y:S02]  /*4c1a0*/  PRMT R198, R198, 0x5410, R195 ;  /* 0x00005410c6c67816 */ /* 0x008fe400000000c3 */
[----:B------:R-:W-:Y:S02]  /*4c1b0*/  PRMT R192, R193, 0x5410, R192 ;  /* 0x00005410c1c07816 */ /* 0x000fe400000000c0 */
[----:B------:R-:W-:Y:S02]  /*4c1c0*/  PRMT R193, R225, 0x5410, R226 ;  /* 0x00005410e1c17816 */ /* 0x000fe400000000e2 */
[----:B------:R-:W-:Y:S02]  /*4c1d0*/  PRMT R194, R222, 0x5410, R224 ;  /* 0x00005410dec27816 */ /* 0x000fe400000000e0 */
[----:B------:R-:W-:Y:S01]  /*4c1e0*/  PRMT R195, R220, 0x5410, R221 ;  /* 0x00005410dcc37816 */ /* 0x000fe200000000dd */
[----:B------:R-:W-:Y:S06]  /*4c1f0*/  BAR.SYNC.DEFER_BLOCKING 0x0 ;  /* 0x0000000000007b1d */ /* 0x000fec0000010000 */
[----:B------:R-:W-:Y:S02]  /*4c200*/  STSM.16.M88.4 [R237], R192 ;  /* 0x000000c0ed007844 */ /* 0x000fe40000000200 */
[----:B------:R-:W-:Y:S06]  /*4c210*/  BAR.SYNC.DEFER_BLOCKING 0x0 ;  /* 0x0000000000007b1d */ /* 0x000fec0000010000 */
[----:B------:R-:W1:Y:S01]  /*4c220*/  LDS.128 R184, [R236] ;  /* 0x00000000ecb87984 */ /* 0x000e620000000c00 */
[----:B--2---:R-:W-:-:S03]  /*4c230*/  PRMT R199, R199, 0x5410, R218 ;  /* 0x00005410c7c77816 */ /* 0x004fc600000000da */
[----:B0-----:R-:W-:Y:S01]  /*4c240*/  STL [R1], R180 ;  /* 0x000000b401007387 */ /* 0x001fe20000100800 */
[----:B------:R-:W-:-:S03]  /*4c250*/  PRMT R201, R201, 0x5410, R212 ;  /* 0x00005410c9c97816 */ /* 0x000fc600000000d4 */
[----:B------:R0:W-:Y:S01]  /*4c260*/  STL.64 [R1+0x8], R182 ;  /* 0x000008b601007387 */ /* 0x0001e20000100a00 */
[----:B------:R-:W-:Y:S02]  /*4c270*/  PRMT R200, R200, 0x5410, R213 ;  /* 0x00005410c8c87816 */ /* 0x000fe400000000d5 */
[----:B------:R-:W-:Y:S02]  /*4c280*/  PRMT R206, R206, 0x5410, R214 ;  /* 0x00005410cece7816 */ /* 0x000fe400000000d6 */
[----:B------:R-:W-:Y:S02]  /*4c290*/  PRMT R202, R202, 0x5410, R210 ;  /* 0x00005410caca7816 */ /* 0x000fe400000000d2 */
[----:B------:R-:W-:Y:S01]  /*4c2a0*/  PRMT R203, R203, 0x5410, R209 ;  /* 0x00005410cbcb7816 */ /* 0x000fe200000000d1 */
[----:B------:R-:W-:Y:S01]  /*4c2b0*/  BAR.SYNC.DEFER_BLOCKING 0x0 ;  /* 0x0000000000007b1d */ /* 0x000fe20000010000 */
[----:B------:R-:W-:-:S05]  /*4c2c0*/  PRMT R207, R207, 0x5410, R208 ;  /* 0x00005410cfcf7816 */ /* 0x000fca00000000d0 */
[----:B-1----:R-:W-:Y:S04]  /*4c2d0*/  STL.64 [R1+0x1468], R184 ;  /* 0x001468b801007387 */ /* 0x002fe80000100a00 */
[----:B------:R-:W-:Y:S01]  /*4c2e0*/  STL.64 [R1+0x1458], R186 ;  /* 0x001458ba01007387 */ /* 0x000fe20000100a00 */
[----:B------:R-:W-:-:S03]  /*4c2f0*/  PRMT R196, R196, 0x5410, R191 ;  /* 0x00005410c4c47816 */ /* 0x000fc600000000bf */
[----:B------:R-:W2:Y:S04]  /*4c300*/  LDL.LU R212, [R1+0x1164] ;  /* 0x0011640001d47983 */ /* 0x000ea80000300800 */
[----:B------:R1:W-:Y:S04]  /*4c310*/  STSM.16.M88.4 [R237], R196 ;  /* 0x000000c4ed007844 */ /* 0x0003e80000000200 */
[----:B------:R-:W3:Y:S01]  /*4c320*/  LDL.LU R213, [R1+0x1160] ;  /* 0x0011600001d57983 */ /* 0x000ee20000300800 */
[----:B0-----:R-:W-:Y:S01]  /*4c330*/  IMAD.MOV.U32 R182, RZ, RZ, R181 ;  /* 0x000000ffffb67224 */ /* 0x001fe200078e00b5 */
[----:B------:R-:W-:-:S02]  /*4c340*/  PRMT R205, R205, 0x5410, R216 ;  /* 0x00005410cdcd7816 */ /* 0x000fc400000000d8 */
[----:B------:R-:W-:Y:S01]  /*4c350*/  PRMT R204, R204, 0x5410, R217 ;  /* 0x00005410cccc7816 */ /* 0x000fe200000000d9 */
[----:B------:R-:W-:Y:S06]  /*4c360*/  BAR.SYNC.DEFER_BLOCKING 0x0 ;  /* 0x0000000000007b1d */ /* 0x000fec0000010000 */
[----:B-1----:R-:W4:Y:S04]  /*4c370*/  LDL.LU R196, [R1+0x1008] ;  /* 0x0010080001c47983 */ /* 0x002f280000300800 */
[----:B------:R-:W4:Y:S04]  /*4c380*/  LDL.LU R214, [R1+0x115c] ;  /* 0x00115c0001d67983 */ /* 0x000f280000300800 */
[----:B------:R-:W2:Y:S04]  /*4c390*/  LDL.LU R197, [R1+0xffc] ;  /* 0x000ffc0001c57983 */ /* 0x000ea80000300800 */
[----:B------:R-:W2:Y:S04]  /*4c3a0*/  LDL.LU R208, [R1+0x1154] ;  /* 0x0011540001d07983 */ /* 0x000ea80000300800 */
        /* <DEDUP_REMOVED lines=20> */
[----:B------:R-:W0:Y:S01]  /*4c4f0*/  LDS.128 R188, [R236] ;  /* 0x00000000ecbc7984 */ /* 0x000e220000000c00 */
[----:B------:R-:W-:Y:S06]  /*4c500*/  BAR.SYNC.DEFER_BLOCKING 0x0 ;  /* 0x0000000000007b1d */ /* 0x000fec0000010000 */
[----:B0-----:R0:W-:Y:S04]  /*4c510*/  STL.64 [R1+0x1450], R188 ;  /* 0x001450bc01007387 */ /* 0x0011e80000100a00 */
[----:B0-----:R-:W3:Y:S04]  /*4c520*/  LDL.LU R188, [R1+0x1018] ;  /* 0x0010180001bc7983 */ /* 0x001ee80000300800 */
[----:B------:R-:W3:Y:S04]  /*4c530*/  LDL.LU R189, [R1+0x1010] ;  /* 0x0010100001bd7983 */ /* 0x000ee80000300800 */
[----:B------:R-:W-:Y:S01]  /*4c540*/  STSM.16.M88.4 [R237], R200 ;  /* 0x000000c8ed007844 */ /* 0x000fe20000000200 */
[----:B------:R-:W-:Y:S06]  /*4c550*/  BAR.SYNC.DEFER_BLOCKING 0x0 ;  /* 0x0000000000007b1d */ /* 0x000fec0000010000 */
[----:B------:R-:W0:Y:S02]  /*4c560*/  LDS.128 R192, [R236] ;  /* 0x00000000ecc07984 */ /* 0x000e240000000c00 */
[----:B------:R-:W-:Y:S06]  /*4c570*/  BAR.SYNC.DEFER_BLOCKING 0x0 ;  /* 0x0000000000007b1d */ /* 0x000fec0000010000 */
[----:B------:R-:W-:Y:S02]  /*4c580*/  STSM.16.M88.4 [R237], R204 ;  /* 0x000000cced007844 */ /* 0x000fe40000000200 */
[----:B------:R-:W-:Y:S01]  /*4c590*/  BAR.SYNC.DEFER_BLOCKING 0x0 ;  /* 0x0000000000007b1d */ /* 0x000fe20000010000 */
[----:B------:R-:W-:-:S02]  /*4c5a0*/  PRMT R211, R215, 0x5410, R211 ;  /* 0x00005410d7d37816 */ /* 0x000fc400000000d3 */
[----:B----4-:R-:W-:Y:S02]  /*4c5b0*/  PRMT R214, R214, 0x5410, R196 ;  /* 0x00005410d6d67816 */ /* 0x010fe400000000c4 */
[----:B--2---:R-:W-:Y:S02]  /*4c5c0*/  PRMT R208, R208, 0x5410, R197 ;  /* 0x00005410d0d07816 */ /* 0x004fe400000000c5 */
[----:B---3--:R-:W-:Y:S02]  /*4c5d0*/  PRMT R209, R209, 0x5410, R198 ;  /* 0x00005410d1d17816 */ /* 0x008fe400000000c6 */
[----:B------:R-:W-:Y:S02]  /*4c5e0*/  PRMT R210, R210, 0x5410, R199 ;  /* 0x00005410d2d27816 */ /* 0x000fe400000000c7 */
[----:B------:R-:W1:Y:S01]  /*4c5f0*/  LDS.128 R196, [R236] ;  /* 0x00000000ecc47984 */ /* 0x000e620000000c00 */
[----:B------:R-:W-:Y:S06]  /*4c600*/  BAR.SYNC.DEFER_BLOCKING 0x0 ;  /* 0x0000000000007b1d */ /* 0x000fec0000010000 */
[----:B------:R-:W-:Y:S02]  /*4c610*/  STSM.16.M88.4 [R237], R208 ;  /* 0x000000d0ed007844 */ /* 0x000fe40000000200 */
[----:B------:R-:W-:Y:S06]  /*4c620*/  BAR.SYNC.DEFER_BLOCKING 0x0 ;  /* 0x0000000000007b1d */ /* 0x000fec0000010000 */
[----:B------:R-:W2:Y:S04]  /*4c630*/  LDS.128 R200, [R236] ;  /* 0x00000000ecc87984 */ /* 0x000ea80000000c00 */
[----:B------:R-:W-:Y:S04]  /*4c640*/  STL.64 [R1+0x1448], R190 ;  /* 0x001448be01007387 */ /* 0x000fe80000100a00 */
[----:B0-----:R-:W-:Y:S04]  /*4c650*/  STL.64 [R1+0x1440], R192 ;  /* 0x001440c001007387 */ /* 0x001fe80000100a00 */
[----:B------:R-:W-:Y:S01]  /*4c660*/  STL.64 [R1+0x1438], R194 ;  /* 0x001438c201007387 */ /* 0x000fe20000100a00 */
[----:B------:R-:W-:-:S03]  /*4c670*/  PRMT R221, R221, 0x5410, R180 ;  /* 0x00005410dddd7816 */ /* 0x000fc600000000b4 */
[----:B-1----:R-:W-:Y:S01]  /*4c680*/  STL.64 [R1+0x1430], R196 ;  /* 0x001430c401007387 */ /* 0x002fe20000100a00 */
[----:B------:R-:W-:-:S03]  /*4c690*/  PRMT R222, R222, 0x5410, R181 ;  /* 0x00005410dede7816 */ /* 0x000fc600000000b5 */
[----:B------:R-:W-:Y:S01]  /*4c6a0*/  STL.64 [R1+0x1428], R198 ;  /* 0x001428c601007387 */ /* 0x000fe20000100a00 */
[----:B------:R-:W-:Y:S02]  /*4c6b0*/  PRMT R219, R223, 0x5410, R219 ;  /* 0x00005410dfdb7816 */ /* 0x000fe400000000db */
[----:B------:R-:W-:Y:S02]  /*4c6c0*/  PRMT R223, R224, 0x5410, R225 ;  /* 0x00005410e0df7816 */ /* 0x000fe400000000e1 */
[----:B------:R-:W-:Y:S01]  /*4c6d0*/  PRMT R218, R218, 0x5410, R226 ;  /* 0x00005410dada7816 */ /* 0x000fe200000000e2 */
[----:B--2---:R-:W-:Y:S04]  /*4c6e0*/  STL.64 [R1+0x1420], R200 ;  /* 0x001420c801007387 */ /* 0x004fe80000100a00 */
[----:B------:R0:W-:Y:S04]  /*4c6f0*/  STL.64 [R1+0x1418], R202 ;  /* 0x001418ca01007387 */ /* 0x0001e80000100a00 */
[----:B------:R-:W2:Y:S04]  /*4c700*/  LDL.LU R180, [R1+0x1078] ;  /* 0x0010780001b47983 */ /* 0x000ea80000300800 */
[----:B------:R-:W2:Y:S04]  /*4c710*/  LDL.LU R181, [R1+0x119c] ;  /* 0x00119c0001b57983 */ /* 0x000ea80000300800 */
[----:B0-----:R-:W3:Y:S04]  /*4c720*/  LDL.LU R203, [R1+0x1074] ;  /* 0x0010740001cb7983 */ /* 0x001ee80000300800 */
[----:B------:R-:W3:Y:S04]  /*4c730*/  LDL.LU R200, [R1+0x1198] ;  /* 0x0011980001c87983 */ /* 0x000ee80000300800 */
[----:B------:R-:W4:Y:S04]  /*4c740*/  LDL.LU R201, [R1+0x1070] ;  /* 0x0010700001c97983 */ /* 0x000f280000300800 */
[----:B------:R-:W4:Y:S04]  /*4c750*/  LDL.LU R198, [R1+0x1194] ;  /* 0x0011940001c67983 */ /* 0x000f280000300800 */
[----:B------:R-:W2:Y:S04]  /*4c760*/  LDL.LU R197, [R1+0x1068] ;  /* 0x0010680001c57983 */ /* 0x000ea80000300800 */
[----:B------:R-:W2:Y:S04]  /*4c770*/  LDL.LU R224, [R1+0x118c] ;  /* 0x00118c0001e07983 */ /* 0x000ea80000300800 */
[----:B------:R-:W3:Y:S04]  /*4c780*/  LDL.LU R194, [R1+0x105c] ;  /* 0x00105c0001c27983 */ /* 0x000ee80000300800 */
[----:B------:R-:W3:Y:S04]  /*4c790*/  LDL.LU R225, [R1+0x1188] ;  /* 0x0011880001e17983 */ /* 0x000ee80000300800 */
[----:B------:R-:W4:Y:S04]  /*4c7a0*/  LDL.LU R195, [R1+0x1058] ;  /* 0x0010580001c37983 */ /* 0x000f280000300800 */
[----:B------:R-:W4:Y:S04]  /*4c7b0*/  LDL.LU R226, [R1+0x1184] ;  /* 0x0011840001e27983 */ /* 0x000f280000300800 */
[----:B------:R-:W4:Y:S01]  /*4c7c0*/  LDL.LU R190, [R1+0xa48] ;  /* 0x000a480001be7983 */ /* 0x000f220000300800 */
[----:B------:R-:W-:-:S02]  /*4c7d0*/  PRMT R212, R212, 0x5410, R188 ;  /* 0x00005410d4d47816 */ /* 0x000fc400000000bc */
[----:B------:R-:W-:Y:S01]  /*4c7e0*/  PRMT R213, R213, 0x5410, R189 ;  /* 0x00005410d5d57816 */ /* 0x000fe200000000bd */
[----:B------:R-:W4:Y:S04]  /*4c7f0*/  LDL.LU R188, [R1+0x106c] ;  /* 0x00106c0001bc7983 */ /* 0x000f280000300800 */
[----:B------:R-:W4:Y:S01]  /*4c800*/  LDL.LU R189, [R1+0x1190] ;  /* 0x0011900001bd7983 */ /* 0x000f220000300800 */
[----:B------:R-:W-:Y:S01]  /*4c810*/  PRMT R215, R187, 0x5410, R186 ;  /* 0x00005410bbd77816 */ /* 0x000fe200000000ba */
[----:B------:R-:W-:Y:S06]  /*4c820*/  BAR.SYNC.DEFER_BLOCKING 0x0 ;  /* 0x0000000000007b1d */ /* 0x000fec0000010000 */
[----:B------:R-:W-:Y:S02]  /*4c830*/  STSM.16.M88.4 [R237], R212 ;  /* 0x000000d4ed007844 */ /* 0x000fe40000000200 */
[----:B------:R-:W-:Y:S01]  /*4c840*/  BAR.SYNC.DEFER_BLOCKING 0x0 ;  /* 0x0000000000007b1d */ /* 0x000fe20000010000 */
[----:B------:R-:W-:-:S02]  /*4c850*/  PRMT R216, R216, 0x5410, R185 ;  /* 0x00005410d8d87816 */ /* 0x000fc400000000b9 */
[----:B------:R-:W-:-:S03]  /*4c860*/  PRMT R217, R217, 0x5410, R183 ;  /* 0x00005410d9d97816 */ /* 0x000fc600000000b7 */
[----:B------:R-:W0:Y:S02]  /*4c870*/  LDS.128 R204, [R236] ;  /* 0x00000000eccc7984 */ /* 0x000e240000000c00 */
[----:B------:R-:W-:Y:S06]  /*4c880*/  BAR.SYNC.DEFER_BLOCKING 0x0 ;  /* 0x0000000000007b1d */ /* 0x000fec0000010000 */
[----:B------:R-:W-:Y:S02]  /*4c890*/  STSM.16.M88.4 [R237], R216 ;  /* 0x000000d8ed007844 */ /* 0x000fe40000000200 */
[----:B------:R-:W-:Y:S01]  /*4c8a0*/  BAR.SYNC.DEFER_BLOCKING 0x0 ;  /* 0x0000000000007b1d */ /* 0x000fe20000010000 */
[----:B------:R-:W-:-:S05]  /*4c8b0*/  PRMT R220, R220, 0x5410, R184 ;  /* 0x00005410dcdc7816 */ /* 0x000fca00000000b8 */
[----:B------:R-:W1:Y:S02]  /*4c8c0*/  LDS.128 R208, [R236] ;  /* 0x00000000ecd07984 */ /* 0x000e640000000c00 */
[----:B------:R-:W-:Y:S06]  /*4c8d0*/  BAR.SYNC.DEFER_BLOCKING 0x0 ;  /* 0x0000000000007b1d */ /* 0x000fec0000010000 */
[----:B------:R4:W-:Y:S02]  /*4c8e0*/  STSM.16.M88.4 [R237], R220 ;  /* 0x000000dced007844 */ /* 0x0009e40000000200 */
[----:B------:R-:W-:Y:S06]  /*4c8f0*/  BAR.SYNC.DEFER_BLOCKING 0x0 ;  /* 0x0000000000007b1d */ /* 0x000fec0000010000 */
[----:B------:R-:W4:Y:S04]  /*4c900*/  LDS.128 R212, [R236] ;  /* 0x00000000ecd47984 */ /* 0x000f280000000c00 */
[----:B0-----:R-:W-:Y:S04]  /*4c910*/  STL.64 [R1+0x1410], R204 ;  /* 0x001410cc01007387 */ /* 0x001fe80000100a00 */
[----:B------:R-:W-:Y:S04]  /*4c920*/  STL.64 [R1+0x1408], R206 ;  /* 0x001408ce01007387 */ /* 0x000fe80000100a00 */
[----:B-1----:R-:W-:Y:S04]  /*4c930*/  STL.64 [R1+0x1400], R208 ;  /* 0x001400d001007387 */ /* 0x002fe80000100a00 */
        /* <DEDUP_REMOVED lines=11> */
[----:B--2---:R-:W-:-:S02]  /*4c9f0*/  PRMT R224, R224, 0x5410, R197 ;  /* 0x00005410e0e07816 */ /* 0x004fc400000000c5 */
[----:B---3--:R-:W-:Y:S02]  /*4ca00*/  PRMT R225, R225, 0x5410, R194 ;  /* 0x00005410e1e17816 */ /* 0x008fe400000000c2 */
[----:B----4-:R-:W-:Y:S02]  /*4ca10*/  PRMT R226, R226, 0x5410, R195 ;  /* 0x00005410e2e27816 */ /* 0x010fe400000000c3 */
[----:B------:R-:W-:Y:S01]  /*4ca20*/  PRMT R227, R190, 0x5410, R227 ;  /* 0x00005410bee37816 */ /* 0x000fe200000000e3 */
[----:B------:R-:W-:Y:S06]  /*4ca30*/  BAR.SYNC.DEFER_BLOCKING 0x0 ;  /* 0x0000000000007b1d */ /* 0x000fec0000010000 */
[----:B------:R-:W-:Y:S02]  /*4ca40*/  STSM.16.M88.4 [R237], R224 ;  /* 0x000000e0ed007844 */ /* 0x000fe40000000200 */
[----:B------:R-:W-:Y:S06]  /*4ca50*/  BAR.SYNC.DEFER_BLOCKING 0x0 ;  /* 0x0000000000007b1d */ /* 0x000fec0000010000 */
[----:B------:R0:W1:Y:S01]  /*4ca60*/  LDS.128 R216, [R236] ;  /* 0x00000000ecd87984 */ /* 0x0000620000000c00 */
[----:B------:R-:W-:-:S03]  /*4ca70*/  PRMT R220, R181, 0x5410, R180 ;  /* 0x00005410b5dc7816 */ /* 0x000fc600000000b4 */
[----:B------:R-:W2:Y:S04]  /*4ca80*/  LDL.LU R180, [R1+0x1088] ;  /* 0x0010880001b47983 */ /* 0x000ea80000300800 */
[----:B------:R-:W2:Y:S04]  /*4ca90*/  LDL.LU R181, [R1+0x11a0] ;  /* 0x0011a00001b57983 */ /* 0x000ea80000300800 */
[----:B------:R-:W-:Y:S04]  /*4caa0*/  STL.64 [R1+0x13c8], R212 ;  /* 0x0013c8d401007387 */ /* 0x000fe80000100a00 */
[----:B------:R-:W-:Y:S04]  /*4cab0*/  STL.64 [R1+0x13b8], R214 ;  /* 0x0013b8d601007387 */ /* 0x000fe80000100a00 */
[----:B0-----:R-:W3:Y:S01]  /*4cac0*/  LDL.LU R236, [R1+0x14c0] ;  /* 0x0014c00001ec7983 */ /* 0x001ee20000300800 */
[----:B------:R-:W-:-:S03]  /*4cad0*/  PRMT R223, R189, 0x5410, R188 ;  /* 0x00005410bddf7816 */ /* 0x000fc600000000bc */
[----:B------:R-:W4:Y:S04]  /*4cae0*/  LDL.LU R197, [R1+0x10bc] ;  /* 0x0010bc0001c57983 */ /* 0x000f280000300800 */
[----:B------:R-:W4:Y:S04]  /*4caf0*/  LDL.LU R194, [R1+0x11c0] ;  /* 0x0011c00001c27983 */ /* 0x000f280000300800 */
[----:B------:R-:W3:Y:S04]  /*4cb00*/  LDL.LU R195, [R1+0x10b8] ;  /* 0x0010b80001c37983 */ /* 0x000ee80000300800 */
[----:B------:R-:W3:Y:S01]  /*4cb10*/  LDL.LU R190, [R1+0x11bc] ;  /* 0x0011bc0001be7983 */ /* 0x000ee20000300800 */
[----:B------:R-:W-:-:S03]  /*4cb20*/  PRMT R227, R250, 0x5410, R252 ;  /* 0x00005410fae37816 */ /* 0x000fc600000000fc */
[----:B------:R-:W4:Y:S04]  /*4cb30*/  LDL.LU R188, [R1+0x10b0] ;  /* 0x0010b00001bc7983 */ /* 0x000f280000300800 */
[----:B------:R-:W4:Y:S04]  /*4cb40*/  LDL.LU R189, [R1+0x11b8] ;  /* 0x0011b80001bd7983 */ /* 0x000f280000300800 */
[----:B-1----:R-:W-:Y:S04]  /*4cb50*/  STL.64 [R1+0x13d0], R216 ;  /* 0x0013d0d801007387 */ /* 0x002fe80000100a00 */
[----:B------:R-:W-:Y:S04]  /*4cb60*/  STL.64 [R1+0x13c0], R218 ;  /* 0x0013c0da01007387 */ /* 0x000fe80000100a00 */
[----:B------:R-:W3:Y:S04]  /*4cb70*/  LDL.LU R250, [R1+0x14bc] ;  /* 0x0014bc0001fa7983 */ /* 0x000ee80000300800 */
[----:B------:R-:W4:Y:S01]  /*4cb80*/  LDL.LU R252, [R1+0xb28] ;  /* 0x000b280001fc7983 */ /* 0x000f220000300800 */
[----:B------:R-:W-:Y:S01]  /*4cb90*/  BAR.SYNC.DEFER_BLOCKING 0x0 ;  /* 0x0000000000007b1d */ /* 0x000fe20000010000 */
[----:B------:R-:W-:-:S02]  /*4cba0*/  PRMT R221, R200, 0x5410, R203 ;  /* 0x00005410c8dd7816 */ /* 0x000fc400000000cb */
[----:B------:R-:W-:-:S05]  /*4cbb0*/  PRMT R222, R198, 0x5410, R201 ;  /* 0x00005410c6de7816 */ /* 0x000fca00000000c9 */
[----:B------:R-:W-:Y:S01]  /*4cbc0*/  STSM.16.M88.4 [R237], R220 ;  /* 0x000000dced007844 */ /* 0x000fe20000000200 */
[----:B------:R-:W-:Y:S01]  /*4cbd0*/  BAR.SYNC.DEFER_BLOCKING 0x0 ;  /* 0x0000000000007b1d */ /* 0x000fe20000010000 */
[----:B------:R-:W-:Y:S02]  /*4cbe0*/  PRMT R203, R2, 0x5410, R251 ;  /* 0x0000541002cb7816 */ /* 0x000fe400000000fb */
[----:B------:R-:W-:Y:S02]  /*4cbf0*/  PRMT R224, R184, 0x5410, R187 ;  /* 0x00005410b8e07816 */ /* 0x000fe400000000bb */
[----:B------:R-:W-:Y:S02]  /*4cc00*/  PRMT R225, R183, 0x5410, R185 ;  /* 0x00005410b7e17816 */ /* 0x000fe400000000b9 */
[----:B------:R-:W-:Y:S02]  /*4cc10*/  PRMT R200, R196, 0x5410, R199 ;  /* 0x00005410c4c87816 */ /* 0x000fe400000000c7 */
[----:B------:R-:W-:-:S02]  /*4cc20*/  PRMT R201, R193, 0x5410, R192 ;  /* 0x00005410c1c97816 */ /* 0x000fc400000000c0 */
[----:B------:R-:W-:Y:S01]  /*4cc30*/  PRMT R202, R186, 0x5410, R191 ;  /* 0x00005410baca7816 */ /* 0x000fe200000000bf */
[----:B------:R-:W3:Y:S04]  /*4cc40*/  LDL.LU.64 R192, [R1+0xe30] ;  /* 0x000e300001c07983 */ /* 0x000ee80000300a00 */
[----:B------:R-:W3:Y:S04]  /*4cc50*/  LDL.LU R191, [R1+0xea8] ;  /* 0x000ea80001bf7983 */ /* 0x000ee80000300800 */
[----:B------:R-:W3:Y:S04]  /*4cc60*/  LDL.LU R186, [R1+0x10d0] ;  /* 0x0010d00001ba7983 */ /* 0x000ee80000300800 */
[----:B------:R-:W3:Y:S01]  /*4cc70*/  LDL.LU R187, [R1+0xe2c] ;  /* 0x000e2c0001bb7983 */ /* 0x000ee20000300800 */
[----:B------:R-:W-:-:S02]  /*4cc80*/  PRMT R199, R3, 0x5410, R0 ;  /* 0x0000541003c77816 */ /* 0x000fc40000000000 */
[----:B--2---:R-:W-:Y:S02]  /*4cc90*/  PRMT R226, R181, 0x5410, R180 ;  /* 0x00005410b5e27816 */ /* 0x004fe400000000b4 */
[----:B------:R-:W2:Y:S04]  /*4cca0*/  LDL.LU R181, [R1+0xf7c] ;  /* 0x000f7c0001b57983 */ /* 0x000ea80000300800 */
[----:B------:R-:W2:Y:S04]  /*4ccb0*/  LDL.LU.64 R184, [R1+0xe38] ;  /* 0x000e380001b87983 */ /* 0x000ea80000300a00 */
[----:B----4-:R-:W0:Y:S01]  /*4ccc0*/  LDS.128 R220, [R252] ;  /* 0x00000000fcdc7984 */ /* 0x010e220000000c00 */
[----:B------:R-:W-:Y:S06]  /*4ccd0*/  BAR.SYNC.DEFER_BLOCKING 0x0 ;  /* 0x0000000000007b1d */ /* 0x000fec0000010000 */
[----:B------:R-:W-:Y:S02]  /*4cce0*/  STSM.16.M88.4 [R237], R224 ;  /* 0x000000e0ed007844 */ /* 0x000fe40000000200 */
[----:B------:R-:W-:Y:S06]  /*4ccf0*/  BAR.SYNC.DEFER_BLOCKING 0x0 ;  /* 0x0000000000007b1d */ /* 0x000fec0000010000 */
[----:B------:R-:W1:Y:S02]  /*4cd00*/  LDS.128 R204, [R252] ;  /* 0x00000000fccc7984 */ /* 0x000e640000000c00 */
[----:B------:R-:W-:Y:S06]  /*4cd10*/  BAR.SYNC.DEFER_BLOCKING 0x0 ;  /* 0x0000000000007b1d */ /* 0x000fec0000010000 */
[----:B------:R-:W-:Y:S02]  /*4cd20*/  STSM.16.M88.4 [R237], R200 ;  /* 0x000000c8ed007844 */ /* 0x000fe40000000200 */
[----:B------:R-:W-:Y:S06]  /*4cd30*/  BAR.SYNC.DEFER_BLOCKING 0x0 ;  /* 0x0000000000007b1d */ /* 0x000fec0000010000 */
[----:B0-----:R-:W-:Y:S04]  /*4cd40*/  STL.64 [R1+0x13e0], R220 ;  /* 0x0013e0dc01007387 */ /* 0x001fe80000100a00 */
[----:B------:R-:W-:Y:S04]  /*4cd50*/  STL.64 [R1+0x13d8], R222 ;  /* 0x0013d8de01007387 */ /* 0x000fe80000100a00 */
[----:B------:R-:W4:Y:S04]  /*4cd60*/  LDL.LU R183, [R1+0xe28] ;  /* 0x000e280001b77983 */ /* 0x000f280000300800 */
[----:B------:R-:W4:Y:S04]  /*4cd70*/  LDL.LU R2, [R1+0xebc] ;  /* 0x000ebc0001027983 */ /* 0x000f280000300800 */
[----:B------:R-:W0:Y:S04]  /*4cd80*/  LDS.128 R224, [R252] ;  /* 0x00000000fce07984 */ /* 0x000e280000000c00 */
[----:B-1----:R-:W-:Y:S04]  /*4cd90*/  STL.64 [R1+0x60], R204 ;  /* 0x000060cc01007387 */ /* 0x002fe80000100a00 */
[----:B------:R-:W-:Y:S04]  /*4cda0*/  STL.64 [R1+0x68], R206 ;  /* 0x000068ce01007387 */ /* 0x000fe80000100a00 */
[----:B------:R-:W4:Y:S01]  /*4cdb0*/  LDL.LU R180, [R1+0xe24] ;  /* 0x000e240001b47983 */ /* 0x000f220000300800 */
[----:B------:R-:W-:-:S03]  /*4cdc0*/  PRMT R198, R189, 0x5410, R188 ;  /* 0x00005410bdc67816 */ /* 0x000fc600000000bc */
[----:B------:R-:W4:Y:S04]  /*4cdd0*/  LDL.LU R0, [R1+0x14b8] ;  /* 0x0014b80001007983 */ /* 0x000f280000300800 */
[----:B------:R-:W4:Y:S04]  /*4cde0*/  LDL.LU.64 R188, [R1+0xe40] ;  /* 0x000e400001bc7983 */ /* 0x000f280000300a00 */
[----:B0-----:R-:W-:Y:S04]  /*4cdf0*/  STL.64 [R1+0x13f0], R224 ;  /* 0x0013f0e001007387 */ /* 0x001fe80000100a00 */
[----:B------:R-:W-:Y:S04]  /*4ce00*/  STL.64 [R1+0x13e8], R226 ;  /* 0x0013e8e201007387 */ /* 0x000fe80000100a00 */
[----:B------:R-:W4:Y:S01]  /*4ce10*/  LDL.LU R3, [R1+0xe00] ;  /* 0x000e000001037983 */ /* 0x000f220000300800 */
[----:B------:R-:W-:-:S02]  /*4ce20*/  PRMT R196, R194, 0x5410, R197 ;  /* 0x00005410c2c47816 */ /* 0x000fc400000000c5 */
[----:B---3--:R-:W-:Y:S01]  /*4ce30*/  PRMT R197, R190, 0x5410, R195 ;  /* 0x00005410bec57816 */ /* 0x008fe200000000c3 */
[----:B------:R-:W-:Y:S01]  /*4ce40*/  BAR.SYNC.DEFER_BLOCKING 0x0 ;  /* 0x0000000000007b1d */ /* 0x000fe20000010000 */
[----:B------:R-:W-:-:S05]  /*4ce50*/  PRMT R251, R8, 0x7770, RZ ;  /* 0x0000777008fb7816 */ /* 0x000fca00000000ff */
[----:B------:R0:W-:Y:S02]  /*4ce60*/  STSM.16.M88.4 [R237], R196 ;  /* 0x000000c4ed007844 */ /* 0x0001e40000000200 */
[----:B------:R-:W-:Y:S06]  /*4ce70*/  BAR.SYNC.DEFER_BLOCKING 0x0 ;  /* 0x0000000000007b1d */ /* 0x000fec0000010000 */
[----:B------:R-:W-:Y:S01]  /*4ce80*/  @P0 STG.E.U8 desc[UR58][R192.64], R251 ;  /* 0x000000fbc0000986 */ /* 0x000fe2000c10113a */
[----:B------:R-:W-:-:S05]  /*4ce90*/  IADD3 R190, P0, R191, R5, RZ ;  /* 0x00000005bfbe7210 */ /* 0x000fca0007f1e0ff */
[----:B------:R-:W-:Y:S01]  /*4cea0*/  IMAD.X R191, R186, 0x1, R6, P0 ;  /* 0x00000001babf7824 */ /* 0x000fe200000e0606 */
[----:B------:R-:W-:Y:S02]  /*4ceb0*/  IADD3 R186, P0, R187, R5, RZ ;  /* 0x00000005bbba7210 */ /* 0x000fe40007f1e0ff */
[----:B0-----:R-:W-:-:S05]  /*4cec0*/  PRMT R237, R8, 0x7771, RZ ;  /* 0x0000777108ed7816 */ /* 0x001fca00000000ff */
[----:B------:R0:W-:Y:S02]  /*4ced0*/  @P6 STG.E.U8 desc[UR58][R190.64], R237 ;  /* 0x000000edbe006986 */ /* 0x0001e4000c10113a */
[C---:B0-----:R-:W-:Y:S01]  /*4cee0*/  PRMT R237, R8.reuse, 0x7772, RZ ;  /* 0x0000777208ed7816 */ /* 0x041fe200000000ff */
[----:B--2---:R-:W-:Y:S02]  /*4cef0*/  IMAD.X R187, R181, 0x1, R6, P0 ;  /* 0x00000001b5bb7824 */ /* 0x004fe400000e0606 */
[----:B------:R-:W2:Y:S04]  /*4cf00*/  LDL.LU R181, [R1+0xe04] ;  /* 0x000e040001b57983 */ /* 0x000ea80000300800 */
[----:B------:R0:W-:Y:S01]  /*4cf10*/  @P5 STG.E.U8 desc[UR58][R184.64], R237 ;  /* 0x000000edb8005986 */ /* 0x0001e2000c10113a */
[----:B------:R-:W-:-:S05]  /*4cf20*/  PRMT R8, R8, 0x7773, RZ ;  /* 0x0000777308087816 */ /* 0x000fca00000000ff */
[----:B------:R1:W-:Y:S01]  /*4cf30*/  @P4 STG.E.U8 desc[UR58][R186.64], R8 ;  /* 0x00000008ba004986 */ /* 0x0003e2000c10113a */
[----:B0-----:R-:W-:Y:S02]  /*4cf40*/  PRMT R237, R9, 0x7770, RZ ;  /* 0x0000777009ed7816 */ /* 0x001fe400000000ff */
[----:B----4-:R-:W-:-:S05]  /*4cf50*/  IADD3 R184, P0, R183, R5, RZ ;  /* 0x00000005b7b87210 */ /* 0x010fca0007f1e0ff */
[----:B------:R-:W-:Y:S02]  /*4cf60*/  IMAD.X R185, R2, 0x1, R6, P0 ;  /* 0x0000000102b97824 */ /* 0x000fe400000e0606 */
[----:B------:R-:W3:Y:S01]  /*4cf70*/  LDL.LU R2, [R1+0xe08] ;  /* 0x000e080001027983 */ /* 0x000ee20000300800 */
[----:B-1----:R-:W-:Y:S02]  /*4cf80*/  SHF.R.S32.HI R8, RZ, 0x1f, R180 ;  /* 0x0000001fff087819 */ /* 0x002fe400000114b4 */
[----:B------:R-:W-:-:S05]  /*4cf90*/  IADD3 R186, P0, R180, R4, RZ ;  /* 0x00000004b4ba7210 */ /* 0x000fca0007f1e0ff */
[----:B------:R-:W-:Y:S01]  /*4cfa0*/  IMAD.X R187, R8, 0x1, R7, P0 ;  /* 0x0000000108bb7824 */ /* 0x000fe200000e0607 */
[----:B------:R0:W-:Y:S02]  /*4cfb0*/  @P3 STG.E.U8 desc[UR58][R188.64], R237 ;  /* 0x000000edbc003986 */ /* 0x0001e4000c10113a */
[----:B0-----:R-:W-:Y:S02]  /*4cfc0*/  IADD3 R188, P0, R180, R5, RZ ;  /* 0x00000005b4bc7210 */ /* 0x001fe40007f1e0ff */
[----:B------:R-:W4:Y:S03]  /*4cfd0*/  LDL.LU R180, [R1+0xe0c] ;  /* 0x000e0c0001b47983 */ /* 0x000f260000300800 */
[----:B------:R-:W-:Y:S01]  /*4cfe0*/  IMAD.X R189, R8, 0x1, R6, P0 ;  /* 0x0000000108bd7824 */ /* 0x000fe200000e0606 */
[C---:B------:R-:W-:Y:S02]  /*4cff0*/  PRMT R8, R9.reuse, 0x7771, RZ ;  /* 0x0000777109087816 */ /* 0x040fe400000000ff */
[----:B------:R-:W-:-:S03]  /*4d000*/  PRMT R237, R9, 0x7772, RZ ;  /* 0x0000777209ed7816 */ /* 0x000fc600000000ff */
[----:B------:R0:W-:Y:S04]  /*4d010*/  @P2 STG.E.U8 desc[UR58][R184.64], R8 ;  /* 0x00000008b8002986 */ /* 0x0001e8000c10113a */
[----:B------:R1:W-:Y:S01]  /*4d020*/  @P1 STG.E.U8 desc[UR58][R186.64], R237 ;  /* 0x000000edba001986 */ /* 0x0003e2000c10113a */
[----:B0-----:R-:W-:Y:S02]  /*4d030*/  SHF.R.S32.HI R8, RZ, 0x1f, R3 ;  /* 0x0000001fff087819 */ /* 0x001fe40000011403 */
[----:B------:R-:W-:-:S05]  /*4d040*/  IADD3 R184, P0, R3, R4, RZ ;  /* 0x0000000403b87210 */ /* 0x000fca0007f1e0ff */
[C---:B------:R-:W-:Y:S01]  /*4d050*/  IMAD.X R185, R8.reuse, 0x1, R7, P0 ;  /* 0x0000000108b97824 */ /* 0x040fe200000e0607 */
[----:B-1----:R-:W-:Y:S02]  /*4d060*/  IADD3 R186, P0, R3, R5, RZ ;  /* 0x0000000503ba7210 */ /* 0x002fe40007f1e0ff */
[----:B------:R-:W4:Y:S01]  /*4d070*/  LDL.LU R3, [R1+0xe10] ;  /* 0x000e100001037983 */ /* 0x000f220000300800 */
[C---:B------:R-:W-:Y:S02]  /*4d080*/  LOP3.LUT P4, RZ, R249.reuse, 0x1, RZ, 0xc0, !PT ;  /* 0x00000001f9ff7812 */ /* 0x040fe4000788c0ff */
[----:B------:R-:W-:Y:S01]  /*4d090*/  LOP3.LUT P5, RZ, R249, 0x2, RZ, 0xc0, !PT ;  /* 0x00000002f9ff7812 */ /* 0x000fe200078ac0ff */
[----:B------:R-:W-:Y:S01]  /*4d0a0*/  IMAD.X R187, R8, 0x1, R6, P0 ;  /* 0x0000000108bb7824 */ /* 0x000fe200000e0606 */
[----:B------:R-:W-:Y:S02]  /*4d0b0*/  PRMT R9, R9, 0x7773, RZ ;  /* 0x0000777309097816 */ /* 0x000fe400000000ff */
[----:B------:R-:W-:-:S02]  /*4d0c0*/  PRMT R251, R10, 0x7770, RZ ;  /* 0x000077700afb7816 */ /* 0x000fc400000000ff */
[----:B------:R-:W-:-:S05]  /*4d0d0*/  LOP3.LUT P6, RZ, R249, 0x4, RZ, 0xc0, !PT ;  /* 0x00000004f9ff7812 */ /* 0x000fca00078cc0ff */
[----:B------:R-:W-:Y:S04]  /*4d0e0*/  @P4 STG.E.U8 desc[UR58][R188.64], R9 ;  /* 0x00000009bc004986 */ /* 0x000fe8000c10113a */
[----:B------:R0:W-:Y:S01]  /*4d0f0*/  @P5 STG.E.U8 desc[UR58][R184.64], R251 ;  /* 0x000000fbb8005986 */ /* 0x0001e2000c10113a */
[C---:B------:R-:W-:Y:S02]  /*4d100*/  LOP3.LUT P1, RZ, R249.reuse, 0x8, RZ, 0xc0, !PT ;  /* 0x00000008f9ff7812 */ /* 0x040fe4000782c0ff */
[C---:B------:R-:W-:Y:S02]  /*4d110*/  LOP3.LUT P2, RZ, R249.reuse, 0x10, RZ, 0xc0, !PT ;  /* 0x00000010f9ff7812 */ /* 0x040fe4000784c0ff */
[----:B0-----:R-:W-:Y:S02]  /*4d120*/  PRMT R251, R10, 0x7772, RZ ;  /* 0x000077720afb7816 */ /* 0x001fe400000000ff */
[----:B------:R-:W-:-:S02]  /*4d130*/  LOP3.LUT P3, RZ, R249, 0x20, RZ, 0xc0, !PT ;  /* 0x00000020f9ff7812 */ /* 0x000fc4000786c0ff */
[----:B------:R-:W-:Y:S02]  /*4d140*/  LOP3.LUT P4, RZ, R249, 0x40, RZ, 0xc0, !PT ;  /* 0x00000040f9ff7812 */ /* 0x000fe4000788c0ff */
[----:B--2---:R-:W-:Y:S02]  /*4d150*/  SHF.R.S32.HI R237, RZ, 0x1f, R181 ;  /* 0x0000001fffed7819 */ /* 0x004fe400000114b5 */
[----:B------:R-:W-:-:S05]  /*4d160*/  IADD3 R8, P0, R181, R4, RZ ;  /* 0x00000004b5087210 */ /* 0x000fca0007f1e0ff */
[----:B------:R-:W-:Y:S01]  /*4d170*/  IMAD.X R9, R237, 0x1, R7, P0 ;  /* 0x00000001ed097824 */ /* 0x000fe200000e0607 */
[----:B------:R-:W-:Y:S02]  /*4d180*/  IADD3 R184, P0, R181, R5, RZ ;  /* 0x00000005b5b87210 */ /* 0x000fe40007f1e0ff */
[----:B------:R-:W2:Y:S03]  /*4d190*/  LDL.LU R181, [R1+0xe14] ;  /* 0x000e140001b57983 */ /* 0x000ea60000300800 */
[----:B------:R-:W-:Y:S01]  /*4d1a0*/  IMAD.X R185, R237, 0x1, R6, P0 ;  /* 0x00000001edb97824 */ /* 0x000fe200000e0606 */
[----:B------:R-:W-:-:S05]  /*4d1b0*/  PRMT R237, R10, 0x7771, RZ ;  /* 0x000077710aed7816 */ /* 0x000fca00000000ff */
[----:B------:R3:W-:Y:S01]  /*4d1c0*/  @P6 STG.E.U8 desc[UR58][R186.64], R237 ;  /* 0x000000edba006986 */ /* 0x0007e2000c10113a */
[----:B------:R-:W-:-:S03]  /*4d1d0*/  PRMT R10, R10, 0x7773, RZ ;  /* 0x000077730a0a7816 */ /* 0x000fc600000000ff */
[----:B------:R0:W-:Y:S04]  /*4d1e0*/  @P1 STG.E.U8 desc[UR58][R8.64], R251 ;  /* 0x000000fb08001986 */ /* 0x0001e8000c10113a */
[----:B------:R4:W-:Y:S01]  /*4d1f0*/  @P2 STG.E.U8 desc[UR58][R184.64], R10 ;  /* 0x0000000ab8002986 */ /* 0x0009e2000c10113a */
[----:B------:R-:W-:Y:S02]  /*4d200*/  LOP3.LUT P5, RZ, R249, 0x80, RZ, 0xc0, !PT ;  /* 0x00000080f9ff7812 */ /* 0x000fe400078ac0ff */
[----:B---3--:R-:W-:Y:S02]  /*4d210*/  SHF.R.S32.HI R237, RZ, 0x1f, R2 ;  /* 0x0000001fffed7819 */ /* 0x008fe40000011402 */
[----:B------:R-:W-:-:S05]  /*4d220*/  IADD3 R186, P0, R2, R4, RZ ;  /* 0x0000000402ba7210 */ /* 0x000fca0007f1e0ff */
[C---:B------:R-:W-:Y:S01]  /*4d230*/  IMAD.X R187, R237.reuse, 0x1, R7, P0 ;  /* 0x00000001edbb7824 */ /* 0x040fe200000e0607 */
[----:B0-----:R-:W-:Y:S02]  /*4d240*/  IADD3 R8, P0, R2, R5, RZ ;  /* 0x0000000502087210 */ /* 0x001fe40007f1e0ff */
[----:B------:R-:W3:Y:S03]  /*4d250*/  LDL.LU R2, [R1+0xe18] ;  /* 0x000e180001027983 */ /* 0x000ee60000300800 */
[----:B------:R-:W-:Y:S01]  /*4d260*/  IMAD.X R9, R237, 0x1, R6, P0 ;  /* 0x00000001ed097824 */ /* 0x000fe200000e0606 */
[----:B------:R-:W-:-:S05]  /*4d270*/  PRMT R237, R11, 0x7770, RZ ;  /* 0x000077700bed7816 */ /* 0x000fca00000000ff */
[----:B------:R-:W-:Y:S01]  /*4d280*/  @P3 STG.E.U8 desc[UR58][R186.64], R237 ;  /* 0x000000edba003986 */ /* 0x000fe2000c10113a */
[----:B----4-:R-:W-:Y:S02]  /*4d290*/  SHF.R.S32.HI R10, RZ, 0x1f, R180 ;  /* 0x0000001fff0a7819 */ /* 0x010fe400000114b4 */
[----:B------:R-:W-:-:S05]  /*4d2a0*/  IADD3 R184, P0, R180, R4, RZ ;  /* 0x00000004b4b87210 */ /* 0x000fca0007f1e0ff */
[----:B------:R-:W-:Y:S01]  /*4d2b0*/  IMAD.X R185, R10, 0x1, R7, P0 ;  /* 0x000000010ab97824 */ /* 0x000fe200000e0607 */
[----:B------:R-:W-:Y:S02]  /*4d2c0*/  IADD3 R188, P0, R180, R5, RZ ;  /* 0x00000005b4bc7210 */ /* 0x000fe40007f1e0ff */
[----:B------:R-:W4:Y:S03]  /*4d2d0*/  LDL.LU R180, [R1+0xe1c] ;  /* 0x000e1c0001b47983 */ /* 0x000f260000300800 */
[----:B------:R-:W-:Y:S01]  /*4d2e0*/  IMAD.X R189, R10, 0x1, R6, P0 ;  /* 0x000000010abd7824 */ /* 0x000fe200000e0606 */
[----:B------:R-:W-:-:S05]  /*4d2f0*/  PRMT R10, R11, 0x7771, RZ ;  /* 0x000077710b0a7816 */ /* 0x000fca00000000ff */
[----:B------:R0:W-:Y:S02]  /*4d300*/  @P4 STG.E.U8 desc[UR58][R8.64], R10 ;  /* 0x0000000a08004986 */ /* 0x0001e4000c10113a */
[----:B0-----:R-:W-:Y:S02]  /*4d310*/  SHF.R.S32.HI R8, RZ, 0x1f, R3 ;  /* 0x0000001fff087819 */ /* 0x001fe40000011403 */
[----:B------:R-:W-:Y:S02]  /*4d320*/  IADD3 R186, P0, R3, R4, RZ ;  /* 0x0000000403ba7210 */ /* 0x000fe40007f1e0ff */
[----:B------:R-:W-:-:S03]  /*4d330*/  PRMT R9, R11, 0x7772, RZ ;  /* 0x000077720b097816 */ /* 0x000fc600000000ff */
[C---:B------:R-:W-:Y:S02]  /*4d340*/  IMAD.X R187, R8.reuse, 0x1, R7, P0 ;  /* 0x0000000108bb7824 */ /* 0x040fe400000e0607 */
[----:B------:R0:W-:Y:S02]  /*4d350*/  @P5 STG.E.U8 desc[UR58][R184.64], R9 ;  /* 0x00000009b8005986 */ /* 0x0001e4000c10113a */
[----:B0-----:R-:W-:Y:S02]  /*4d360*/  IADD3 R184, P0, R3, R5, RZ ;  /* 0x0000000503b87210 */ /* 0x001fe40007f1e0ff */
[----:B------:R-:W4:Y:S01]  /*4d370*/  LDL.LU R3, [R1+0xe20] ;  /* 0x000e200001037983 */ /* 0x000f220000300800 */
[C---:B------:R-:W-:Y:S02]  /*4d380*/  LOP3.LUT P6, RZ, R249.reuse, 0x100, RZ, 0xc0, !PT ;  /* 0x00000100f9ff7812 */ /* 0x040fe400078cc0ff */
[----:B------:R-:W-:Y:S02]  /*4d390*/  LOP3.LUT P1, RZ, R249, 0x200, RZ, 0xc0, !PT ;  /* 0x00000200f9ff7812 */ /* 0x000fe4000782c0ff */
[----:B------:R-:W-:Y:S01]  /*4d3a0*/  PRMT R11, R11, 0x7773, RZ ;  /* 0x000077730b0b7816 */ /* 0x000fe200000000ff */
[----:B------:R-:W-:Y:S01]  /*4d3b0*/  IMAD.X R185, R8, 0x1, R6, P0 ;  /* 0x0000000108b97824 */ /* 0x000fe200000e0606 */
[----:B------:R-:W-:-:S07]  /*4d3c0*/  LOP3.LUT P2, RZ, R249, 0x400, RZ, 0xc0, !PT ;  /* 0x00000400f9ff7812 */ /* 0x000fce000784c0ff */
[----:B------:R0:W-:Y:S01]  /*4d3d0*/  @P6 STG.E.U8 desc[UR58][R188.64], R11 ;  /* 0x0000000bbc006986 */ /* 0x0001e2000c10113a */
[----:B------:R-:W-:Y:S02]  /*4d3e0*/  LOP3.LUT P3, RZ, R249, 0x800, RZ, 0xc0, !PT ;  /* 0x00000800f9ff7812 */ /* 0x000fe4000786c0ff */
[----:B0-----:R-:W-:-:S05]  /*4d3f0*/  PRMT R11, R12, 0x7770, RZ ;  /* 0x000077700c0b7816 */ /* 0x001fca00000000ff */
[----:B------:R0:W-:Y:S01]  /*4d400*/  @P1 STG.E.U8 desc[UR58][R186.64], R11 ;  /* 0x0000000bba001986 */ /* 0x0001e2000c10113a */
[----:B------:R-:W-:Y:S02]  /*4d410*/  LOP3.LUT P4, RZ, R249, 0x1000, RZ, 0xc0, !PT ;  /* 0x00001000f9ff7812 */ /* 0x000fe4000788c0ff */
[----:B--2---:R-:W-:Y:S02]  /*4d420*/  SHF.R.S32.HI R10, RZ, 0x1f, R181 ;  /* 0x0000001fff0a7819 */ /* 0x004fe400000114b5 */
[----:B------:R-:W-:-:S05]  /*4d430*/  IADD3 R8, P0, R181, R4, RZ ;  /* 0x00000004b5087210 */ /* 0x000fca0007f1e0ff */
[C---:B------:R-:W-:Y:S01]  /*4d440*/  IMAD.X R9, R10.reuse, 0x1, R7, P0 ;  /* 0x000000010a097824 */ /* 0x040fe200000e0607 */
[----:B0-----:R-:W-:Y:S02]  /*4d450*/  IADD3 R186, P0, R181, R5, RZ ;  /* 0x00000005b5ba7210 */ /* 0x001fe40007f1e0ff */
[----:B------:R-:W2:Y:S03]  /*4d460*/  LDL.LU R181, [R1+0x200] ;  /* 0x0002000001b57983 */ /* 0x000ea60000300800 */
[----:B------:R-:W-:Y:S01]  /*4d470*/  IMAD.X R187, R10, 0x1, R6, P0 ;  /* 0x000000010abb7824 */ /* 0x000fe200000e0606 */
[----:B------:R-:W-:-:S05]  /*4d480*/  PRMT R10, R12, 0x7771, RZ ;  /* 0x000077710c0a7816 */ /* 0x000fca00000000ff */
[----:B------:R0:W-:Y:S02]  /*4d490*/  @P2 STG.E.U8 desc[UR58][R184.64], R10 ;  /* 0x0000000ab8002986 */ /* 0x0001e4000c10113a */
[C---:B0-----:R-:W-:Y:S02]  /*4d4a0*/  PRMT R10, R12.reuse, 0x7772, RZ ;  /* 0x000077720c0a7816 */ /* 0x041fe400000000ff */
[----:B------:R-:W-:-:S03]  /*4d4b0*/  PRMT R12, R12, 0x7773, RZ ;  /* 0x000077730c0c7816 */ /* 0x000fc600000000ff */
[----:B------:R0:W-:Y:S04]  /*4d4c0*/  @P3 STG.E.U8 desc[UR58][R8.64], R10 ;  /* 0x0000000a08003986 */ /* 0x0001e8000c10113a */
[----:B------:R4:W-:Y:S01]  /*4d4d0*/  @P4 STG.E.U8 desc[UR58][R186.64], R12 ;  /* 0x0000000cba004986 */ /* 0x0009e2000c10113a */
[C---:B------:R-:W-:Y:S02]  /*4d4e0*/  LOP3.LUT P5, RZ, R249.reuse, 0x2000, RZ, 0xc0, !PT ;  /* 0x00002000f9ff7812 */ /* 0x040fe400078ac0ff */
[C---:B------:R-:W-:Y:S02]  /*4d4f0*/  LOP3.LUT P6, RZ, R249.reuse, 0x4000, RZ, 0xc0, !PT ;  /* 0x00004000f9ff7812 */ /* 0x040fe400078cc0ff */
[----:B------:R-:W-:Y:S02]  /*4d500*/  LOP3.LUT P1, RZ, R249, 0x8000, RZ, 0xc0, !PT ;  /* 0x00008000f9ff7812 */ /* 0x000fe4000782c0ff */
[----:B------:R-:W-:-:S02]  /*4d510*/  PRMT R237, R13, 0x7770, RZ ;  /* 0x000077700ded7816 */ /* 0x000fc400000000ff */
[----:B---3--:R-:W-:Y:S02]  /*4d520*/  SHF.R.S32.HI R11, RZ, 0x1f, R2 ;  /* 0x0000001fff0b7819 */ /* 0x008fe40000011402 */
[----:B------:R-:W-:-:S05]  /*4d530*/  IADD3 R184, P0, R2, R4, RZ ;  /* 0x0000000402b87210 */ /* 0x000fca0007f1e0ff */
[C---:B------:R-:W-:Y:S01]  /*4d540*/  IMAD.X R185, R11.reuse, 0x1, R7, P0 ;  /* 0x000000010bb97824 */ /* 0x040fe200000e0607 */
[----:B0-----:R-:W-:Y:S02]  /*4d550*/  IADD3 R10, P0, R2, R5, RZ ;  /* 0x00000005020a7210 */ /* 0x001fe40007f1e0ff */
[----:B------:R-:W3:Y:S03]  /*4d560*/  LDL.LU R2, [R1+0x204] ;  /* 0x0002040001027983 */ /* 0x000ee60000300800 */
[----:B------:R-:W-:Y:S01]  /*4d570*/  IMAD.X R11, R11, 0x1, R6, P0 ;  /* 0x000000010b0b7824 */ /* 0x000fe200000e0606 */
        /* <DEDUP_REMOVED lines=9> */
[----:B0-----:R-:W-:-:S05]  /*4d610*/  PRMT R10, R13, 0x7772, RZ ;  /* 0x000077720d0a7816 */ /* 0x001fca00000000ff */
[----:B------:R0:W-:Y:S01]  /*4d620*/  @P1 STG.E.U8 desc[UR58][R8.64], R10 ;  /* 0x0000000a08001986 */ /* 0x0001e2000c10113a */
[----:B------:R-:W-:Y:S02]  /*4d630*/  SHF.R.S32.HI R11, RZ, 0x1f, R3 ;  /* 0x0000001fff0b7819 */ /* 0x000fe40000011403 */
[----:B------:R-:W-:-:S05]  /*4d640*/  IADD3 R184, P0, R3, R4, RZ ;  /* 0x0000000403b87210 */ /* 0x000fca0007f1e0ff */
[----:B------:R-:W-:Y:S01]  /*4d650*/  IMAD.X R185, R11, 0x1, R7, P0 ;  /* 0x000000010bb97824 */ /* 0x000fe200000e0607 */
[----:B0-----:R-:W-:Y:S02]  /*4d660*/  IADD3 R10, P0, R3, R5, RZ ;  /* 0x00000005030a7210 */ /* 0x001fe40007f1e0ff */
[----:B------:R-:W4:Y:S01]  /*4d670*/  LDL.LU R3, [R1+0x20c] ;  /* 0x00020c0001037983 */ /* 0x000f220000300800 */
[C---:B------:R-:W-:Y:S02]  /*4d680*/  LOP3.LUT P2, RZ, R249.reuse, 0x10000, RZ, 0xc0, !PT ;  /* 0x00010000f9ff7812 */ /* 0x040fe4000784c0ff */
[----:B------:R-:W-:Y:S02]  /*4d690*/  LOP3.LUT P3, RZ, R249, 0x20000, RZ, 0xc0, !PT ;  /* 0x00020000f9ff7812 */ /* 0x000fe4000786c0ff */
[----:B------:R-:W-:Y:S01]  /*4d6a0*/  PRMT R13, R13, 0x7773, RZ ;  /* 0x000077730d0d7816 */ /* 0x000fe200000000ff */
[----:B------:R-:W-:Y:S01]  /*4d6b0*/  IMAD.X R11, R11, 0x1, R6, P0 ;  /* 0x000000010b0b7824 */ /* 0x000fe200000e0606 */
[----:B------:R-:W-:-:S02]  /*4d6c0*/  PRMT R12, R14, 0x7770, RZ ;  /* 0x000077700e0c7816 */ /* 0x000fc400000000ff */
[----:B------:R-:W-:-:S05]  /*4d6d0*/  LOP3.LUT P4, RZ, R249, 0x40000, RZ, 0xc0, !PT ;  /* 0x00040000f9ff7812 */ /* 0x000fca000788c0ff */
[----:B------:R2:W-:Y:S04]  /*4d6e0*/  @P2 STG.E.U8 desc[UR58][R186.64], R13 ;  /* 0x0000000dba002986 */ /* 0x0005e8000c10113a */
[----:B------:R0:W-:Y:S01]  /*4d6f0*/  @P3 STG.E.U8 desc[UR58][R184.64], R12 ;  /* 0x0000000cb8003986 */ /* 0x0001e2000c10113a */
[C---:B------:R-:W-:Y:S02]  /*4d700*/  LOP3.LUT P5, RZ, R249.reuse, 0x80000, RZ, 0xc0, !PT ;  /* 0x00080000f9ff7812 */ /* 0x040fe400078ac0ff */
[C---:B------:R-:W-:Y:S02]  /*4d710*/  PRMT R237, R14.reuse, 0x7771, RZ ;  /* 0x000077710eed7816 */ /* 0x040fe400000000ff */
[C---:B------:R-:W-:Y:S02]  /*4d720*/  LOP3.LUT P6, RZ, R249.reuse, 0x100000, RZ, 0xc0, !PT ;  /* 0x00100000f9ff7812 */ /* 0x040fe400078cc0ff */
[----:B------:R-:W-:Y:S01]  /*4d730*/  PRMT R251, R14, 0x7772, RZ ;  /* 0x000077720efb7816 */ /* 0x000fe200000000ff */
[----:B------:R3:W-:Y:S01]  /*4d740*/  @P4 STG.E.U8 desc[UR58][R10.64], R237 ;  /* 0x000000ed0a004986 */ /* 0x0007e2000c10113a */
[----:B------:R-:W-:-:S02]  /*4d750*/  LOP3.LUT P1, RZ, R249, 0x200000, RZ, 0xc0, !PT ;  /* 0x00200000f9ff7812 */ /* 0x000fc4000782c0ff */
[----:B------:R-:W-:Y:S02]  /*4d760*/  PRMT R14, R14, 0x7773, RZ ;  /* 0x000077730e0e7816 */ /* 0x000fe400000000ff */
[----:B--2---:R-:W-:Y:S02]  /*4d770*/  SHF.R.S32.HI R13, RZ, 0x1f, R181 ;  /* 0x0000001fff0d7819 */ /* 0x004fe400000114b5 */
[----:B------:R-:W-:-:S05]  /*4d780*/  IADD3 R8, P0, R181, R4, RZ ;  /* 0x00000004b5087210 */ /* 0x000fca0007f1e0ff */
[----:B------:R-:W-:Y:S01]  /*4d790*/  IMAD.X R9, R13, 0x1, R7, P0 ;  /* 0x000000010d097824 */ /* 0x000fe200000e0607 */
[----:B0-----:R-:W-:Y:S02]  /*4d7a0*/  IADD3 R12, P0, R181, R5, RZ ;  /* 0x00000005b50c7210 */ /* 0x001fe40007f1e0ff */
[----:B------:R-:W2:Y:S03]  /*4d7b0*/  LDL.LU R181, [R1+0x210] ;  /* 0x0002100001b57983 */ /* 0x000ea60000300800 */
[----:B------:R-:W-:Y:S01]  /*4d7c0*/  IMAD.X R13, R13, 0x1, R6, P0 ;  /* 0x000000010d0d7824 */ /* 0x000fe200000e0606 */
[----:B------:R0:W-:Y:S04]  /*4d7d0*/  @P5 STG.E.U8 desc[UR58][R8.64], R251 ;  /* 0x000000fb08005986 */ /* 0x0001e8000c10113a */
[----:B------:R4:W-:Y:S01]  /*4d7e0*/  @P6 STG.E.U8 desc[UR58][R12.64], R14 ;  /* 0x0000000e0c006986 */ /* 0x0009e2000c10113a */
[----:B------:R-:W-:-:S02]  /*4d7f0*/  LOP3.LUT P2, RZ, R249, 0x400000, RZ, 0xc0, !PT ;  /* 0x00400000f9ff7812 */ /* 0x000fc4000784c0ff */
        /* <DEDUP_REMOVED lines=8> */
[----:B------:R0:W-:Y:S01]  /*4d880*/  @P1 STG.E.U8 desc[UR58][R10.64], R237 ;  /* 0x000000ed0a001986 */ /* 0x0001e2000c10113a */
[----:B----4-:R-:W-:Y:S02]  /*4d890*/  SHF.R.S32.HI R14, RZ, 0x1f, R180 ;  /* 0x0000001fff0e7819 */ /* 0x010fe400000114b4 */
[----:B------:R-:W-:-:S05]  /*4d8a0*/  IADD3 R12, P0, R180, R4, RZ ;  /* 0x00000004b40c7210 */ /* 0x000fca0007f1e0ff */
[----:B------:R-:W-:Y:S01]  /*4d8b0*/  IMAD.X R13, R14, 0x1, R7, P0 ;  /* 0x000000010e0d7824 */ /* 0x000fe200000e0607 */
        /* <DEDUP_REMOVED lines=21> */
[C---:B------:R-:W-:Y:S02]  /*4da10*/  LOP3.LUT P2, RZ, R249.reuse, 0x10000000, RZ, 0xc0, !PT ;  /* 0x10000000f9ff7812 */ /* 0x040fe4000784c0ff */
        /* <DEDUP_REMOVED lines=11> */
[----:B------:R-:W-:Y:S04]  /*4dad0*/  @P1 STG.E.U8 desc[UR58][R10.64], R14 ;  /* 0x0000000e0a001986 */ /* 0x000fe8000c10113a */
[----:B------:R0:W-:Y:S01]  /*4dae0*/  @P2 STG.E.U8 desc[UR58][R8.64], R16 ;  /* 0x0000001008002986 */ /* 0x0001e2000c10113a */
[----:B------:R-:W-:Y:S02]  /*4daf0*/  LOP3.LUT P4, RZ, R249, 0x40000000, RZ, 0xc0, !PT ;  /* 0x40000000f9ff7812 */ /* 0x000fe4000788c0ff */
[----:B0-----:R-:W-:Y:S02]  /*4db00*/  PRMT R8, R17, 0x7770, RZ ;  /* 0x0000777011087816 */ /* 0x001fe400000000ff */
[----:B------:R-:W-:Y:S02]  /*4db10*/  LOP3.LUT P5, RZ, R249, 0x80000000, RZ, 0xc0, !PT ;  /* 0x80000000f9ff7812 */ /* 0x000fe400078ac0ff */
[----:B---3--:R-:W-:-:S02]  /*4db20*/  SHF.R.S32.HI R15, RZ, 0x1f, R2 ;  /* 0x0000001fff0f7819 */ /* 0x008fc40000011402 */
[----:B------:R-:W-:-:S05]  /*4db30*/  IADD3 R12, P0, R2, R4, RZ ;  /* 0x00000004020c7210 */ /* 0x000fca0007f1e0ff */
[C---:B------:R-:W-:Y:S01]  /*4db40*/  IMAD.X R13, R15.reuse, 0x1, R7, P0 ;  /* 0x000000010f0d7824 */ /* 0x040fe200000e0607 */
[----:B------:R-:W-:Y:S02]  /*4db50*/  IADD3 R14, P0, R2, R5, RZ ;  /* 0x00000005020e7210 */ /* 0x000fe40007f1e0ff */
[----:B------:R-:W3:Y:S03]  /*4db60*/  LDL.LU R2, [R1+0x224] ;  /* 0x0002240001027983 */ /* 0x000ee60000300800 */
[----:B------:R-:W-:Y:S01]  /*4db70*/  IMAD.X R15, R15, 0x1, R6, P0 ;  /* 0x000000010f0f7824 */ /* 0x000fe200000e0606 */
[----:B------:R0:W-:Y:S01]  /*4db80*/  @P3 STG.E.U8 desc[UR58][R12.64], R8 ;  /* 0x000000080c003986 */ /* 0x0001e2000c10113a */
[----:B----4-:R-:W-:Y:S02]  /*4db90*/  SHF.R.S32.HI R9, RZ, 0x1f, R180 ;  /* 0x0000001fff097819 */ /* 0x010fe400000114b4 */
[----:B------:R-:W-:-:S05]  /*4dba0*/  IADD3 R10, P0, R180, R4, RZ ;  /* 0x00000004b40a7210 */ /* 0x000fca0007f1e0ff */
[----:B------:R-:W-:Y:S01]  /*4dbb0*/  IMAD.X R11, R9, 0x1, R7, P0 ;  /* 0x00000001090b7824 */ /* 0x000fe200000e0607 */
[----:B0-----:R-:W-:Y:S02]  /*4dbc0*/  IADD3 R8, P0, R180, R5, RZ ;  /* 0x00000005b4087210 */ /* 0x001fe40007f1e0ff */
[----:B------:R-:W4:Y:S01]  /*4dbd0*/  LDL.LU R180, [R1+0xa8] ;  /* 0x0000a80001b47983 */ /* 0x000f220000300800 */
[----:B------:R-:W-:Y:S02]  /*4dbe0*/  PRMT R12, R17, 0x7771, RZ ;  /* 0x00007771110c7816 */ /* 0x000fe400000000ff */
[----:B------:R-:W-:-:S03]  /*4dbf0*/  IMAD.X R9, R9, 0x1, R6, P0 ;  /* 0x0000000109097824 */ /* 0x000fc600000e0606 */
        /* <DEDUP_REMOVED lines=17> */
[C---:B------:R-:W-:Y:S02]  /*4dd10*/  LOP3.LUT P4, RZ, R248.reuse, 0x10, RZ, 0xc0, !PT ;  /* 0x00000010f8ff7812 */ /* 0x040fe4000788c0ff */
[C---:B------:R-:W-:Y:S02]  /*4dd20*/  LOP3.LUT P5, RZ, R248.reuse, 0x20, RZ, 0xc0, !PT ;  /* 0x00000020f8ff7812 */ /* 0x040fe400078ac0ff */
[----:B------:R-:W-:-:S02]  /*4dd30*/  LOP3.LUT P6, RZ, R248, 0x40, RZ, 0xc0, !PT ;  /* 0x00000040f8ff7812 */ /* 0x000fc400078cc0ff */
[----:B--2---:R-:W-:Y:S02]  /*4dd40*/  SHF.R.S32.HI R14, RZ, 0x1f, R181 ;  /* 0x0000001fff0e7819 */ /* 0x004fe400000114b5 */
[----:B0-----:R-:W-:-:S05]  /*4dd50*/  IADD3 R8, P0, R181, R4, RZ ;  /* 0x00000004b5087210 */ /* 0x001fca0007f1e0ff */
[C---:B------:R-:W-:Y:S01]  /*4dd60*/  IMAD.X R9, R14.reuse, 0x1, R7, P0 ;  /* 0x000000010e097824 */ /* 0x040fe200000e0607 */
[----:B-1----:R-:W-:Y:S02]  /*4dd70*/  IADD3 R12, P0, R181, R5, RZ ;  /* 0x00000005b50c7210 */ /* 0x002fe40007f1e0ff */
        /* <DEDUP_REMOVED lines=10> */
[----:B---3--:R-:W-:Y:S02]  /*4de20*/  SHF.R.S32.HI R11, RZ, 0x1f, R2 ;  /* 0x0000001fff0b7819 */ /* 0x008fe40000011402 */
        /* <DEDUP_REMOVED lines=22> */
[C---:B------:R-:W-:Y:S02]  /*4df90*/  LOP3.LUT P3, RZ, R248.reuse, 0x200, RZ, 0xc0, !PT ;  /* 0x00000200f8ff7812 */ /* 0x040fe4000786c0ff */
        /* <DEDUP_REMOVED lines=9> */
[----:B0-----:R-:W-:Y:S02]  /*4e030*/  PRMT R15, R20, 0x7772, RZ ;  /* 0x00007772140f7816 */ /* 0x001fe400000000ff */
[----:B--2---:R-:W-:Y:S02]  /*4e040*/  SHF.R.S32.HI R14, RZ, 0x1f, R181 ;  /* 0x0000001fff0e7819 */ /* 0x004fe400000114b5 */
[----:B------:R-:W-:-:S05]  /*4e050*/  IADD3 R8, P0, R181, R4, RZ ;  /* 0x00000004b5087210 */ /* 0x000fca0007f1e0ff */
[C---:B------:R-:W-:Y:S01]  /*4e060*/  IMAD.X R9, R14.reuse, 0x1, R7, P0 ;  /* 0x000000010e097824 */ /* 0x040fe200000e0607 */
[----:B------:R-:W-:Y:S02]  /*4e070*/  IADD3 R12, P0, R181, R5, RZ ;  /* 0x00000005b50c7210 */ /* 0x000fe40007f1e0ff */
[----:B------:R-:W2:Y:S03]  /*4e080*/  LDL.LU R181, [R1+0xc0] ;  /* 0x0000c00001b57983 */ /* 0x000ea60000300800 */
[----:B------:R-:W-:Y:S01]  /*4e090*/  IMAD.X R13, R14, 0x1, R6, P0 ;  /* 0x000000010e0d7824 */ /* 0x000fe200000e0606 */
[----:B------:R-:W-:-:S05]  /*4e0a0*/  PRMT R14, R20, 0x7771, RZ ;  /* 0x00007771140e7816 */ /* 0x000fca00000000ff */
[----:B------:R-:W-:Y:S01]  /*4e0b0*/  @P4 STG.E.U8 desc[UR58][R10.64], R14 ;  /* 0x0000000e0a004986 */ /* 0x000fe2000c10113a */
[----:B------:R-:W-:-:S03]  /*4e0c0*/  PRMT R20, R20, 0x7773, RZ ;  /* 0x0000777314147816 */ /* 0x000fc600000000ff */
[----:B------:R-:W-:Y:S04]  /*4e0d0*/  @P5 STG.E.U8 desc[UR58][R8.64], R15 ;  /* 0x0000000f08005986 */ /* 0x000fe8000c10113a */
[----:B------:R0:W-:Y:S01]  /*4e0e0*/  @P6 STG.E.U8 desc[UR58][R12.64], R20 ;  /* 0x000000140c006986 */ /* 0x0001e2000c10113a */
[C---:B------:R-:W-:Y:S02]  /*4e0f0*/  LOP3.LUT P2, RZ, R248.reuse, 0x4000, RZ, 0xc0, !PT ;  /* 0x00004000f8ff7812 */ /* 0x040fe4000784c0ff */
[----:B0-----:R-:W-:Y:S02]  /*4e100*/  PRMT R12, R21, 0x7770, RZ ;  /* 0x00007770150c7816 */ /* 0x001fe400000000ff */
[----:B------:R-:W-:Y:S02]  /*4e110*/  LOP3.LUT P3, RZ, R248, 0x8000, RZ, 0xc0, !PT ;  /* 0x00008000f8ff7812 */ /* 0x000fe4000786c0ff */
[----:B---3--:R-:W-:-:S02]  /*4e120*/  SHF.R.S32.HI R14, RZ, 0x1f, R2 ;  /* 0x0000001fff0e7819 */ /* 0x008fc40000011402 */
[----:B------:R-:W-:-:S05]  /*4e130*/  IADD3 R10, P0, R2, R4, RZ ;  /* 0x00000004020a7210 */ /* 0x000fca0007f1e0ff */
[----:B------:R-:W-:Y:S01]  /*4e140*/  IMAD.X R11, R14, 0x1, R7, P0 ;  /* 0x000000010e0b7824 */ /* 0x000fe200000e0607 */
        /* <DEDUP_REMOVED lines=29> */
[----:B0-----:R-:W-:Y:S02]  /*4e320*/  PRMT R10, R22, 0x7771, RZ ;  /* 0x00007771160a7816 */ /* 0x001fe400000000ff */
[----:B--2---:R-:W-:Y:S02]  /*4e330*/  SHF.R.S32.HI R13, RZ, 0x1f, R181 ;  /* 0x0000001fff0d7819 */ /* 0x004fe400000114b5 */
[----:B------:R-:W-:-:S05]  /*4e340*/  IADD3 R8, P0, R181, R4, RZ ;  /* 0x00000004b5087210 */ /* 0x000fca0007f1e0ff */
[----:B------:R-:W-:Y:S01]  /*4e350*/  IMAD.X R9, R13, 0x1, R7, P0 ;  /* 0x000000010d097824 */ /* 0x000fe200000e0607 */
[----:B------:R-:W-:Y:S02]  /*4e360*/  IADD3 R12, P0, R181, R5, RZ ;  /* 0x00000005b50c7210 */ /* 0x000fe40007f1e0ff */
[----:B------:R-:W2:Y:S03]  /*4e370*/  LDL.LU R181, [R1+0xd0] ;  /* 0x0000d00001b57983 */ /* 0x000ea60000300800 */
[----:B------:R-:W-:Y:S01]  /*4e380*/  IMAD.X R13, R13, 0x1, R6, P0 ;  /* 0x000000010d0d7824 */ /* 0x000fe200000e0606 */
[----:B------:R0:W-:Y:S02]  /*4e390*/  @P6 STG.E.U8 desc[UR58][R14.64], R10 ;  /* 0x0000000a0e006986 */ /* 0x0001e4000c10113a */
[C---:B0-----:R-:W-:Y:S02]  /*4e3a0*/  PRMT R10, R22.reuse, 0x7772, RZ ;  /* 0x00007772160a7816 */ /* 0x041fe400000000ff */
[----:B------:R-:W-:-:S03]  /*4e3b0*/  PRMT R22, R22, 0x7773, RZ ;  /* 0x0000777316167816 */ /* 0x000fc600000000ff */
[----:B------:R-:W-:Y:S04]  /*4e3c0*/  @P1 STG.E.U8 desc[UR58][R8.64], R10 ;  /* 0x0000000a08001986 */ /* 0x000fe8000c10113a */
[----:B------:R0:W-:Y:S01]  /*4e3d0*/  @P2 STG.E.U8 desc[UR58][R12.64], R22 ;  /* 0x000000160c002986 */ /* 0x0001e2000c10113a */
[C---:B------:R-:W-:Y:S02]  /*4e3e0*/  LOP3.LUT P3, RZ, R248.reuse, 0x200000, RZ, 0xc0, !PT ;  /* 0x00200000f8ff7812 */ /* 0x040fe4000786c0ff */
[----:B------:R-:W-:Y:S02]  /*4e3f0*/  LOP3.LUT P4, RZ, R248, 0x400000, RZ, 0xc0, !PT ;  /* 0x00400000f8ff7812 */ /* 0x000fe4000788c0ff */
[----:B0-----:R-:W-:Y:S02]  /*4e400*/  PRMT R13, R23, 0x7770, RZ ;  /* 0x00007770170d7816 */ /* 0x001fe400000000ff */
[----:B---3--:R-:W-:-:S02]  /*4e410*/  SHF.R.S32.HI R11, RZ, 0x1f, R2 ;  /* 0x0000001fff0b7819 */ /* 0x008fc40000011402 */
[----:B------:R-:W-:-:S05]  /*4e420*/  IADD3 R14, P0, R2, R4, RZ ;  /* 0x00000004020e7210 */ /* 0x000fca0007f1e0ff */
[C---:B------:R-:W-:Y:S01]  /*4e430*/  IMAD.X R15, R11.reuse, 0x1, R7, P0 ;  /* 0x000000010b0f7824 */ /* 0x040fe200000e0607 */
[----:B------:R-:W-:Y:S02]  /*4e440*/  IADD3 R10, P0, R2, R5, RZ ;  /* 0x00000005020a7210 */ /* 0x000fe40007f1e0ff */
        /* <DEDUP_REMOVED lines=12> */
[----:B------:R-:W-:-:S05]  /*4e510*/  IADD3 R14, P0, R3, R4, RZ ;  /* 0x00000004030e7210 */ /* 0x000fca0007f1e0ff */
[----:B------:R-:W-:Y:S01]  /*4e520*/  IMAD.X R15, R10, 0x1, R7, P0 ;  /* 0x000000010a0f7824 */ /* 0x000fe200000e0607 */
[----:B------:R-:W-:Y:S02]  /*4e530*/  IADD3 R12, P0, R3, R5, RZ ;  /* 0x00000005030c7210 */ /* 0x000fe40007f1e0ff */
[----:B------:R-:W4:Y:S01]  /*4e540*/  LDL.LU R3, [R1+0xdc] ;  /* 0x0000dc0001037983 */ /* 0x000f220000300800 */
[C---:B------:R-:W-:Y:S02]  /*4e550*/  LOP3.LUT P5, RZ, R248.reuse, 0x800000, RZ, 0xc0, !PT ;  /* 0x00800000f8ff7812 */ /* 0x040fe400078ac0ff */
[C---:B------:R-:W-:Y:S02]  /*4e560*/  LOP3.LUT P6, RZ, R248.reuse, 0x1000000, RZ, 0xc0, !PT ;  /* 0x01000000f8ff7812 */ /* 0x040fe400078cc0ff */
[----:B------:R-:W-:Y:S02]  /*4e570*/  LOP3.LUT P1, RZ, R248, 0x2000000, RZ, 0xc0, !PT ;  /* 0x02000000f8ff7812 */ /* 0x000fe4000782c0ff */
[C---:B------:R-:W-:Y:S01]  /*4e580*/  PRMT R11, R23.reuse, 0x7772, RZ ;  /* 0x00007772170b7816 */ /* 0x040fe200000000ff */
[----:B------:R-:W-:Y:S01]  /*4e590*/  IMAD.X R13, R10, 0x1, R6, P0 ;  /* 0x000000010a0d7824 */ /* 0x000fe200000e0606 */
[----:B------:R-:W-:-:S05]  /*4e5a0*/  PRMT R23, R23, 0x7773, RZ ;  /* 0x0000777317177816 */ /* 0x000fca00000000ff */
[----:B------:R0:W-:Y:S01]  /*4e5b0*/  @P5 STG.E.U8 desc[UR58][R8.64], R11 ;  /* 0x0000000b08005986 */ /* 0x0001e2000c10113a */
[----:B------:R-:W-:-:S03]  /*4e5c0*/  LOP3.LUT P2, RZ, R248, 0x4000000, RZ, 0xc0, !PT ;  /* 0x04000000f8ff7812 */ /* 0x000fc6000784c0ff */
[----:B------:R-:W-:Y:S01]  /*4e5d0*/  @P6 STG.E.U8 desc[UR58][R16.64], R23 ;  /* 0x0000001710006986 */ /* 0x000fe2000c10113a */
[----:B0-----:R-:W-:-:S05]  /*4e5e0*/  PRMT R8, R24, 0x7770, RZ ;  /* 0x0000777018087816 */ /* 0x001fca00000000ff */
[----:B------:R0:W-:Y:S01]  /*4e5f0*/  @P1 STG.E.U8 desc[UR58][R14.64], R8 ;  /* 0x000000080e001986 */ /* 0x0001e2000c10113a */
[C---:B------:R-:W-:Y:S02]  /*4e600*/  LOP3.LUT P3, RZ, R248.reuse, 0x8000000, RZ, 0xc0, !PT ;  /* 0x08000000f8ff7812 */ /* 0x040fe4000786c0ff */
[----:B------:R-:W-:Y:S02]  /*4e610*/  LOP3.LUT P4, RZ, R248, 0x10000000, RZ, 0xc0, !PT ;  /* 0x10000000f8ff7812 */ /* 0x000fe4000788c0ff */
[----:B0-----:R-:W-:Y:S02]  /*4e620*/  PRMT R14, R24, 0x7771, RZ ;  /* 0x00007771180e7816 */ /* 0x001fe400000000ff */
[----:B--2---:R-:W-:Y:S02]  /*4e630*/  SHF.R.S32.HI R9, RZ, 0x1f, R181 ;  /* 0x0000001fff097819 */ /* 0x004fe400000114b5 */
[----:B------:R-:W-:-:S05]  /*4e640*/  IADD3 R10, P0, R181, R4, RZ ;  /* 0x00000004b50a7210 */ /* 0x000fca0007f1e0ff */
[----:B------:R-:W-:Y:S01]  /*4e650*/  IMAD.X R11, R9, 0x1, R7, P0 ;  /* 0x00000001090b7824 */ /* 0x000fe200000e0607 */
[----:B------:R-:W-:Y:S02]  /*4e660*/  IADD3 R8, P0, R181, R5, RZ ;  /* 0x00000005b5087210 */ /* 0x000fe40007f1e0ff */
[----:B------:R-:W2:Y:S01]  /*4e670*/  LDL.LU R181, [R1+0xe0] ;  /* 0x0000e00001b57983 */ /* 0x000ea20000300800 */
[----:B------:R-:W-:Y:S02]  /*4e680*/  PRMT R15, R24, 0x7772, RZ ;  /* 0x00007772180f7816 */ /* 0x000fe400000000ff */
[----:B------:R-:W-:Y:S01]  /*4e690*/  IMAD.X R9, R9, 0x1, R6, P0 ;  /* 0x0000000109097824 */ /* 0x000fe200000e0606 */
[----:B------:R3:W-:Y:S01]  /*4e6a0*/  @P2 STG.E.U8 desc[UR58][R12.64], R14 ;  /* 0x0000000e0c002986 */ /* 0x0007e2000c10113a */
[----:B------:R-:W-:Y:S02]  /*4e6b0*/  LOP3.LUT P5, RZ, R248, 0x20000000, RZ, 0xc0, !PT ;  /* 0x20000000f8ff7812 */ /* 0x000fe400078ac0ff */
[----:B------:R-:W-:Y:S01]  /*4e6c0*/  PRMT R24, R24, 0x7773, RZ ;  /* 0x0000777318187816 */ /* 0x000fe200000000ff */
[----:B------:R0:W-:Y:S04]  /*4e6d0*/  @P3 STG.E.U8 desc[UR58][R10.64], R15 ;  /* 0x0000000f0a003986 */ /* 0x0001e8000c10113a */
[----:B------:R1:W-:Y:S01]  /*4e6e0*/  @P4 STG.E.U8 desc[UR58][R8.64], R24 ;  /* 0x0000001808004986 */ /* 0x0003e2000c10113a */
[----:B------:R-:W-:-:S02]  /*4e6f0*/  LOP3.LUT P6, RZ, R248, 0x40000000, RZ, 0xc0, !PT ;  /* 0x40000000f8ff7812 */ /* 0x000fc400078cc0ff */
[----:B------:R-:W-:Y:S02]  /*4e700*/  LOP3.LUT P1, RZ, R248, 0x80000000, RZ, 0xc0, !PT ;  /* 0x80000000f8ff7812 */ /* 0x000fe4000782c0ff */
[----:B---3--:R-:W-:Y:S02]  /*4e710*/  SHF.R.S32.HI R14, RZ, 0x1f, R2 ;  /* 0x0000001fff0e7819 */ /* 0x008fe40000011402 */
[----:B------:R-:W-:-:S05]  /*4e720*/  IADD3 R12, P0, R2, R4, RZ ;  /* 0x00000004020c7210 */ /* 0x000fca0007f1e0ff */
[----:B------:R-:W-:Y:S01]  /*4e730*/  IMAD.X R13, R14, 0x1, R7, P0 ;  /* 0x000000010e0d7824 */ /* 0x000fe200000e0607 */
[----:B0-----:R-:W-:Y:S02]  /*4e740*/  IADD3 R10, P0, R2, R5, RZ ;  /* 0x00000005020a7210 */ /* 0x001fe40007f1e0ff */
[----:B------:R-:W3:Y:S03]  /*4e750*/  LDL.LU R2, [R1+0xe8] ;  /* 0x0000e80001027983 */ /* 0x000ee60000300800 */
[----:B------:R-:W-:Y:S01]  /*4e760*/  IMAD.X R11, R14, 0x1, R6, P0 ;  /* 0x000000010e0b7824 */ /* 0x000fe200000e0606 */
[----:B------:R-:W-:-:S05]  /*4e770*/  PRMT R14, R25, 0x7770, RZ ;  /* 0x00007770190e7816 */ /* 0x000fca00000000ff */
[----:B------:R0:W-:Y:S01]  /*4e780*/  @P5 STG.E.U8 desc[UR58][R12.64], R14 ;  /* 0x0000000e0c005986 */ /* 0x0001e2000c10113a */
[----:B----4-:R-:W-:Y:S02]  /*4e790*/  SHF.R.S32.HI R15, RZ, 0x1f, R180 ;  /* 0x0000001fff0f7819 */ /* 0x010fe400000114b4 */
[----:B-1----:R-:W-:-:S05]  /*4e7a0*/  IADD3 R8, P0, R180, R4, RZ ;  /* 0x00000004b4087210 */ /* 0x002fca0007f1e0ff */
        /* <DEDUP_REMOVED lines=58> */
[C---:B------:R-:W-:Y:S01]  /*4eb50*/  IMAD.X R11, R8.reuse, 0x1, R7, P0 ;  /* 0x00000001080b7824 */ /* 0x040fe200000e0607 */
        /* <DEDUP_REMOVED lines=19> */
[----:B------:R0:W-:Y:S01]  /*4ec90*/  @P6 STG.E.U8 desc[UR58][R14.64], R10 ;  /* 0x0000000a0e006986 */ /* 0x0001e2000c10113a */
[----:B------:R-:W-:Y:S02]  /*4eca0*/  LOP3.LUT P3, RZ, R247, 0x2000, RZ, 0xc0, !PT ;  /* 0x00002000f7ff7812 */ /* 0x000fe4000786c0ff */
[----:B0-----:R-:W-:-:S02]  /*4ecb0*/  PRMT R10, R28, 0x7772, RZ ;  /* 0x000077721c0a7816 */ /* 0x001fc400000000ff */
        /* <DEDUP_REMOVED lines=49> */
[----:B------:R0:W-:Y:S04]  /*4efd0*/  @P3 STG.E.U8 desc[UR58][R8.64], R15 ;  /* 0x0000000f08003986 */ /* 0x0001e8000c10113a */
        /* <DEDUP_REMOVED lines=12> */
[----:B-1----:R-:W-:-:S05]  /*4f0a0*/  IADD3 R12, P0, R180, R4, RZ ;  /* 0x00000004b40c7210 */ /* 0x002fca0007f1e0ff */
        /* <DEDUP_REMOVED lines=691> */
[----:B------:R-:W-:Y:S04]  /*51be0*/  @P6 STG.E.U8 desc[UR58][R10.64], R59 ;  /* 0x0000003b0a006986 */ /* 0x000fe8000c10113a */
[----:B------:R0:W-:Y:S01]  /*51bf0*/  @P1 STG.E.U8 desc[UR58][R8.64], R15 ;  /* 0x0000000f08001986 */ /* 0x0001e2000c10113a */
[C---:B------:R-:W-:Y:S02]  /*51c00*/  LOP3.LUT P3, RZ, R243.reuse, 0x800, RZ, 0xc0, !PT ;  /* 0x00000800f3ff7812 */ /* 0x040fe4000786c0ff */
[C---:B------:R-:W-:Y:S02]  /*51c10*/  LOP3.LUT P4, RZ, R243.reuse, 0x1000, RZ, 0xc0, !PT ;  /* 0x00001000f3ff7812 */ /* 0x040fe4000788c0ff */
[----:B------:R-:W-:Y:S02]  /*51c20*/  LOP3.LUT P5, RZ, R243, 0x2000, RZ, 0xc0, !PT ;  /* 0x00002000f3ff7812 */ /* 0x000fe400078ac0ff */
[----:B0-----:R-:W-:-:S02]  /*51c30*/  PRMT R15, R60, 0x7772, RZ ;  /* 0x000077723c0f7816 */ /* 0x001fc400000000ff */
        /* <DEDUP_REMOVED lines=129> */
[----:B------:R-:W-:Y:S01]  /*52450*/  IMAD.X R9, R14, 0x1, R7, P0 ;  /* 0x000000010e097824 */ /* 0x000fe200000e0607 */
        /* <DEDUP_REMOVED lines=962> */
[----:B------:R-:W-:Y:S02]  /*56080*/  LOP3.LUT P4, RZ, R238, 0x8000000, RZ, 0xc0, !PT ;  /* 0x08000000eeff7812 */ /* 0x000fe4000788c0ff */
        /* <DEDUP_REMOVED lines=152> */
[----:B------:R-:W-:Y:S02]  /*56a10*/  LOP3.LUT P2, RZ, R228, 0x4000000, RZ, 0xc0, !PT ;  /* 0x04000000e4ff7812 */ /* 0x000fe4000784c0ff */
        /* <DEDUP_REMOVED lines=430> */
[----:B------:R-:W-:Y:S02]  /*58500*/  LOP3.LUT P1, RZ, R229, 0x80000000, RZ, 0xc0, !PT ;  /* 0x80000000e5ff7812 */ /* 0x000fe4000782c0ff */
        /* <DEDUP_REMOVED lines=1083> */
[----:B0-----:R-:W-:-:S05]  /*5c8c0*/  IADD3 R12, P0, R180, R5, RZ ;  /* 0x00000005b40c7210 */ /* 0x001fca0007f1e0ff */
        /* <DEDUP_REMOVED lines=11> */
[----:B------:R-:W-:Y:S01]  /*5c980*/  LOP3.LUT P3, RZ, R236, 0x10, RZ, 0xc0, !PT ;  /* 0x00000010ecff7812 */ /* 0x000fe2000786c0ff */
[----:B------:R-:W4:Y:S01]  /*5c990*/  LDL.LU R180, [R1+0x194] ;  /* 0x0001940001b47983 */ /* 0x000f220000300800 */
        /* <DEDUP_REMOVED lines=8> */
[----:B0-----:R-:W-:Y:S02]  /*5ca20*/  PRMT R15, R176, 0x7772, RZ ;  /* 0x00007772b00f7816 */ /* 0x001fe400000000ff */
[----:B--2---:R-:W-:-:S02]  /*5ca30*/  SHF.R.S32.HI R14, RZ, 0x1f, R181 ;  /* 0x0000001fff0e7819 */ /* 0x004fc400000114b5 */
        /* <DEDUP_REMOVED lines=10> */
[----:B0-----:R-:W-:Y:S02]  /*5cae0*/  PRMT R15, R177, 0x7770, RZ ;  /* 0x00007770b10f7816 */ /* 0x001fe400000000ff */
[----:B---3--:R-:W-:Y:S02]  /*5caf0*/  SHF.R.S32.HI R14, RZ, 0x1f, R2 ;  /* 0x0000001fff0e7819 */ /* 0x008fe40000011402 */
[----:B------:R-:W-:-:S05]  /*5cb00*/  IADD3 R8, P0, R2, R4, RZ ;  /* 0x0000000402087210 */ /* 0x000fca0007f1e0ff */
[----:B------:R-:W-:Y:S01]  /*5cb10*/  IMAD.X R9, R14, 0x1, R7, P0 ;  /* 0x000000010e097824 */ /* 0x000fe200000e0607 */
[----:B------:R-:W-:Y:S02]  /*5cb20*/  IADD3 R12, P0, R2, R5, RZ ;  /* 0x00000005020c7210 */ /* 0x000fe40007f1e0ff */
[----:B------:R-:W3:Y:S03]  /*5cb30*/  LDL.LU R2, [R1+0x388] ;  /* 0x0003880001027983 */ /* 0x000ee60000300800 */
[----:B------:R-:W-:Y:S01]  /*5cb40*/  IMAD.X R13, R14, 0x1, R6, P0 ;  /* 0x000000010e0d7824 */ /* 0x000fe200000e0606 */
[----:B----4-:R-:W-:Y:S02]  /*5cb50*/  SHF.R.S32.HI R14, RZ, 0x1f, R3 ;  /* 0x0000001fff0e7819 */ /* 0x010fe40000011403 */
[----:B-1----:R-:W-:-:S05]  /*5cb60*/  IADD3 R10, P0, R3, R4, RZ ;  /* 0x00000004030a7210 */ /* 0x002fca0007f1e0ff */
[----:B------:R-:W-:Y:S01]  /*5cb70*/  IMAD.X R11, R14, 0x1, R7, P0 ;  /* 0x000000010e0b7824 */ /* 0x000fe200000e0607 */
[----:B------:R-:W-:-:S13]  /*5cb80*/  LOP3.LUT P0, RZ, R236, 0x800, RZ, 0xc0, !PT ;  /* 0x00000800ecff7812 */ /* 0x000fda000780c0ff */
[----:B------:R0:W-:Y:S02]  /*5cb90*/  @P0 STG.E.U8 desc[UR58][R8.64], R15 ;  /* 0x0000000f08000986 */ /* 0x0001e4000c10113a */
[----:B0-----:R-:W-:Y:S02]  /*5cba0*/  IADD3 R8, P0, R3, R5, RZ ;  /* 0x0000000503087210 */ /* 0x001fe40007f1e0ff */
[----:B------:R-:W4:Y:S04]  /*5cbb0*/  LDL.LU R3, [R1+0x3a4] ;  /* 0x0003a40001037983 */ /* 0x000f280000300800 */
[----:B------:R-:W4:Y:S04]  /*5cbc0*/  LDL.LU R184, [R1+0x3c4] ;  /* 0x0003c40001b87983 */ /* 0x000f280000300800 */
[----:B------:R-:W4:Y:S01]  /*5cbd0*/  LDL.LU R185, [R1+0x3d4] ;  /* 0x0003d40001b97983 */ /* 0x000f220000300800 */
[----:B------:R-:W-:-:S03]  /*5cbe0*/  LOP3.LUT P1, RZ, R236, 0x1000, RZ, 0xc0, !PT ;  /* 0x00001000ecff7812 */ /* 0x000fc6000782c0ff */
[----:B------:R-:W4:Y:S01]  /*5cbf0*/  LDL.LU R183, [R1+0x3ec] ;  /* 0x0003ec0001b77983 */ /* 0x000f220000300800 */
[----:B------:R-:W-:Y:S01]  /*5cc00*/  LOP3.LUT P2, RZ, R236, 0x4000, RZ, 0xc0, !PT ;  /* 0x00004000ecff7812 */ /* 0x000fe2000784c0ff */
[----:B------:R-:W-:Y:S01]  /*5cc10*/  IMAD.X R9, R14, 0x1, R6, P0 ;  /* 0x000000010e097824 */ /* 0x000fe200000e0606 */
[C---:B------:R-:W-:Y:S02]  /*5cc20*/  PRMT R14, R177.reuse, 0x7771, RZ ;  /* 0x00007771b10e7816 */ /* 0x040fe400000000ff */
[----:B------:R-:W-:-:S05]  /*5cc30*/  PRMT R15, R177, 0x7772, RZ ;  /* 0x00007772b10f7816 */ /* 0x000fca00000000ff */
[----:B------:R0:W-:Y:S01]  /*5cc40*/  @P1 STG.E.U8 desc[UR58][R12.64], R14 ;  /* 0x0000000e0c001986 */ /* 0x0001e2000c10113a */
[----:B------:R-:W-:-:S03]  /*5cc50*/  LOP3.LUT P3, RZ, R236, 0x10000, RZ, 0xc0, !PT ;  /* 0x00010000ecff7812 */ /* 0x000fc6000786c0ff */
[----:B------:R1:W-:Y:S01]  /*5cc60*/  @P2 STG.E.U8 desc[UR58][R10.64], R15 ;  /* 0x0000000f0a002986 */ /* 0x0003e2000c10113a */
[----:B0-----:R-:W-:Y:S02]  /*5cc70*/  SHF.R.S32.HI R14, RZ, 0x1f, R180 ;  /* 0x0000001fff0e7819 */ /* 0x001fe400000114b4 */
[----:B------:R-:W-:-:S05]  /*5cc80*/  IADD3 R12, P0, R180, R4, RZ ;  /* 0x00000004b40c7210 */ /* 0x000fca0007f1e0ff */
[----:B------:R-:W-:Y:S01]  /*5cc90*/  IMAD.X R13, R14, 0x1, R7, P0 ;  /* 0x000000010e0d7824 */ /* 0x000fe200000e0607 */
[----:B-1----:R-:W-:Y:S02]  /*5cca0*/  IADD3 R10, P0, R180, R5, RZ ;  /* 0x00000005b40a7210 */ /* 0x002fe40007f1e0ff */
[----:B------:R-:W4:Y:S01]  /*5ccb0*/  LDL.LU R180, [R1+0x400] ;  /* 0x0004000001b47983 */ /* 0x000f220000300800 */
[----:B------:R-:W-:Y:S02]  /*5ccc0*/  PRMT R177, R177, 0x7773, RZ ;  /* 0x00007773b1b17816 */ /* 0x000fe400000000ff */
[----:B------:R-:W-:Y:S01]  /*5ccd0*/  IMAD.X R11, R14, 0x1, R6, P0 ;  /* 0x000000010e0b7824 */ /* 0x000fe200000e0606 */
[----:B------:R-:W-:Y:S02]  /*5cce0*/  LOP3.LUT P4, RZ, R236, 0x20000, RZ, 0xc0, !PT ;  /* 0x00020000ecff7812 */ /* 0x000fe4000788c0ff */
[----:B------:R0:W-:Y:S01]  /*5ccf0*/  @P3 STG.E.U8 desc[UR58][R8.64], R177 ;  /* 0x000000b108003986 */ /* 0x0001e2000c10113a */
[----:B--2---:R-:W-:-:S02]  /*5cd00*/  SHF.R.S32.HI R14, RZ, 0x1f, R181 ;  /* 0x0000001fff0e7819 */ /* 0x004fc400000114b5 */
[----:B------:R-:W-:Y:S02]  /*5cd10*/  LOP3.LUT P5, RZ, R236, 0x80000, RZ, 0xc0, !PT ;  /* 0x00080000ecff7812 */ /* 0x000fe400078ac0ff */
[----:B0-----:R-:W-:Y:S02]  /*5cd20*/  IADD3 R8, P0, R181, R4, RZ ;  /* 0x00000004b5087210 */ /* 0x001fe40007f1e0ff */
[----:B------:R-:W-:-:S03]  /*5cd30*/  PRMT R15, R178, 0x7770, RZ ;  /* 0x00007770b20f7816 */ /* 0x000fc600000000ff */
[----:B------:R-:W-:Y:S01]  /*5cd40*/  IMAD.X R9, R14, 0x1, R7, P0 ;  /* 0x000000010e097824 */ /* 0x000fe200000e0607 */
[----:B------:R-:W-:Y:S02]  /*5cd50*/  IADD3 R142, P0, R181, R5, RZ ;  /* 0x00000005b58e7210 */ /* 0x000fe40007f1e0ff */
[----:B------:R-:W2:Y:S04]  /*5cd60*/  LDL.LU R181, [R1+0x404] ;  /* 0x0004040001b57983 */ /* 0x000ea80000300800 */
[----:B------:R0:W-:Y:S01]  /*5cd70*/  @P4 STG.E.U8 desc[UR58][R12.64], R15 ;  /* 0x0000000f0c004986 */ /* 0x0001e2000c10113a */
[----:B------:R-:W-:Y:S01]  /*5cd80*/  LOP3.LUT P6, RZ, R236, 0x100000, RZ, 0xc0, !PT ;  /* 0x00100000ecff7812 */ /* 0x000fe200078cc0ff */
[----:B------:R-:W-:Y:S02]  /*5cd90*/  IMAD.X R143, R14, 0x1, R6, P0 ;  /* 0x000000010e8f7824 */ /* 0x000fe400000e0606 */
[----:B------:R-:W2:Y:S01]  /*5cda0*/  LDL.LU R187, [R1+0x408] ;  /* 0x0004080001bb7983 */ /* 0x000ea20000300800 */
[----:B0-----:R-:W-:-:S05]  /*5cdb0*/  PRMT R12, R178, 0x7771, RZ ;  /* 0x00007771b20c7816 */ /* 0x001fca00000000ff */
[----:B------:R0:W-:Y:S02]  /*5cdc0*/  @P5 STG.E.U8 desc[UR58][R10.64], R12 ;  /* 0x0000000c0a005986 */ /* 0x0001e4000c10113a */
[----:B0-----:R-:W-:-:S05]  /*5cdd0*/  PRMT R11, R178, 0x7772, RZ ;  /* 0x00007772b20b7816 */ /* 0x001fca00000000ff */
[----:B------:R4:W-:Y:S01]  /*5cde0*/  @P6 STG.E.U8 desc[UR58][R8.64], R11 ;  /* 0x0000000b08006986 */ /* 0x0009e2000c10113a */
[----:B---3--:R-:W-:Y:S02]  /*5cdf0*/  SHF.R.S32.HI R10, RZ, 0x1f, R2 ;  /* 0x0000001fff0a7819 */ /* 0x008fe40000011402 */
[----:B------:R-:W-:-:S05]  /*5ce00*/  IADD3 R162, P0, R2, R4, RZ ;  /* 0x0000000402a27210 */ /* 0x000fca0007f1e0ff */
[----:B------:R-:W-:Y:S01]  /*5ce10*/  IMAD.X R163, R10, 0x1, R7, P0 ;  /* 0x000000010aa37824 */ /* 0x000fe200000e0607 */
[----:B------:R-:W-:-:S05]  /*5ce20*/  IADD3 R148, P0, R2, R5, RZ ;  /* 0x0000000502947210 */ /* 0x000fca0007f1e0ff */
[----:B------:R-:W-:Y:S01]  /*5ce30*/  IMAD.X R149, R10, 0x1, R6, P0 ;  /* 0x000000010a957824 */ /* 0x000fe200000e0606 */
[----:B----4-:R-:W-:Y:S02]  /*5ce40*/  SHF.R.S32.HI R8, RZ, 0x1f, R3 ;  /* 0x0000001fff087819 */ /* 0x010fe40000011403 */
[----:B------:R-:W-:-:S05]  /*5ce50*/  IADD3 R150, P0, R3, R4, RZ ;  /* 0x0000000403967210 */ /* 0x000fca0007f1e0ff */
[----:B------:R-:W-:Y:S01]  /*5ce60*/  IMAD.X R151, R8, 0x1, R7, P0 ;  /* 0x0000000108977824 */ /* 0x000fe200000e0607 */
[----:B------:R-:W-:-:S05]  /*5ce70*/  IADD3 R2, P0, R3, R5, RZ ;  /* 0x0000000503027210 */ /* 0x000fca0007f1e0ff */
[----:B------:R-:W-:Y:S01]  /*5ce80*/  IMAD.X R3, R8, 0x1, R6, P0 ;  /* 0x0000000108037824 */ /* 0x000fe200000e0606 */
[----:B------:R-:W-:Y:S02]  /*5ce90*/  SHF.R.S32.HI R8, RZ, 0x1f, R184 ;  /* 0x0000001fff087819 */ /* 0x000fe400000114b8 */
[----:B------:R-:W-:-:S05]  /*5cea0*/  IADD3 R146, P0, R184, R4, RZ ;  /* 0x00000004b8927210 */ /* 0x000fca0007f1e0ff */
[----:B------:R-:W-:Y:S01]  /*5ceb0*/  IMAD.X R147, R8, 0x1, R7, P0 ;  /* 0x0000000108937824 */ /* 0x000fe200000e0607 */
[----:B------:R-:W-:Y:S02]  /*5cec0*/  IADD3 R10, P0, R184, R5, RZ ;  /* 0x00000005b80a7210 */ /* 0x000fe40007f1e0ff */
[----:B------:R-:W3:Y:S03]  /*5ced0*/  LDL.LU R184, [R1+0x410] ;  /* 0x0004100001b87983 */ /* 0x000ee60000300800 */
[----:B------:R-:W-:Y:S01]  /*5cee0*/  IMAD.X R11, R8, 0x1, R6, P0 ;  /* 0x00000001080b7824 */ /* 0x000fe200000e0606 */
[----:B------:R-:W-:-:S04]  /*5cef0*/  SHF.R.S32.HI R8, RZ, 0x1f, R185 ;  /* 0x0000001fff087819 */ /* 0x000fc800000114b9 */
[----:B------:R0:W-:Y:S02]  /*5cf00*/  STL.64 [R1+0x7f0], R10 ;  /* 0x0007f00a01007387 */ /* 0x0001e40000100a00 */
[----:B0-----:R-:W-:-:S05]  /*5cf10*/  IADD3 R10, P0, R185, R4, RZ ;  /* 0x00000004b90a7210 */ /* 0x001fca0007f1e0ff */
[C---:B------:R-:W-:Y:S01]  /*5cf20*/  IMAD.X R11, R8.reuse, 0x1, R7, P0 ;  /* 0x00000001080b7824 */ /* 0x040fe200000e0607 */
[----:B------:R-:W-:Y:S02]  /*5cf30*/  IADD3 R12, P0, R185, R5, RZ ;  /* 0x00000005b90c7210 */ /* 0x000fe40007f1e0ff */
[----:B------:R-:W4:Y:S03]  /*5cf40*/  LDL.LU R185, [R1+0x448] ;  /* 0x0004480001b97983 */ /* 0x000f260000300800 */
[----:B------:R-:W-:Y:S01]  /*5cf50*/  IMAD.X R13, R8, 0x1, R6, P0 ;  /* 0x00000001080d7824 */ /* 0x000fe200000e0606 */
[----:B------:R-:W-:-:S04]  /*5cf60*/  SHF.R.S32.HI R8, RZ, 0x1f, R183 ;  /* 0x0000001fff087819 */ /* 0x000fc800000114b7 */
[----:B------:R0:W-:Y:S02]  /*5cf70*/  STL.64 [R1+0x7e0], R12 ;  /* 0x0007e00c01007387 */ /* 0x0001e40000100a00 */
[----:B0-----:R-:W-:-:S05]  /*5cf80*/  IADD3 R12, P0, R183, R4, RZ ;  /* 0x00000004b70c7210 */ /* 0x001fca0007f1e0ff */
[----:B------:R-:W-:-:S05]  /*5cf90*/  IMAD.X R13, R8, 0x1, R7, P0 ;  /* 0x00000001080d7824 */ /* 0x000fca00000e0607 */
[----:B------:R0:W-:Y:S02]  /*5cfa0*/  STL.64 [R1+0x7d8], R12 ;  /* 0x0007d80c01007387 */ /* 0x0001e40000100a00 */
[----:B0-----:R-:W-:Y:S02]  /*5cfb0*/  IADD3 R12, P0, R183, R5, RZ ;  /* 0x00000005b70c7210 */ /* 0x001fe40007f1e0ff */
        /* <DEDUP_REMOVED lines=10> */
[----:B--2---:R-:W-:-:S04]  /*5d060*/  SHF.R.S32.HI R8, RZ, 0x1f, R181 ;  /* 0x0000001fff087819 */ /* 0x004fc800000114b5 */
[----:B------:R0:W-:Y:S02]  /*5d070*/  STL.64 [R1+0x7c0], R12 ;  /* 0x0007c00c01007387 */ /* 0x0001e40000100a00 */
[----:B0-----:R-:W-:-:S05]  /*5d080*/  IADD3 R12, P0, R181, R4, RZ ;  /* 0x00000004b50c7210 */ /* 0x001fca0007f1e0ff */
[----:B------:R-:W-:-:S05]  /*5d090*/  IMAD.X R13, R8, 0x1, R7, P0 ;  /* 0x00000001080d7824 */ /* 0x000fca00000e0607 */
[----:B------:R0:W-:Y:S02]  /*5d0a0*/  STL.64 [R1+0x7b8], R12 ;  /* 0x0007b80c01007387 */ /* 0x0001e40000100a00 */
[----:B0-----:R-:W-:Y:S02]  /*5d0b0*/  IADD3 R12, P0, R181, R5, RZ ;  /* 0x00000005b50c7210 */ /* 0x001fe40007f1e0ff */
[----:B------:R-:W2:Y:S03]  /*5d0c0*/  LDL.LU R181, [R1+0x460] ;  /* 0x0004600001b57983 */ /* 0x000ea60000300800 */
[----:B------:R-:W-:Y:S01]  /*5d0d0*/  IMAD.X R13, R8, 0x1, R6, P0 ;  /* 0x00000001080d7824 */ /* 0x000fe200000e0606 */
[----:B------:R-:W-:-:S04]  /*5d0e0*/  SHF.R.S32.HI R8, RZ, 0x1f, R187 ;  /* 0x0000001fff087819 */ /* 0x000fc800000114bb */
[----:B------:R0:W-:Y:S02]  /*5d0f0*/  STL.64 [R1+0x7b0], R12 ;  /* 0x0007b00c01007387 */ /* 0x0001e40000100a00 */
[----:B0-----:R-:W-:-:S05]  /*5d100*/  IADD3 R12, P0, R187, R4, RZ ;  /* 0x00000004bb0c7210 */ /* 0x001fca0007f1e0ff */
[----:B------:R-:W-:-:S05]  /*5d110*/  IMAD.X R13, R8, 0x1, R7, P0 ;  /* 0x00000001080d7824 */ /* 0x000fca00000e0607 */
[----:B------:R0:W-:Y:S02]  /*5d120*/  STL.64 [R1+0x7a8], R12 ;  /* 0x0007a80c01007387 */ /* 0x0001e40000100a00 */
[----:B0-----:R-:W-:Y:S02]  /*5d130*/  IADD3 R12, P0, R187, R5, RZ ;  /* 0x00000005bb0c7210 */ /* 0x001fe40007f1e0ff */
[----:B------:R-:W2:Y:S03]  /*5d140*/  LDL.LU R187, [R1+0x478] ;  /* 0x0004780001bb7983 */ /* 0x000ea60000300800 */
[----:B------:R-:W-:-:S05]  /*5d150*/  IMAD.X R13, R8, 0x1, R6, P0 ;  /* 0x00000001080d7824 */ /* 0x000fca00000e0606 */
[----:B------:R0:W-:Y:S01]  /*5d160*/  STL.64 [R1+0x7a0], R12 ;  /* 0x0007a00c01007387 */ /* 0x0001e20000100a00 */
[----:B---3--:R-:W-:Y:S02]  /*5d170*/  SHF.R.S32.HI R8, RZ, 0x1f, R184 ;  /* 0x0000001fff087819 */ /* 0x008fe400000114b8 */
[----:B0-----:R-:W-:-:S05]  /*5d180*/  IADD3 R12, P0, R184, R4, RZ ;  /* 0x00000004b80c7210 */ /* 0x001fca0007f1e0ff */
[----:B------:R-:W-:-:S05]  /*5d190*/  IMAD.X R13, R8, 0x1, R7, P0 ;  /* 0x00000001080d7824 */ /* 0x000fca00000e0607 */
[----:B------:R0:W-:Y:S02]  /*5d1a0*/  STL.64 [R1+0x798], R12 ;  /* 0x0007980c01007387 */ /* 0x0001e40000100a00 */
[----:B0-----:R-:W-:Y:S02]  /*5d1b0*/  IADD3 R12, P0, R184, R5, RZ ;  /* 0x00000005b80c7210 */ /* 0x001fe40007f1e0ff */
[----:B------:R-:W3:Y:S03]  /*5d1c0*/  LDL.LU R184, [R1+0x484] ;  /* 0x0004840001b87983 */ /* 0x000ee60000300800 */
[----:B------:R-:W-:Y:S01]  /*5d1d0*/  IMAD.X R13, R8, 0x1, R6, P0 ;  /* 0x00000001080d7824 */ /* 0x000fe200000e0606 */
[----:B----4-:R-:W-:-:S04]  /*5d1e0*/  SHF.R.S32.HI R8, RZ, 0x1f, R185 ;  /* 0x0000001fff087819 */ /* 0x010fc800000114b9 */
        /* <DEDUP_REMOVED lines=46> */
[----:B------:R-:W-:-:S05]  /*5d4d0*/  IMAD.X R13, R8, 0x1, R6, P0 ;  /* 0x00000001080d7824 */ /* 0x000fca00000e0606 */
[----:B------:R0:W-:Y:S01]  /*5d4e0*/  STL.64 [R1+0x730], R12 ;  /* 0x0007300c01007387 */ /* 0x0001e20000100a00 */
[----:B----4-:R-:W-:Y:S02]  /*5d4f0*/  SHF.R.S32.HI R8, RZ, 0x1f, R185 ;  /* 0x0000001fff087819 */ /* 0x010fe400000114b9 */
[----:B0-----:R-:W-:-:S05]  /*5d500*/  IADD3 R12, P0, R185, R4, RZ ;  /* 0x00000004b90c7210 */ /* 0x001fca0007f1e0ff */
[----:B------:R-:W-:-:S05]  /*5d510*/  IMAD.X R13, R8, 0x1, R7, P0 ;  /* 0x00000001080d7824 */ /* 0x000fca00000e0607 */
[----:B------:R0:W-:Y:S02]  /*5d520*/  STL.64 [R1+0x728], R12 ;  /* 0x0007280c01007387 */ /* 0x0001e40000100a00 */
[----:B0-----:R-:W-:Y:S02]  /*5d530*/  IADD3 R12, P0, R185, R5, RZ ;  /* 0x00000005b90c7210 */ /* 0x001fe40007f1e0ff */
[----:B------:R-:W4:Y:S03]  /*5d540*/  LDL.LU R185, [R1+0x514] ;  /* 0x0005140001b97983 */ /* 0x000f260000300800 */
[----:B------:R-:W-:-:S05]  /*5d550*/  IMAD.X R13, R8, 0x1, R6, P0 ;  /* 0x00000001080d7824 */ /* 0x000fca00000e0606 */
[----:B------:R0:W-:Y:S01]  /*5d560*/  STL.64 [R1+0x720], R12 ;  /* 0x0007200c01007387 */ /* 0x0001e20000100a00 */
[----:B------:R-:W-:Y:S02]  /*5d570*/  SHF.R.S32.HI R8, RZ, 0x1f, R183 ;  /* 0x0000001fff087819 */ /* 0x000fe400000114b7 */
        /* <DEDUP_REMOVED lines=15> */
[----:B--2---:R-:W-:Y:S02]  /*5d670*/  SHF.R.S32.HI R8, RZ, 0x1f, R181 ;  /* 0x0000001fff087819 */ /* 0x004fe400000114b5 */
[----:B0-----:R-:W-:-:S05]  /*5d680*/  IADD3 R12, P0, R181, R4, RZ ;  /* 0x00000004b50c7210 */ /* 0x001fca0007f1e0ff */
[----:B------:R-:W-:-:S05]  /*5d690*/  IMAD.X R13, R8, 0x1, R7, P0 ;  /* 0x00000001080d7824 */ /* 0x000fca00000e0607 */
[----:B------:R0:W-:Y:S02]  /*5d6a0*/  STL.64 [R1+0x6f8], R12 ;  /* 0x0006f80c01007387 */ /* 0x0001e40000100a00 */
[----:B0-----:R-:W-:Y:S02]  /*5d6b0*/  IADD3 R12, P0, R181, R5, RZ ;  /* 0x00000005b50c7210 */ /* 0x001fe40007f1e0ff */
[----:B------:R-:W2:Y:S03]  /*5d6c0*/  LDL.LU R181, [R1+0x550] ;  /* 0x0005500001b57983 */ /* 0x000ea60000300800 */
[----:B------:R-:W-:-:S05]  /*5d6d0*/  IMAD.X R13, R8, 0x1, R6, P0 ;  /* 0x00000001080d7824 */ /* 0x000fca00000e0606 */
[----:B------:R0:W-:Y:S01]  /*5d6e0*/  STL.64 [R1+0x6f0], R12 ;  /* 0x0006f00c01007387 */ /* 0x0001e20000100a00 */
[----:B------:R-:W-:Y:S02]  /*5d6f0*/  SHF.R.S32.HI R8, RZ, 0x1f, R187 ;  /* 0x0000001fff087819 */ /* 0x000fe400000114bb */
        /* <DEDUP_REMOVED lines=226> */
[----:B------:R0:W-:Y:S04]  /*5e520*/  STL.64 [R1+0x528], R12 ;  /* 0x0005280c01007387 */ /* 0x0001e80000100a00 */
[----:B------:R-:W4:Y:S01]  /*5e530*/  LDL.LU R188, [R1+0x86c] ;  /* 0x00086c0001bc7983 */ /* 0x000f220000300800 */
[----:B0-----:R-:W-:-:S05]  /*5e540*/  IADD3 R12, P0, R180, R5, RZ ;  /* 0x00000005b40c7210 */ /* 0x001fca0007f1e0ff */
[----:B------:R-:W-:-:S05]  /*5e550*/  IMAD.X R13, R8, 0x1, R6, P0 ;  /* 0x00000001080d7824 */ /* 0x000fca00000e0606 */
[----:B------:R0:W-:Y:S01]  /*5e560*/  STL.64 [R1+0x520], R12 ;  /* 0x0005200c01007387 */ /* 0x0001e20000100a00 */
[----:B--2---:R-:W-:Y:S02]  /*5e570*/  SHF.R.S32.HI R8, RZ, 0x1f, R181 ;  /* 0x0000001fff087819 */ /* 0x004fe400000114b5 */
[----:B0-----:R-:W-:-:S05]  /*5e580*/  IADD3 R12, P0, R181, R4, RZ ;  /* 0x00000004b50c7210 */ /* 0x001fca0007f1e0ff */
[----:B------:R-:W-:-:S05]  /*5e590*/  IMAD.X R13, R8, 0x1, R7, P0 ;  /* 0x00000001080d7824 */ /* 0x000fca00000e0607 */
[----:B------:R0:W-:Y:S04]  /*5e5a0*/  STL.64 [R1+0x518], R12 ;  /* 0x0005180c01007387 */ /* 0x0001e80000100a00 */
[----:B------:R-:W2:Y:S01]  /*5e5b0*/  LDL.LU R189, [R1+0x870] ;  /* 0x0008700001bd7983 */ /* 0x000ea20000300800 */
[----:B0-----:R-:W-:-:S05]  /*5e5c0*/  IADD3 R12, P0, R181, R5, RZ ;  /* 0x00000005b50c7210 */ /* 0x001fca0007f1e0ff */
[----:B------:R-:W-:-:S05]  /*5e5d0*/  IMAD.X R13, R8, 0x1, R6, P0 ;  /* 0x00000001080d7824 */ /* 0x000fca00000e0606 */
[----:B------:R0:W-:Y:S01]  /*5e5e0*/  STL.64 [R1+0x510], R12 ;  /* 0x0005100c01007387 */ /* 0x0001e20000100a00 */
[----:B------:R-:W-:Y:S02]  /*5e5f0*/  SHF.R.S32.HI R8, RZ, 0x1f, R187 ;  /* 0x0000001fff087819 */ /* 0x000fe400000114bb */
[----:B------:R-:W-:-:S05]  /*5e600*/  IADD3 R180, P0, R187, R4, RZ ;  /* 0x00000004bbb47210 */ /* 0x000fca0007f1e0ff */
[----:B------:R-:W-:Y:S01]  /*5e610*/  IMAD.X R181, R8, 0x1, R7, P0 ;  /* 0x0000000108b57824 */ /* 0x000fe200000e0607 */
[----:B0-----:R-:W-:-:S04]  /*5e620*/  IADD3 R12, P0, R187, R5, RZ ;  /* 0x00000005bb0c7210 */ /* 0x001fc80007f1e0ff */
[----:B------:R-:W-:Y:S04]  /*5e630*/  STL.64 [R1+0x1498], R180 ;  /* 0x001498b401007387 */ /* 0x000fe80000100a00 */
[----:B------:R-:W2:Y:S01]  /*5e640*/  LDL.LU R191, [R1+0x874] ;  /* 0x0008740001bf7983 */ /* 0x000ea20000300800 */
[----:B------:R-:W-:-:S05]  /*5e650*/  IMAD.X R13, R8, 0x1, R6, P0 ;  /* 0x00000001080d7824 */ /* 0x000fca00000e0606 */
[----:B------:R0:W-:Y:S01]  /*5e660*/  STL.64 [R1+0x500], R12 ;  /* 0x0005000c01007387 */ /* 0x0001e20000100a00 */
[----:B---3--:R-:W-:Y:S02]  /*5e670*/  SHF.R.S32.HI R8, RZ, 0x1f, R184 ;  /* 0x0000001fff087819 */ /* 0x008fe400000114b8 */
[----:B0-----:R-:W-:-:S05]  /*5e680*/  IADD3 R12, P0, R184, R4, RZ ;  /* 0x00000004b80c7210 */ /* 0x001fca0007f1e0ff */
[----:B------:R-:W-:-:S05]  /*5e690*/  IMAD.X R13, R8, 0x1, R7, P0 ;  /* 0x00000001080d7824 */ /* 0x000fca00000e0607 */
[----:B------:R0:W-:Y:S04]  /*5e6a0*/  STL.64 [R1+0x4f8], R12 ;  /* 0x0004f80c01007387 */ /* 0x0001e80000100a00 */
[----:B------:R-:W3:Y:S01]  /*5e6b0*/  LDL.LU R186, [R1+0x878] ;  /* 0x0008780001ba7983 */ /* 0x000ee20000300800 */
[----:B0-----:R-:W-:-:S05]  /*5e6c0*/  IADD3 R12, P0, R184, R5, RZ ;  /* 0x00000005b80c7210 */ /* 0x001fca0007f1e0ff */
[----:B------:R-:W-:-:S05]  /*5e6d0*/  IMAD.X R13, R8, 0x1, R6, P0 ;  /* 0x00000001080d7824 */ /* 0x000fca00000e0606 */
[----:B------:R0:W-:Y:S01]  /*5e6e0*/  STL.64 [R1+0x4f0], R12 ;  /* 0x0004f00c01007387 */ /* 0x0001e20000100a00 */
[----:B----4-:R-:W-:Y:S02]  /*5e6f0*/  SHF.R.S32.HI R8, RZ, 0x1f, R185 ;  /* 0x0000001fff087819 */ /* 0x010fe400000114b9 */
[----:B0-----:R-:W-:-:S05]  /*5e700*/  IADD3 R12, P0, R185, R4, RZ ;  /* 0x00000004b90c7210 */ /* 0x001fca0007f1e0ff */
[----:B------:R-:W-:-:S05]  /*5e710*/  IMAD.X R13, R8, 0x1, R7, P0 ;  /* 0x00000001080d7824 */ /* 0x000fca00000e0607 */
[----:B------:R0:W-:Y:S04]  /*5e720*/  STL.64 [R1+0x4e8], R12 ;  /* 0x0004e80c01007387 */ /* 0x0001e80000100a00 */
[----:B------:R-:W4:Y:S01]  /*5e730*/  LDL.LU R187, [R1+0x87c] ;  /* 0x00087c0001bb7983 */ /* 0x000f220000300800 */
[----:B0-----:R-:W-:-:S05]  /*5e740*/  IADD3 R12, P0, R185, R5, RZ ;  /* 0x00000005b90c7210 */ /* 0x001fca0007f1e0ff */
[----:B------:R-:W-:-:S05]  /*5e750*/  IMAD.X R13, R8, 0x1, R6, P0 ;  /* 0x00000001080d7824 */ /* 0x000fca00000e0606 */
[----:B------:R0:W-:Y:S01]  /*5e760*/  STL.64 [R1+0x4e0], R12 ;  /* 0x0004e00c01007387 */ /* 0x0001e20000100a00 */
[----:B------:R-:W-:Y:S02]  /*5e770*/  SHF.R.S32.HI R8, RZ, 0x1f, R183 ;  /* 0x0000001fff087819 */ /* 0x000fe400000114b7 */
[----:B0-----:R-:W-:-:S05]  /*5e780*/  IADD3 R12, P0, R183, R4, RZ ;  /* 0x00000004b70c7210 */ /* 0x001fca0007f1e0ff */
[----:B------:R-:W-:-:S05]  /*5e790*/  IMAD.X R13, R8, 0x1, R7, P0 ;  /* 0x00000001080d7824 */ /* 0x000fca00000e0607 */
[----:B------:R0:W-:Y:S04]  /*5e7a0*/  STL.64 [R1+0x4d8], R12 ;  /* 0x0004d80c01007387 */ /* 0x0001e80000100a00 */
[----:B------:R-:W4:Y:S01]  /*5e7b0*/  LDL.LU R185, [R1+0x880] ;  /* 0x0008800001b97983 */ /* 0x000f220000300800 */
[----:B------:R-:W-:Y:S01]  /*5e7c0*/  IMAD.MOV.U32 R184, RZ, RZ, R182 ;  /* 0x000000ffffb87224 */ /* 0x000fe200078e00b6 */
[----:B0-----:R-:W-:-:S05]  /*5e7d0*/  IADD3 R12, P0, R183, R5, RZ ;  /* 0x00000005b70c7210 */ /* 0x001fca0007f1e0ff */
[----:B------:R-:W-:Y:S01]  /*5e7e0*/  IMAD.X R13, R8, 0x1, R6, P0 ;  /* 0x00000001080d7824 */ /* 0x000fe200000e0606 */
[----:B------:R-:W-:Y:S02]  /*5e7f0*/  SHF.R.S32.HI R8, RZ, 0x1f, R188 ;  /* 0x0000001fff087819 */ /* 0x000fe400000114bc */
[----:B------:R-:W-:Y:S02]  /*5e800*/  IADD3 R182, P0, R188, R4, RZ ;  /* 0x00000004bcb67210 */ /* 0x000fe40007f1e0ff */
[----:B------:R0:W-:Y:S03]  /*5e810*/  STL.64 [R1+0x4d0], R12 ;  /* 0x0004d00c01007387 */ /* 0x0001e60000100a00 */
[----:B------:R-:W-:-:S05]  /*5e820*/  IMAD.X R183, R8, 0x1, R7, P0 ;  /* 0x0000000108b77824 */ /* 0x000fca00000e0607 */
[----:B------:R-:W-:Y:S01]  /*5e830*/  STL.64 [R1+0x1488], R182 ;  /* 0x001488b601007387 */ /* 0x000fe20000100a00 */
[----:B0-----:R-:W-:-:S03]  /*5e840*/  IADD3 R12, P0, R188, R5, RZ ;  /* 0x00000005bc0c7210 */ /* 0x001fc60007f1e0ff */
[----:B------:R-:W4:Y:S02]  /*5e850*/  LDL.LU R188, [R1+0x884] ;  /* 0x0008840001bc7983 */ /* 0x000f240000300800 */
        /* <DEDUP_REMOVED lines=30> */
[----:B0-----:R-:W-:Y:S01]  /*5ea40*/  IADD3 R12, P0, R187, R5, RZ ;  /* 0x00000005bb0c7210 */ /* 0x001fe20007f1e0ff */
[----:B------:R-:W-:Y:S02]  /*5ea50*/  IMAD.MOV.U32 R187, RZ, RZ, R184 ;  /* 0x000000ffffbb7224 */ /* 0x000fe400078e00b8 */
[----:B------:R-:W4:Y:S02]  /*5ea60*/  LDL.LU R184, [R1+0x894] ;  /* 0x0008940001b87983 */ /* 0x000f240000300800 */
        /* <DEDUP_REMOVED lines=29> */
[----:B------:R0:W-:Y:S04]  /*5ec40*/  STL.64 [R1+0x448], R12 ;  /* 0x0004480c01007387 */ /* 0x0001e80000100a00 */
[----:B------:R-:W2:Y:S01]  /*5ec50*/  LDL.LU R193, [R1+0x8a4] ;  /* 0x0008a40001c17983 */ /* 0x000ea20000300800 */
[----:B0-----:R-:W-:-:S05]  /*5ec60*/  IADD3 R12, P0, R191, R5, RZ ;  /* 0x00000005bf0c7210 */ /* 0x001fca0007f1e0ff */
[----:B------:R-:W-:-:S05]  /*5ec70*/  IMAD.X R13, R8, 0x1, R6, P0 ;  /* 0x00000001080d7824 */ /* 0x000fca00000e0606 */
[----:B------:R0:W-:Y:S01]  /*5ec80*/  STL.64 [R1+0x440], R12 ;  /* 0x0004400c01007387 */ /* 0x0001e20000100a00 */
[----:B---3--:R-:W-:Y:S02]  /*5ec90*/  SHF.R.S32.HI R8, RZ, 0x1f, R186 ;  /* 0x0000001fff087819 */ /* 0x008fe400000114ba */
[----:B0-----:R-:W-:-:S05]  /*5eca0*/  IADD3 R12, P0, R186, R4, RZ ;  /* 0x00000004ba0c7210 */ /* 0x001fca0007f1e0ff */
[----:B------:R-:W-:-:S05]  /*5ecb0*/  IMAD.X R13, R8, 0x1, R7, P0 ;  /* 0x00000001080d7824 */ /* 0x000fca00000e0607 */
[----:B------:R0:W-:Y:S02]  /*5ecc0*/  STL.64 [R1+0x438], R12 ;  /* 0x0004380c01007387 */ /* 0x0001e40000100a00 */
[----:B0-----:R-:W-:Y:S01]  /*5ecd0*/  IADD3 R12, P0, R186, R5, RZ ;  /* 0x00000005ba0c7210 */ /* 0x001fe20007f1e0ff */
[----:B------:R-:W-:Y:S02]  /*5ece0*/  IMAD.MOV.U32 R186, RZ, RZ, R187 ;  /* 0x000000ffffba7224 */ /* 0x000fe400078e00bb */
[----:B------:R-:W3:Y:S02]  /*5ecf0*/  LDL.LU R187, [R1+0x8a8] ;  /* 0x0008a80001bb7983 */ /* 0x000ee40000300800 */
[----:B------:R-:W-:-:S05]  /*5ed00*/  IMAD.X R13, R8, 0x1, R6, P0 ;  /* 0x00000001080d7824 */ /* 0x000fca00000e0606 */
[----:B------:R0:W-:Y:S01]  /*5ed10*/  STL.64 [R1+0x430], R12 ;  /* 0x0004300c01007387 */ /* 0x0001e20000100a00 */
[----:B----4-:R-:W-:Y:S02]  /*5ed20*/  SHF.R.S32.HI R8, RZ, 0x1f, R184 ;  /* 0x0000001fff087819 */ /* 0x010fe400000114b8 */
[----:B0-----:R-:W-:-:S05]  /*5ed30*/  IADD3 R12, P0, R184, R4, RZ ;  /* 0x00000004b80c7210 */ /* 0x001fca0007f1e0ff */
[----:B------:R-:W-:-:S05]  /*5ed40*/  IMAD.X R13, R8, 0x1, R7, P0 ;  /* 0x00000001080d7824 */ /* 0x000fca00000e0607 */
[----:B------:R0:W-:Y:S02]  /*5ed50*/  STL.64 [R1+0x428], R12 ;  /* 0x0004280c01007387 */ /* 0x0001e40000100a00 */
[----:B0-----:R-:W-:-:S05]  /*5ed60*/  IADD3 R12, P0, R184, R5, RZ ;  /* 0x00000005b80c7210 */ /* 0x001fca0007f1e0ff */
[----:B------:R-:W-:-:S05]  /*5ed70*/  IMAD.X R13, R8, 0x1, R6, P0 ;  /* 0x00000001080d7824 */ /* 0x000fca00000e0606 */
[----:B------:R0:W-:Y:S04]  /*5ed80*/  STL.64 [R1+0x420], R12 ;  /* 0x0004200c01007387 */ /* 0x0001e80000100a00 */
[----:B------:R-:W4:Y:S04]  /*5ed90*/  LDL.LU R190, [R1+0x8ac] ;  /* 0x0008ac0001be7983 */ /* 0x000f280000300800 */
[----:B------:R-:W4:Y:S01]  /*5eda0*/  LDL.LU R191, [R1+0x8b0] ;  /* 0x0008b00001bf7983 */ /* 0x000f220000300800 */
[----:B------:R-:W-:Y:S02]  /*5edb0*/  SHF.R.S32.HI R8, RZ, 0x1f, R185 ;  /* 0x0000001fff087819 */ /* 0x000fe400000114b9 */
[----:B0-----:R-:W-:-:S05]  /*5edc0*/  IADD3 R12, P0, R185, R4, RZ ;  /* 0x00000004b90c7210 */ /* 0x001fca0007f1e0ff */
[----:B------:R-:W-:Y:S01]  /*5edd0*/  IMAD.X R13, R8, 0x1, R7, P0 ;  /* 0x00000001080d7824 */ /* 0x000fe200000e0607 */
[----:B------:R-:W-:-:S04]  /*5ede0*/  IADD3 R184, P0, R185, R5, RZ ;  /* 0x00000005b9b87210 */ /* 0x000fc80007f1e0ff */
[----:B------:R0:W-:Y:S01]  /*5edf0*/  STL.64 [R1+0x418], R12 ;  /* 0x0004180c01007387 */ /* 0x0001e20000100a00 */
[----:B------:R-:W-:-:S05]  /*5ee00*/  IMAD.X R185, R8, 0x1, R6, P0 ;  /* 0x0000000108b97824 */ /* 0x000fca00000e0606 */
[----:B------:R-:W-:Y:S01]  /*5ee10*/  STL.64 [R1+0x1470], R184 ;  /* 0x001470b801007387 */ /* 0x000fe20000100a00 */
        /* <DEDUP_REMOVED lines=20> */
[----:B0-----:R-:W-:-:S05]  /*5ef60*/  IADD3 R12, P0, R193, R5, RZ ;  /* 0x00000005c10c7210 */ /* 0x001fca0007f1e0ff */
[----:B------:R-:W-:-:S05]  /*5ef70*/  IMAD.X R13, R8, 0x1, R6, P0 ;  /* 0x00000001080d7824 */ /* 0x000fca00000e0606 */
[----:B------:R0:W-:Y:S04]  /*5ef80*/  STL.64 [R1+0x3e0], R12 ;  /* 0x0003e00c01007387 */ /* 0x0001e80000100a00 */
[----:B------:R-:W2:Y:S01]  /*5ef90*/  LDL.LU R192, [R1+0x8bc] ;  /* 0x0008bc0001c07983 */ /* 0x000ea20000300800 */
[----:B------:R-:W-:-:S03]  /*5efa0*/  IMAD.MOV.U32 R195, RZ, RZ, R186 ;  /* 0x000000ffffc37224 */ /* 0x000fc600078e00ba */
[----:B------:R-:W2:Y:S01]  /*5efb0*/  LDL.LU R193, [R1+0x8c0] ;  /* 0x0008c00001c17983 */ /* 0x000ea20000300800 */
[----:B---3--:R-:W-:Y:S02]  /*5efc0*/  SHF.R.S32.HI R8, RZ, 0x1f, R187 ;  /* 0x0000001fff087819 */ /* 0x008fe400000114bb */
[----:B0-----:R-:W-:-:S05]  /*5efd0*/  IADD3 R12, P0, R187, R4, RZ ;  /* 0x00000004bb0c7210 */ /* 0x001fca0007f1e0ff */
[----:B------:R-:W-:Y:S01]  /*5efe0*/  IMAD.X R13, R8, 0x1, R7, P0 ;  /* 0x00000001080d7824 */ /* 0x000fe200000e0607 */
[----:B------:R-:W-:-:S04]  /*5eff0*/  IADD3 R186, P0, R187, R5, RZ ;  /* 0x00000005bbba7210 */ /* 0x000fc80007f1e0ff */
[----:B------:R0:W-:Y:S01]  /*5f000*/  STL.64 [R1+0x3d8], R12 ;  /* 0x0003d80c01007387 */ /* 0x0001e20000100a00 */
[----:B------:R-:W-:-:S05]  /*5f010*/  IMAD.X R187, R8, 0x1, R6, P0 ;  /* 0x0000000108bb7824 */ /* 0x000fca00000e0606 */
[----:B------:R-:W-:Y:S01]  /*5f020*/  STL.64 [R1+0x1460], R186 ;  /* 0x001460ba01007387 */ /* 0x000fe20000100a00 */
[----:B----4-:R-:W-:Y:S02]  /*5f030*/  SHF.R.S32.HI R8, RZ, 0x1f, R190 ;  /* 0x0000001fff087819 */ /* 0x010fe400000114be */
[----:B0-----:R-:W-:-:S05]  /*5f040*/  IADD3 R12, P0, R190, R4, RZ ;  /* 0x00000004be0c7210 */ /* 0x001fca0007f1e0ff */
[----:B------:R-:W-:-:S05]  /*5f050*/  IMAD.X R13, R8, 0x1, R7, P0 ;  /* 0x00000001080d7824 */ /* 0x000fca00000e0607 */
[----:B------:R0:W-:Y:S02]  /*5f060*/  STL.64 [R1+0x3c8], R12 ;  /* 0x0003c80c01007387 */ /* 0x0001e40000100a00 */
[----:B0-----:R-:W-:Y:S02]  /*5f070*/  IADD3 R12, P0, R190, R5, RZ ;  /* 0x00000005be0c7210 */ /* 0x001fe40007f1e0ff */
[----:B------:R-:W3:Y:S03]  /*5f080*/  LDL.LU R190, [R1+0x8c4] ;  /* 0x0008c40001be7983 */ /* 0x000ee60000300800 */
        /* <DEDUP_REMOVED lines=14> */
[----:B0-----:R-:W-:-:S05]  /*5f170*/  IADD3 R12, P0, R188, R5, RZ ;  /* 0x00000005bc0c7210 */ /* 0x001fca0007f1e0ff */
[----:B------:R-:W-:-:S05]  /*5f180*/  IMAD.X R13, R8, 0x1, R6, P0 ;  /* 0x00000001080d7824 */ /* 0x000fca00000e0606 */
[----:B------:R0:W-:Y:S04]  /*5f190*/  STL.64 [R1+0x3a0], R12 ;  /* 0x0003a00c01007387 */ /* 0x0001e80000100a00 */
[----:B------:R-:W4:Y:S01]  /*5f1a0*/  LDL.LU R197, [R1+0x8cc] ;  /* 0x0008cc0001c57983 */ /* 0x000f220000300800 */
[----:B--2---:R-:W-:Y:S02]  /*5f1b0*/  SHF.R.S32.HI R8, RZ, 0x1f, R189 ;  /* 0x0000001fff087819 */ /* 0x004fe400000114bd */
[----:B0-----:R-:W-:-:S05]  /*5f1c0*/  IADD3 R12, P0, R189, R4, RZ ;  /* 0x00000004bd0c7210 */ /* 0x001fca0007f1e0ff */
[----:B------:R-:W-:Y:S01]  /*5f1d0*/  IMAD.X R13, R8, 0x1, R7, P0 ;  /* 0x00000001080d7824 */ /* 0x000fe200000e0607 */
[----:B------:R-:W-:Y:S01]  /*5f1e0*/  IADD3 R188, P0, R189, R5, RZ ;  /* 0x00000005bdbc7210 */ /* 0x000fe20007f1e0ff */
[----:B------:R-:W-:-:S03]  /*5f1f0*/  IMAD.MOV.U32 R194, RZ, RZ, R195 ;  /* 0x000000ffffc27224 */ /* 0x000fc600078e00c3 */
[----:B------:R0:W-:Y:S01]  /*5f200*/  STL.64 [R1+0x398], R12 ;  /* 0x0003980c01007387 */ /* 0x0001e20000100a00 */
[----:B------:R-:W-:-:S03]  /*5f210*/  IMAD.X R189, R8, 0x1, R6, P0 ;  /* 0x0000000108bd7824 */ /* 0x000fc600000e0606 */
[----:B------:R-:W2:Y:S04]  /*5f220*/  LDL.LU R195, [R1+0x8d0] ;  /* 0x0008d00001c37983 */ /* 0x000ea80000300800 */
[----:B------:R-:W-:Y:S01]  /*5f230*/  STL.64 [R1+0x1478], R188 ;  /* 0x001478bc01007387 */ /* 0x000fe20000100a00 */
[----:B------:R-:W-:Y:S02]  /*5f240*/  SHF.R.S32.HI R8, RZ, 0x1f, R192 ;  /* 0x0000001fff087819 */ /* 0x000fe400000114c0 */
        /* <DEDUP_REMOVED lines=19> */
[----:B0-----:R-:W-:-:S05]  /*5f380*/  IADD3 R12, P0, R190, R5, RZ ;  /* 0x00000005be0c7210 */ /* 0x001fca0007f1e0ff */
[----:B------:R-:W-:-:S05]  /*5f390*/  IMAD.X R13, R8, 0x1, R6, P0 ;  /* 0x00000001080d7824 */ /* 0x000fca00000e0606 */
[----:B------:R0:W-:Y:S04]  /*5f3a0*/  STL.64 [R1+0x360], R12 ;  /* 0x0003600c01007387 */ /* 0x0001e80000100a00 */
[----:B------:R-:W3:Y:S04]  /*5f3b0*/  LDL.LU R201, [R1+0x8dc] ;  /* 0x0008dc0001c97983 */ /* 0x000ee80000300800 */
[----:B------:R-:W3:Y:S01]  /*5f3c0*/  LDL.LU R196, [R1+0x8e0] ;  /* 0x0008e00001c47983 */ /* 0x000ee20000300800 */
[----:B----4-:R-:W-:Y:S02]  /*5f3d0*/  SHF.R.S32.HI R8, RZ, 0x1f, R191 ;  /* 0x0000001fff087819 */ /* 0x010fe400000114bf */
        /* <DEDUP_REMOVED lines=10> */
[----:B0-----:R-:W-:Y:S01]  /*5f480*/  IADD3 R12, P0, R197, R5, RZ ;  /* 0x00000005c50c7210 */ /* 0x001fe20007f1e0ff */
[----:B------:R-:W-:Y:S02]  /*5f490*/  IMAD.MOV.U32 R197, RZ, RZ, R194 ;  /* 0x000000ffffc57224 */ /* 0x000fe400078e00c2 */
[----:B------:R-:W4:Y:S02]  /*5f4a0*/  LDL.LU R194, [R1+0x8e4] ;  /* 0x0008e40001c27983 */ /* 0x000f240000300800 */
        /* <DEDUP_REMOVED lines=13> */
[----:B------:R0:W-:Y:S04]  /*5f580*/  STL.64 [R1+0x328], R12 ;  /* 0x0003280c01007387 */ /* 0x0001e80000100a00 */
[----:B------:R-:W2:Y:S01]  /*5f590*/  LDL.LU R198, [R1+0x8ec] ;  /* 0x0008ec0001c67983 */ /* 0x000ea20000300800 */
[----:B0-----:R-:W-:-:S05]  /*5f5a0*/  IADD3 R12, P0, R192, R5, RZ ;  /* 0x00000005c00c7210 */ /* 0x001fca0007f1e0ff */
[----:B------:R-:W-:Y:S01]  /*5f5b0*/  IMAD.X R13, R8, 0x1, R6, P0 ;  /* 0x00000001080d7824 */ /* 0x000fe200000e0606 */
[----:B------:R-:W-:-:S04]  /*5f5c0*/  SHF.R.S32.HI R8, RZ, 0x1f, R193 ;  /* 0x0000001fff087819 */ /* 0x000fc800000114c1 */
[----:B------:R0:W-:Y:S04]  /*5f5d0*/  STL.64 [R1+0x320], R12 ;  /* 0x0003200c01007387 */ /* 0x0001e80000100a00 */
[----:B------:R-:W2:Y:S01]  /*5f5e0*/  LDL.LU R199, [R1+0x8f0] ;  /* 0x0008f00001c77983 */ /* 0x000ea20000300800 */
[----:B0-----:R-:W-:-:S05]  /*5f5f0*/  IADD3 R12, P0, R193, R4, RZ ;  /* 0x00000004c10c7210 */ /* 0x001fca0007f1e0ff */
[----:B------:R-:W-:Y:S01]  /*5f600*/  IMAD.X R13, R8, 0x1, R7, P0 ;  /* 0x00000001080d7824 */ /* 0x000fe200000e0607 */
[----:B------:R-:W-:-:S04]  /*5f610*/  IADD3 R192, P0, R193, R5, RZ ;  /* 0x00000005c1c07210 */ /* 0x000fc80007f1e0ff */
[----:B------:R0:W-:Y:S01]  /*5f620*/  STL.64 [R1+0x318], R12 ;  /* 0x0003180c01007387 */ /* 0x0001e20000100a00 */
[----:B------:R-:W-:-:S05]  /*5f630*/  IMAD.X R193, R8, 0x1, R6, P0 ;  /* 0x0000000108c17824 */ /* 0x000fca00000e0606 */
[----:B------:R-:W-:Y:S01]  /*5f640*/  STL.64 [R1+0x14a8], R192 ;  /* 0x0014a8c001007387 */ /* 0x000fe20000100a00 */
[----:B---3--:R-:W-:Y:S02]  /*5f650*/  SHF.R.S32.HI R8, RZ, 0x1f, R201 ;  /* 0x0000001fff087819 */ /* 0x008fe400000114c9 */
[----:B0-----:R-:W-:-:S05]  /*5f660*/  IADD3 R12, P0, R201, R4, RZ ;  /* 0x00000004c90c7210 */ /* 0x001fca0007f1e0ff */
[----:B------:R-:W-:-:S05]  /*5f670*/  IMAD.X R13, R8, 0x1, R7, P0 ;  /* 0x00000001080d7824 */ /* 0x000fca00000e0607 */
[----:B------:R0:W-:Y:S04]  /*5f680*/  STL.64 [R1+0x308], R12 ;  /* 0x0003080c01007387 */ /* 0x0001e80000100a00 */
[----:B------:R-:W3:Y:S01]  /*5f690*/  LDL.LU R203, [R1+0x8f4] ;  /* 0x0008f40001cb7983 */ /* 0x000ee20000300800 */
[----:B0-----:R-:W-:-:S05]  /*5f6a0*/  IADD3 R12, P0, R201, R5, RZ ;  /* 0x00000005c90c7210 */ /* 0x001fca0007f1e0ff */
[----:B------:R-:W-:Y:S01]  /*5f6b0*/  IMAD.X R13, R8, 0x1, R6, P0 ;  /* 0x00000001080d7824 */ /* 0x000fe200000e0606 */
[----:B------:R-:W-:-:S04]  /*5f6c0*/  SHF.R.S32.HI R8, RZ, 0x1f, R196 ;  /* 0x0000001fff087819 */ /* 0x000fc800000114c4 */
[----:B------:R0:W-:Y:S02]  /*5f6d0*/  STL.64 [R1+0x300], R12 ;  /* 0x0003000c01007387 */ /* 0x0001e40000100a00 */
        /* <DEDUP_REMOVED lines=15> */
[----:B------:R0:W-:Y:S04]  /*5f7d0*/  STL.64 [R1+0x2e0], R12 ;  /* 0x0002e00c01007387 */ /* 0x0001e80000100a00 */
[----:B------:R-:W4:Y:S01]  /*5f7e0*/  LDL.LU R201, [R1+0x900] ;  /* 0x0009000001c97983 */ /* 0x000f220000300800 */
[----:B--2---:R-:W-:Y:S02]  /*5f7f0*/  SHF.R.S32.HI R8, RZ, 0x1f, R195 ;  /* 0x0000001fff087819 */ /* 0x004fe400000114c3 */
[----:B0-----:R-:W-:-:S05]  /*5f800*/  IADD3 R12, P0, R195, R4, RZ ;  /* 0x00000004c30c7210 */ /* 0x001fca0007f1e0ff */
[----:B------:R-:W-:Y:S01]  /*5f810*/  IMAD.X R13, R8, 0x1, R7, P0 ;  /* 0x00000001080d7824 */ /* 0x000fe200000e0607 */
[----:B------:R-:W-:-:S04]  /*5f820*/  IADD3 R194, P0, R195, R5, RZ ;  /* 0x00000005c3c27210 */ /* 0x000fc80007f1e0ff */
[----:B------:R0:W-:Y:S01]  /*5f830*/  STL.64 [R1+0x2d8], R12 ;  /* 0x0002d80c01007387 */ /* 0x0001e20000100a00 */
[----:B------:R-:W-:Y:S01]  /*5f840*/  IMAD.X R195, R8, 0x1, R6, P0 ;  /* 0x0000000108c37824 */ /* 0x000fe200000e0606 */
        /* <DEDUP_REMOVED lines=24> */
[----:B------:R-:W-:-:S03]  /*5f9d0*/  IMAD.MOV.U32 R205, RZ, RZ, R196 ;  /* 0x000000ffffcd7224 */ /* 0x000fc600078e00c4 */
[----:B------:R-:W3:Y:S01]  /*5f9e0*/  LDL.LU R203, [R1+0x910] ;  /* 0x0009100001cb7983 */ /* 0x000ee20000300800 */
[----:B------:R-:W-:Y:S02]  /*5f9f0*/  SHF.R.S32.HI R8, RZ, 0x1f, R197 ;  /* 0x0000001fff087819 */ /* 0x000fe400000114c5 */
[----:B0-----:R-:W-:-:S05]  /*5fa00*/  IADD3 R12, P0, R197, R4, RZ ;  /* 0x00000004c50c7210 */ /* 0x001fca0007f1e0ff */
[----:B------:R-:W-:Y:S01]  /*5fa10*/  IMAD.X R13, R8, 0x1, R7, P0 ;  /* 0x00000001080d7824 */ /* 0x000fe200000e0607 */
[----:B------:R-:W-:-:S04]  /*5fa20*/  IADD3 R196, P0, R197, R5, RZ ;  /* 0x00000005c5c47210 */ /* 0x000fc80007f1e0ff */
[----:B------:R0:W-:Y:S01]  /*5fa30*/  STL.64 [R1+0x298], R12 ;  /* 0x0002980c01007387 */ /* 0x0001e20000100a00 */
[----:B------:R-:W-:Y:S01]  /*5fa40*/  IMAD.X R197, R8, 0x1, R6, P0 ;  /* 0x0000000108c57824 */ /* 0x000fe200000e0606 */
[----:B----4-:R-:W-:Y:S02]  /*5fa50*/  SHF.R.S32.HI R8, RZ, 0x1f, R200 ;  /* 0x0000001fff087819 */ /* 0x010fe400000114c8 */
        /* <DEDUP_REMOVED lines=21> */
[----:B------:R-:W-:Y:S02]  /*5fbb0*/  IMAD.X R13, R8, 0x1, R6, P0 ;  /* 0x00000001080d7824 */ /* 0x000fe400000e0606 */
[----:B------:R-:W-:-:S03]  /*5fbc0*/  IMAD.MOV.U32 R204, RZ, RZ, R205 ;  /* 0x000000ffffcc7224 */ /* 0x000fc600078e00cd */
[----:B------:R0:W-:Y:S04]  /*5fbd0*/  STL.64 [R1+0x260], R12 ;  /* 0x0002600c01007387 */ /* 0x0001e80000100a00 */
[----:B------:R-:W2:Y:S01]  /*5fbe0*/  LDL.LU R205, [R1+0x920] ;  /* 0x0009200001cd7983 */ /* 0x000ea20000300800 */
[----:B------:R-:W-:Y:S02]  /*5fbf0*/  SHF.R.S32.HI R8, RZ, 0x1f, R199 ;  /* 0x0000001fff087819 */ /* 0x000fe400000114c7 */
[----:B0-----:R-:W-:-:S05]  /*5fc00*/  IADD3 R12, P0, R199, R4, RZ ;  /* 0x00000004c70c7210 */ /* 0x001fca0007f1e0ff */
[----:B------:R-:W-:Y:S01]  /*5fc10*/  IMAD.X R13, R8, 0x1, R7, P0 ;  /* 0x00000001080d7824 */ /* 0x000fe200000e0607 */
[----:B------:R-:W-:-:S04]  /*5fc20*/  IADD3 R198, P0, R199, R5, RZ ;  /* 0x00000005c7c67210 */ /* 0x000fc80007f1e0ff */
[----:B------:R0:W-:Y:S01]  /*5fc30*/  STL.64 [R1+0x258], R12 ;  /* 0x0002580c01007387 */ /* 0x0001e20000100a00 */
[----:B------:R-:W-:Y:S01]  /*5fc40*/  IMAD.X R199, R8, 0x1, R6, P0 ;  /* 0x0000000108c77824 */ /* 0x000fe200000e0606 */
[----:B---3--:R-:W-:Y:S02]  /*5fc50*/  SHF.R.S32.HI R8, RZ, 0x1f, R202 ;  /* 0x0000001fff087819 */ /* 0x008fe400000114ca */
        /* <DEDUP_REMOVED lines=24> */
[----:B------:R-:W-:Y:S02]  /*5fde0*/  SHF.R.S32.HI R8, RZ, 0x1f, R201 ;  /* 0x0000001fff087819 */ /* 0x000fe400000114c9 */
[----:B0-----:R-:W-:-:S05]  /*5fdf0*/  IADD3 R12, P0, R201, R4, RZ ;  /* 0x00000004c90c7210 */ /* 0x001fca0007f1e0ff */
[----:B------:R-:W-:Y:S01]  /*5fe00*/  IMAD.X R13, R8, 0x1, R7, P0 ;  /* 0x00000001080d7824 */ /* 0x000fe200000e0607 */
[----:B------:R-:W-:-:S04]  /*5fe10*/  IADD3 R200, P0, R201, R5, RZ ;  /* 0x00000005c9c87210 */ /* 0x000fc80007f1e0ff */
[----:B------:R0:W-:Y:S01]  /*5fe20*/  STL.64 [R1+0x218], R12 ;  /* 0x0002180c01007387 */ /* 0x0001e20000100a00 */
[----:B------:R-:W-:Y:S01]  /*5fe30*/  IMAD.X R201, R8, 0x1, R6, P0 ;  /* 0x0000000108c97824 */ /* 0x000fe200000e0606 */
[----:B--2---:R-:W-:Y:S02]  /*5fe40*/  SHF.R.S32.HI R8, RZ, 0x1f, R207 ;  /* 0x0000001fff087819 */ /* 0x004fe400000114cf */
[----:B0-----:R-:W-:-:S05]  /*5fe50*/  IADD3 R12, P0, R207, R4, RZ ;  /* 0x00000004cf0c7210 */ /* 0x001fca0007f1e0ff */
[----:B------:R-:W-:-:S05]  /*5fe60*/  IMAD.X R13, R8, 0x1, R7, P0 ;  /* 0x00000001080d7824 */ /* 0x000fca00000e0607 */
[----:B------:R0:W-:Y:S02]  /*5fe70*/  STL.64 [R1+0x208], R12 ;  /* 0x0002080c01007387 */ /* 0x0001e40000100a00 */
[----:B0-----:R-:W-:Y:S01]  /*5fe80*/  IADD3 R12, P0, R207, R5, RZ ;  /* 0x00000005cf0c7210 */ /* 0x001fe20007f1e0ff */
[----:B------:R-:W-:Y:S02]  /*5fe90*/  IMAD.MOV.U32 R207, RZ, RZ, R204 ;  /* 0x000000ffffcf7224 */ /* 0x000fe400078e00cc */
[----:B------:R-:W2:Y:S02]  /*5fea0*/  LDL.LU R204, [R1+0x934] ;  /* 0x0009340001cc7983 */ /* 0x000ea40000300800 */
        /* <DEDUP_REMOVED lines=17> */
[----:B------:R0:W-:Y:S04]  /*5ffc0*/  STL.64 [R1+0x1e0], R12 ;  /* 0x0001e00c01007387 */ /* 0x0001e80000100a00 */
        /* <DEDUP_REMOVED lines=10> */
[----:B------:R0:W-:Y:S04]  /*60070*/  STL.64 [R1+0x1c8], R12 ;  /* 0x0001c80c01007387 */ /* 0x0001e80000100a00 */
[----:B------:R-:W4:Y:S01]  /*60080*/  LDL.LU R213, [R1+0x944] ;  /* 0x0009440001d57983 */ /* 0x000f220000300800 */
        /* <DEDUP_REMOVED lines=51> */
[----:B------:R-:W-:-:S03]  /*603c0*/  IMAD.MOV.U32 R215, RZ, RZ, R206 ;  /* 0x000000ffffd77224 */ /* 0x000fc600078e00ce */
        /* <DEDUP_REMOVED lines=54> */
[----:B------:R-:W-:Y:S01]  /*60730*/  IMAD.MOV.U32 R217, RZ, RZ, R215 ;  /* 0x000000ffffd97224 */ /* 0x000fe200078e00d7 */
        /* <DEDUP_REMOVED lines=23> */
[----:B------:R-:W3:Y:S04]  /*608b0*/  LDL.LU R19, [R1+0x988] ;  /* 0x0009880001137983 */ /* 0x000ee80000300800 */
[----:B------:R-:W3:Y:S04]  /*608c0*/  LDL.LU R18, [R1+0x98c] ;  /* 0x00098c0001127983 */ /* 0x000ee80000300800 */
[----:B------:R-:W3:Y:S04]  /*608d0*/  LDL.LU R22, [R1+0x990] ;  /* 0x0009900001167983 */ /* 0x000ee80000300800 */
[----:B------:R-:W3:Y:S01]  /*608e0*/  LDL.LU R237, [R1+0x994] ;  /* 0x0009940001ed7983 */ /* 0x000ee20000300800 */
[----:B------:R-:W-:-:S02]  /*608f0*/  SHF.R.S32.HI R8, RZ, 0x1f, R214 ;  /* 0x0000001fff087819 */ /* 0x000fc400000114d6 */
[----:B------:R-:W-:-:S05]  /*60900*/  IADD3 R224, P0, R214, R4, RZ ;  /* 0x00000004d6e07210 */ /* 0x000fca0007f1e0ff */
[----:B------:R-:W-:Y:S01]  /*60910*/  IMAD.X R225, R8, 0x1, R7, P0 ;  /* 0x0000000108e17824 */ /* 0x000fe200000e0607 */
[----:B------:R-:W-:-:S05]  /*60920*/  IADD3 R226, P0, R214, R5, RZ ;  /* 0x00000005d6e27210 */ /* 0x000fca0007f1e0ff */
[----:B------:R-:W-:Y:S02]  /*60930*/  IMAD.X R227, R8, 0x1, R6, P0 ;  /* 0x0000000108e37824 */ /* 0x000fe400000e0606 */
[----:B------:R-:W-:Y:S01]  /*60940*/  IMAD.MOV.U32 R251, RZ, RZ, R217 ;  /* 0x000000fffffb7224 */ /* 0x000fe200078e00d9 */
        /* <DEDUP_REMOVED lines=8> */
[----:B------:R-:W-:-:S05]  /*609d0*/  IADD3 R212, P0, R213, R5, RZ ;  /* 0x00000005d5d47210 */ /* 0x000fca0007f1e0ff */
[----:B------:R-:W-:Y:S01]  /*609e0*/  IMAD.X R213, R8, 0x1, R6, P0 ;  /* 0x0000000108d57824 */ /* 0x000fe200000e0606 */
[----:B--2---:R-:W-:Y:S02]  /*609f0*/  SHF.R.S32.HI R8, RZ, 0x1f, R215 ;  /* 0x0000001fff087819 */ /* 0x004fe400000114d7 */
[----:B------:R-:W-:-:S05]  /*60a00*/  IADD3 R218, P0, R215, R4, RZ ;  /* 0x00000004d7da7210 */ /* 0x000fca0007f1e0ff */
[----:B------:R-:W-:Y:S01]  /*60a10*/  IMAD.X R219, R8, 0x1, R7, P0 ;  /* 0x0000000108db7824 */ /* 0x000fe200000e0607 */
[----:B------:R-:W-:-:S05]  /*60a20*/  IADD3 R214, P0, R215, R5, RZ ;  /* 0x00000005d7d67210 */ /* 0x000fca0007f1e0ff */
[----:B------:R-:W-:Y:S01]  /*60a30*/  IMAD.X R215, R8, 0x1, R6, P0 ;  /* 0x0000000108d77824 */ /* 0x000fe200000e0606 */
[----:B------:R-:W-:Y:S02]  /*60a40*/  SHF.R.S32.HI R8, RZ, 0x1f, R21 ;  /* 0x0000001fff087819 */ /* 0x000fe40000011415 */
[----:B------:R-:W-:-:S05]  /*60a50*/  IADD3 R248, P0, R21, R4, RZ ;  /* 0x0000000415f87210 */ /* 0x000fca0007f1e0ff */
[C---:B------:R-:W-:Y:S01]  /*60a60*/  IMAD.X R249, R8.reuse, 0x1, R7, P0 ;  /* 0x0000000108f97824 */ /* 0x040fe200000e0607 */
[----:B------:R-:W-:Y:S02]  /*60a70*/  IADD3 R246, P0, R21, R5, RZ ;  /* 0x0000000515f67210 */ /* 0x000fe40007f1e0ff */
[----:B------:R-:W2:Y:S03]  /*60a80*/  LDL.LU R21, [R1+0x998] ;  /* 0x0009980001157983 */ /* 0x000ea60000300800 */
[----:B------:R-:W-:Y:S01]  /*60a90*/  IMAD.X R247, R8, 0x1, R6, P0 ;  /* 0x0000000108f77824 */ /* 0x000fe200000e0606 */
[----:B---3--:R-:W-:Y:S02]  /*60aa0*/  SHF.R.S32.HI R8, RZ, 0x1f, R20 ;  /* 0x0000001fff087819 */ /* 0x008fe40000011414 */
[----:B------:R-:W-:-:S05]  /*60ab0*/  IADD3 R244, P0, R20, R4, RZ ;  /* 0x0000000414f47210 */ /* 0x000fca0007f1e0ff */
[----:B------:R-:W-:Y:S01]  /*60ac0*/  IMAD.X R245, R8, 0x1, R7, P0 ;  /* 0x0000000108f57824 */ /* 0x000fe200000e0607 */
[----:B------:R-:W-:Y:S02]  /*60ad0*/  IADD3 R242, P0, R20, R5, RZ ;  /* 0x0000000514f27210 */ /* 0x000fe40007f1e0ff */
[----:B------:R-:W3:Y:S03]  /*60ae0*/  LDL.LU R20, [R1+0x99c] ;  /* 0x00099c0001147983 */ /* 0x000ee60000300800 */
[----:B------:R-:W-:Y:S01]  /*60af0*/  IMAD.X R243, R8, 0x1, R6, P0 ;  /* 0x0000000108f37824 */ /* 0x000fe200000e0606 */
[----:B------:R-:W-:Y:S02]  /*60b00*/  SHF.R.S32.HI R8, RZ, 0x1f, R19 ;  /* 0x0000001fff087819 */ /* 0x000fe40000011413 */
[----:B------:R-:W-:-:S05]  /*60b10*/  IADD3 R240, P0, R19, R4, RZ ;  /* 0x0000000413f07210 */ /* 0x000fca0007f1e0ff */
[C---:B------:R-:W-:Y:S01]  /*60b20*/  IMAD.X R241, R8.reuse, 0x1, R7, P0 ;  /* 0x0000000108f17824 */ /* 0x040fe200000e0607 */
[----:B------:R-:W-:Y:S02]  /*60b30*/  IADD3 R238, P0, R19, R5, RZ ;  /* 0x0000000513ee7210 */ /* 0x000fe40007f1e0ff */
[----:B------:R-:W4:Y:S03]  /*60b40*/  LDL.LU R19, [R1+0x9a0] ;  /* 0x0009a00001137983 */ /* 0x000f260000300800 */
[----:B------:R-:W-:Y:S01]  /*60b50*/  IMAD.X R239, R8, 0x1, R6, P0 ;  /* 0x0000000108ef7824 */ /* 0x000fe200000e0606 */
[----:B------:R-:W-:Y:S02]  /*60b60*/  SHF.R.S32.HI R8, RZ, 0x1f, R18 ;  /* 0x0000001fff087819 */ /* 0x000fe40000011412 */
[----:B------:R-:W-:-:S05]  /*60b70*/  IADD3 R234, P0, R18, R4, RZ ;  /* 0x0000000412ea7210 */ /* 0x000fca0007f1e0ff */
[----:B------:R-:W-:Y:S01]  /*60b80*/  IMAD.X R235, R8, 0x1, R7, P0 ;  /* 0x0000000108eb7824 */ /* 0x000fe200000e0607 */
        /* <DEDUP_REMOVED lines=11> */
[C---:B------:R-:W-:Y:S01]  /*60c40*/  IMAD.X R177, R8.reuse, 0x1, R7, P0 ;  /* 0x0000000108b17824 */ /* 0x040fe200000e0607 */
[----:B------:R-:W-:Y:S02]  /*60c50*/  IADD3 R174, P0, R237, R5, RZ ;  /* 0x00000005edae7210 */ /* 0x000fe40007f1e0ff */
[----:B------:R-:W4:Y:S03]  /*60c60*/  LDL.LU R237, [R1+0x9ac] ;  /* 0x0009ac0001ed7983 */ /* 0x000f260000300800 */
[----:B------:R-:W-:Y:S01]  /*60c70*/  IMAD.X R175, R8, 0x1, R6, P0 ;  /* 0x0000000108af7824 */ /* 0x000fe200000e0606 */
[----:B--2---:R-:W-:Y:S02]  /*60c80*/  SHF.R.S32.HI R8, RZ, 0x1f, R21 ;  /* 0x0000001fff087819 */ /* 0x004fe40000011415 */
        /* <DEDUP_REMOVED lines=11> */
[----:B----4-:R-:W-:Y:S02]  /*60d40*/  SHF.R.S32.HI R8, RZ, 0x1f, R19 ;  /* 0x0000001fff087819 */ /* 0x010fe40000011413 */
        /* <DEDUP_REMOVED lines=155> */
[----:B------:R-:W-:Y:S01]  /*61700*/  SHF.R.S32.HI R8, RZ, 0x1f, R22 ;  /* 0x0000001fff087819 */ /* 0x000fe20000011416 */
[----:B------:R-:W4:Y:S01]  /*61710*/  LDL.LU R144, [R1+0xa20] ;  /* 0x000a200001907983 */ /* 0x000f220000300800 */
        /* <DEDUP_REMOVED lines=8> */
[----:B------:R-:W4:Y:S03]  /*617a0*/  LDL.LU R237, [R1+0xac4] ;  /* 0x000ac40001ed7983 */ /* 0x000f260000300800 */
[----:B------:R-:W-:Y:S01]  /*617b0*/  IMAD.X R31, R8, 0x1, R6, P0 ;  /* 0x00000001081f7824 */ /* 0x000fe200000e0606 */
[----:B------:R-:W4:Y:S04]  /*617c0*/  LDL.LU R153, [R1+0xa24] ;  /* 0x000a240001997983 */ /* 0x000f280000300800 */
[----:B------:R-:W4:Y:S04]  /*617d0*/  LDL.LU R152, [R1+0xa28] ;  /* 0x000a280001987983 */ /* 0x000f280000300800 */
[----:B------:R-:W4:Y:S04]  /*617e0*/  LDL.LU R154, [R1+0xa2c] ;  /* 0x000a2c00019a7983 */ /* 0x000f280000300800 */
[----:B------:R-:W4:Y:S01]  /*617f0*/  LDL.LU R145, [R1+0xa30] ;  /* 0x000a300001917983 */ /* 0x000f220000300800 */
[----:B------:R-:W-:-:S02]  /*61800*/  IMAD.MOV.U32 R180, RZ, RZ, R10 ;  /* 0x000000ffffb47224 */ /* 0x000fc400078e000a */
[----:B------:R-:W-:Y:S01]  /*61810*/  IMAD.MOV.U32 R181, RZ, RZ, R11 ;  /* 0x000000ffffb57224 */ /* 0x000fe200078e000b */
[----:B--2---:R-:W-:Y:S02]  /*61820*/  SHF.R.S32.HI R8, RZ, 0x1f, R21 ;  /* 0x0000001fff087819 */ /* 0x004fe40000011415 */
[----:B------:R-:W-:-:S05]  /*61830*/  IADD3 R32, P0, R21, R4, RZ ;  /* 0x0000000415207210 */ /* 0x000fca0007f1e0ff */
[----:B------:R-:W-:Y:S01]  /*61840*/  IMAD.X R33, R8, 0x1, R7, P0 ;  /* 0x0000000108217824 */ /* 0x000fe200000e0607 */
[----:B0-----:R-:W-:-:S05]  /*61850*/  IADD3 R12, P0, R21, R5, RZ ;  /* 0x00000005150c7210 */ /* 0x001fca0007f1e0ff */
[----:B------:R-:W-:Y:S01]  /*61860*/  IMAD.X R13, R8, 0x1, R6, P0 ;  /* 0x00000001080d7824 */ /* 0x000fe200000e0606 */
        /* <DEDUP_REMOVED lines=19> */
[----:B------:R-:W2:Y:S03]  /*619a0*/  LDL.LU R144, [R1+0xa34] ;  /* 0x000a340001907983 */ /* 0x000ea60000300800 */
[----:B------:R-:W-:Y:S01]  /*619b0*/  IMAD.X R15, R8, 0x1, R6, P0 ;  /* 0x00000001080f7824 */ /* 0x000fe200000e0606 */
[----:B------:R-:W-:Y:S02]  /*619c0*/  SHF.R.S32.HI R9, RZ, 0x1f, R237 ;  /* 0x0000001fff097819 */ /* 0x000fe400000114ed */
[----:B------:R-:W-:-:S05]  /*619d0*/  IADD3 R10, P0, R237, R4, RZ ;  /* 0x00000004ed0a7210 */ /* 0x000fca0007f1e0ff */
[----:B------:R-:W-:Y:S01]  /*619e0*/  IMAD.X R11, R9, 0x1, R7, P0 ;  /* 0x00000001090b7824 */ /* 0x000fe200000e0607 */
[----:B------:R-:W-:Y:S02]  /*619f0*/  IADD3 R8, P0, R237, R5, RZ ;  /* 0x00000005ed087210 */ /* 0x000fe40007f1e0ff */
[----:B------:R-:W3:Y:S01]  /*61a00*/  LDL.LU R237, [R1+0xa38] ;  /* 0x000a380001ed7983 */ /* 0x000ee20000300800 */
[----:B------:R-:W-:Y:S02]  /*61a10*/  LOP3.LUT P6, RZ, R236, 0x400000, RZ, 0xc0, !PT ;  /* 0x00400000ecff7812 */ /* 0x000fe400078cc0ff */
[----:B------:R-:W-:Y:S01]  /*61a20*/  PRMT R178, R178, 0x7773, RZ ;  /* 0x00007773b2b27816 */ /* 0x000fe200000000ff */
[----:B------:R-:W-:Y:S01]  /*61a30*/  IMAD.X R9, R9, 0x1, R6, P0 ;  /* 0x0000000109097824 */ /* 0x000fe200000e0606 */
[----:B------:R-:W-:-:S09]  /*61a40*/  IADD3 R160, P0, R153, R4, RZ ;  /* 0x0000000499a07210 */ /* 0x000fd20007f1e0ff */
[----:B------:R0:W-:Y:S02]  /*61a50*/  @P6 STG.E.U8 desc[UR58][R142.64], R178 ;  /* 0x000000b28e006986 */ /* 0x0001e4000c10113a */
[----:B0-----:R-:W-:-:S05]  /*61a60*/  SHF.R.S32.HI R142, RZ, 0x1f, R153 ;  /* 0x0000001fff8e7819 */ /* 0x001fca0000011499 */
[----:B------:R-:W-:Y:S01]  /*61a70*/  IMAD.X R161, R142, 0x1, R7, P0 ;  /* 0x000000018ea17824 */ /* 0x000fe200000e0607 */
[----:B------:R-:W-:Y:S02]  /*61a80*/  IADD3 R156, P0, R153, R5, RZ ;  /* 0x00000005999c7210 */ /* 0x000fe40007f1e0ff */
[----:B------:R-:W-:-:S03]  /*61a90*/  SHF.R.S32.HI R143, RZ, 0x1f, R152 ;  /* 0x0000001fff8f7819 */ /* 0x000fc60000011498 */
[----:B------:R-:W-:Y:S01]  /*61aa0*/  IMAD.X R157, R142, 0x1, R6, P0 ;  /* 0x000000018e9d7824 */ /* 0x000fe200000e0606 */
[----:B------:R-:W-:-:S05]  /*61ab0*/  IADD3 R158, P0, R152, R4, RZ ;  /* 0x00000004989e7210 */ /* 0x000fca0007f1e0ff */
[----:B------:R-:W-:Y:S01]  /*61ac0*/  IMAD.X R159, R143, 0x1, R7, P0 ;  /* 0x000000018f9f7824 */ /* 0x000fe200000e0607 */
[----:B------:R-:W-:Y:S01]  /*61ad0*/  IADD3 R152, P0, R152, R5, RZ ;  /* 0x0000000598987210 */ /* 0x000fe20007f1e0ff */
[----:B------:R-:W-:Y:S01]  /*61ae0*/  IMAD.MOV.U32 R188, RZ, RZ, R148 ;  /* 0x000000ffffbc7224 */ /* 0x000fe200078e0094 */
[----:B------:R-:W-:-:S03]  /*61af0*/  SHF.R.S32.HI R142, RZ, 0x1f, R154 ;  /* 0x0000001fff8e7819 */ /* 0x000fc6000001149a */
[----:B------:R-:W-:Y:S01]  /*61b00*/  IMAD.X R153, R143, 0x1, R6, P0 ;  /* 0x000000018f997824 */ /* 0x000fe200000e0606 */
[----:B------:R-:W-:Y:S01]  /*61b10*/  IADD3 R148, P0, R154, R4, RZ ;  /* 0x000000049a947210 */ /* 0x000fe20007f1e0ff */
[----:B------:R-:W-:-:S04]  /*61b20*/  IMAD.MOV.U32 R189, RZ, RZ, R149 ;  /* 0x000000ffffbd7224 */ /* 0x000fc800078e0095 */
        /* <DEDUP_REMOVED lines=9> */
[----:B------:R-:W-:-:S04]  /*61bc0*/  IMAD.MOV.U32 R190, RZ, RZ, R146 ;  /* 0x000000ffffbe7224 */ /* 0x000fc800078e0092 */
[----:B------:R-:W-:Y:S02]  /*61bd0*/  IMAD.X R143, R143, 0x1, R6, P0 ;  /* 0x000000018f8f7824 */ /* 0x000fe400000e0606 */
[----:B------:R-:W-:Y:S02]  /*61be0*/  IMAD.MOV.U32 R191, RZ, RZ, R147 ;  /* 0x000000ffffbf7224 */ /* 0x000fe400078e0093 */
[----:B------:R-:W-:Y:S02]  /*61bf0*/  IMAD.MOV.U32 R192, RZ, RZ, R162 ;  /* 0x000000ffffc07224 */ /* 0x000fe400078e00a2 */
[----:B------:R-:W-:Y:S01]  /*61c00*/  IMAD.MOV.U32 R193, RZ, RZ, R163 ;  /* 0x000000ffffc17224 */ /* 0x000fe200078e00a3 */
[C---:B------:R-:W-:Y:S02]  /*61c10*/  LOP3.LUT P1, RZ, R236.reuse, 0x800000, RZ, 0xc0, !PT ;  /* 0x00800000ecff7812 */ /* 0x040fe4000782c0ff */
[C---:B------:R-:W-:Y:S02]  /*61c20*/  LOP3.LUT P2, RZ, R236.reuse, 0x2000000, RZ, 0xc0, !PT ;  /* 0x02000000ecff7812 */ /* 0x040fe4000784c0ff */
[----:B------:R-:W-:-:S02]  /*61c30*/  LOP3.LUT P3, RZ, R236, 0x8000000, RZ, 0xc0, !PT ;  /* 0x08000000ecff7812 */ /* 0x000fc4000786c0ff */
[----:B------:R-:W-:Y:S01]  /*61c40*/  LOP3.LUT P4, RZ, R236, 0x10000000, RZ, 0xc0, !PT ;  /* 0x10000000ecff7812 */ /* 0x000fe2000788c0ff */
[----:B------:R-:W-:Y:S02]  /*61c50*/  IMAD.MOV.U32 R187, RZ, RZ, R181 ;  /* 0x000000ffffbb7224 */ /* 0x000fe400078e00b5 */
[----:B------:R-:W4:Y:S04]  /*61c60*/  LDL.LU R181, [R1+0x50] ;  /* 0x0000500001b57983 */ /* 0x000f280000300800 */
[----:B------:R-:W4:Y:S01]  /*61c70*/  LDL.LU.64 R184, [R1+0x7f0] ;  /* 0x0007f00001b87983 */ /* 0x000f220000300a00 */
[----:B--2---:R-:W-:Y:S02]  /*61c80*/  SHF.R.S32.HI R145, RZ, 0x1f, R144 ;  /* 0x0000001fff917819 */ /* 0x004fe40000011490 */
[----:B------:R-:W-:-:S05]  /*61c90*/  IADD3 R146, P0, R144, R4, RZ ;  /* 0x0000000490927210 */ /* 0x000fca0007f1e0ff */
[----:B------:R-:W-:Y:S01]  /*61ca0*/  IMAD.X R147, R145, 0x1, R7, P0 ;  /* 0x0000000191937824 */ /* 0x000fe200000e0607 */
[----:B------:R-:W-:-:S05]  /*61cb0*/  IADD3 R144, P0, R144, R5, RZ ;  /* 0x0000000590907210 */ /* 0x000fca0007f1e0ff */
[----:B------:R-:W-:Y:S01]  /*61cc0*/  IMAD.X R145, R145, 0x1, R6, P0 ;  /* 0x0000000191917824 */ /* 0x000fe200000e0606 */
[----:B---3--:R-:W-:Y:S02]  /*61cd0*/  IADD3 R162, P0, R237, R4, RZ ;  /* 0x00000004eda27210 */ /* 0x008fe40007f1e0ff */
[----:B------:R-:W-:-:S05]  /*61ce0*/  SHF.R.S32.HI R178, RZ, 0x1f, R237 ;  /* 0x0000001fffb27819 */ /* 0x000fca00000114ed */
[----:B------:R-:W-:Y:S01]  /*61cf0*/  IMAD.X R163, R178, 0x1, R7, P0 ;  /* 0x00000001b2a37824 */ /* 0x000fe200000e0607 */
[----:B------:R-:W-:-:S05]  /*61d00*/  IADD3 R4, P0, R237, R5, RZ ;  /* 0x00000005ed047210 */ /* 0x000fca0007f1e0ff */
[----:B------:R-:W-:Y:S02]  /*61d10*/  IMAD.X R5, R178, 0x1, R6, P0 ;  /* 0x00000001b2057824 */ /* 0x000fe400000e0606 */
[----:B------:R-:W-:Y:S01]  /*61d20*/  VIADD R6, R0, 0x159 ;  /* 0x0000015900067836 */ /* 0x000fe20000000000 */
[C---:B------:R-:W-:Y:S02]  /*61d30*/  PRMT R7, R179.reuse, 0x7770, RZ ;  /* 0x00007770b3077816 */ /* 0x040fe400000000ff */
[C---:B------:R-:W-:Y:S02]  /*61d40*/  PRMT R178, R179.reuse, 0x7771, RZ ;  /* 0x00007771b3b27816 */ /* 0x040fe400000000ff */
[----:B------:R-:W-:Y:S02]  /*61d50*/  ISETP.GE.AND P0, PT, R6, UR37, PT ;  /* 0x0000002506007c0c */ /* 0x000fe4000bf06270 */
[C---:B------:R-:W-:Y:S01]  /*61d60*/  PRMT R6, R179.reuse, 0x7772, RZ ;  /* 0x00007772b3067816 */ /* 0x040fe200000000ff */
[----:B------:R0:W-:Y:S01]  /*61d70*/  @P1 STG.E.U8 desc[UR58][R192.64], R7 ;  /* 0x00000007c0001986 */ /* 0x0001e2000c10113a */
[----:B------:R-:W-:-:S03]  /*61d80*/  PRMT R179, R179, 0x7773, RZ ;  /* 0x00007773b3b37816 */ /* 0x000fc600000000ff */
[----:B------:R1:W-:Y:S04]  /*61d90*/  @P2 STG.E.U8 desc[UR58][R188.64], R178 ;  /* 0x000000b2bc002986 */ /* 0x0003e8000c10113a */
[----:B------:R2:W-:Y:S04]  /*61da0*/  @P3 STG.E.U8 desc[UR58][R182.64], R6 ;  /* 0x00000006b6003986 */ /* 0x0005e8000c10113a */
[----:B0-----:R-:W3:Y:S04]  /*61db0*/  LDL.LU.64 R192, [R1+0x7e0] ;  /* 0x0007e00001c07983 */ /* 0x001ee80000300a00 */
[----:B------:R-:W3:Y:S04]  /*61dc0*/  LDL.LU R237, [R1+0x54] ;  /* 0x0000540001ed7983 */ /* 0x000ee80000300800 */
[----:B-1----:R-:W3:Y:S04]  /*61dd0*/  LDL.LU.64 R188, [R1+0x7d8] ;  /* 0x0007d80001bc7983 */ /* 0x002ee80000300a00 */
[----:B--2---:R-:W2:Y:S04]  /*61de0*/  LDL.LU.64 R182, [R1+0x7d0] ;  /* 0x0007d00001b67983 */ /* 0x004ea80000300a00 */
[----:B------:R0:W-:Y:S04]  /*61df0*/  @P4 STG.E.U8 desc[UR58][R2.64], R179 ;  /* 0x000000b302004986 */ /* 0x0001e8000c10113a */
[----:B0-----:R-:W3:Y:S01]  /*61e00*/  LDL.LU.64 R2, [R1+0x14b0] ;  /* 0x0014b00001027983 */ /* 0x001ee20000300a00 */
[----:B------:R-:W-:Y:S01]  /*61e10*/  LOP3.LUT P5, RZ, R236, 0x40000000, RZ, 0xc0, !PT ;  /* 0x40000000ecff7812 */ /* 0x000fe200078ac0ff */
[----:B------:R-:W-:Y:S01]  /*61e20*/  VIADD R7, R0, 0x15a ;  /* 0x0000015a00077836 */ /* 0x000fe20000000000 */
[----:B------:R-:W-:-:S04]  /*61e30*/  LOP3.LUT P6, RZ, R250, 0x400, RZ, 0xc0, !PT ;  /* 0x00000400faff7812 */ /* 0x000fc800078cc0ff */
[----:B------:R-:W-:Y:S01]  /*61e40*/  ISETP.GE.AND P1, PT, R7, UR55, PT ;  /* 0x0000003707007c0c */ /* 0x000fe2000bf26270 */
[----:B------:R-:W-:-:S05]  /*61e50*/  VIADD R7, R0, 0x15b ;  /* 0x0000015b00077836 */ /* 0x000fca0000000000 */
[----:B------:R-:W-:Y:S01]  /*61e60*/  ISETP.GE.AND P2, PT, R7, UR35, PT ;  /* 0x0000002307007c0c */ /* 0x000fe2000bf46270 */
[----:B------:R-:W-:Y:S01]  /*61e70*/  VIADD R7, R0, 0x15c ;  /* 0x0000015c00077836 */ /* 0x000fe20000000000 */
[----:B----4-:R-:W-:-:S05]  /*61e80*/  PRMT R6, R181, 0x7770, RZ ;  /* 0x00007770b5067816 */ /* 0x010fca00000000ff */
[----:B------:R0:W-:Y:S01]  /*61e90*/  @P5 STG.E.U8 desc[UR58][R190.64], R6 ;  /* 0x00000006be005986 */ /* 0x0001e2000c10113a */
[----:B------:R-:W-:Y:S01]  /*61ea0*/  ISETP.GE.AND P3, PT, R7, UR7, PT ;  /* 0x0000000707007c0c */ /* 0x000fe2000bf66270 */
[----:B------:R-:W-:Y:S01]  /*61eb0*/  IMAD.MOV.U32 R186, RZ, RZ, R180 ;  /* 0x000000ffffba7224 */ /* 0x000fe200078e00b4 */
[----:B------:R-:W-:Y:S01]  /*61ec0*/  ULDC.64 UR6, c[0x0][0x228] ;  /* 0x00008a0000067ab9 */ /* 0x000fe20000000a00 */
[----:B0-----:R-:W-:-:S05]  /*61ed0*/  PRMT R6, R181, 0x7771, RZ ;  /* 0x00007771b5067816 */ /* 0x001fca00000000ff */
[----:B------:R0:W-:Y:S01]  /*61ee0*/  @P6 STG.E.U8 desc[UR58][R184.64], R6 ;  /* 0x00000006b8006986 */ /* 0x0001e2000c10113a */
[----:B------:R-:W-:-:S03]  /*61ef0*/  PRMT R7, R181, 0x7772, RZ ;  /* 0x00007772b5077816 */ /* 0x000fc600000000ff */
[----:B0-----:R-:W4:Y:S01]  /*61f00*/  LDL.LU.64 R184, [R1+0x7c8] ;  /* 0x0007c80001b87983 */ /* 0x001f220000300a00 */
[----:B------:R-:W-:-:S03]  /*61f10*/  PRMT R6, R181, 0x7773, RZ ;  /* 0x00007773b5067816 */ /* 0x000fc600000000ff */
[----:B------:R-:W4:Y:S04]  /*61f20*/  LDL.LU R180, [R1+0x58] ;  /* 0x0000580001b47983 */ /* 0x000f280000300800 */
[----:B------:R-:W4:Y:S01]  /*61f30*/  LDL.LU.64 R190, [R1+0x7c0] ;  /* 0x0007c00001be7983 */ /* 0x000f220000300a00 */
[----:B---3--:R-:W-:Y:S02]  /*61f40*/  ISETP.LT.AND P4, PT, R2, UR10, !P0 ;  /* 0x0000000a02007c0c */ /* 0x008fe4000c781270 */
[C---:B------:R-:W-:Y:S01]  /*61f50*/  ISETP.LT.AND P0, PT, R3.reuse, UR4, !P0 ;  /* 0x0000000403007c0c */ /* 0x040fe2000c701270 */
[----:B------:R-:W-:Y:S01]  /*61f60*/  VIADD R178, R0, 0x15d ;  /* 0x0000015d00b27836 */ /* 0x000fe20000000000 */
[----:B------:R-:W-:Y:S01]  /*61f70*/  ISETP.LT.AND P5, PT, R2, UR12, !P1 ;  /* 0x0000000c02007c0c */ /* 0x000fe2000cfa1270 */
[----:B------:R-:W-:Y:S01]  /*61f80*/  ULDC UR4, c[0x0][0x228] ;  /* 0x00008a0000047ab9 */ /* 0x000fe20000000800 */
[----:B------:R-:W-:Y:S01]  /*61f90*/  ISETP.LT.AND P6, PT, R3, UR6, !P1 ;  /* 0x0000000603007c0c */ /* 0x000fe2000cfc1270 */
[----:B------:R-:W-:-:S06]  /*61fa0*/  ULDC UR6, c[0x0][0x228] ;  /* 0x00008a0000067ab9 */ /* 0x000fcc0000000800 */
[----:B------:R0:W-:Y:S04]  /*61fb0*/  @P4 STG.E.U8 desc[UR58][R186.64], R7 ;  /* 0x00000007ba004986 */ /* 0x0001e8000c10113a */
[----:B------:R1:W-:Y:S04]  /*61fc0*/  @P0 STG.E.U8 desc[UR58][R192.64], R6 ;  /* 0x00000006c0000986 */ /* 0x0003e8000c10113a */
[----:B0-----:R-:W3:Y:S01]  /*61fd0*/  LDL.LU.64 R186, [R1+0x7b8] ;  /* 0x0007b80001ba7983 */ /* 0x001ee20000300a00 */
[C---:B------:R-:W-:Y:S02]  /*61fe0*/  PRMT R7, R237.reuse, 0x7770, RZ ;  /* 0x00007770ed077816 */ /* 0x040fe400000000ff */
[----:B-1----:R-:W-:-:S03]  /*61ff0*/  PRMT R6, R237, 0x7771, RZ ;  /* 0x00007771ed067816 */ /* 0x002fc600000000ff */
[----:B------:R0:W-:Y:S04]  /*62000*/  @P5 STG.E.U8 desc[UR58][R188.64], R7 ;  /* 0x00000007bc005986 */ /* 0x0001e8000c10113a */
[----:B--2---:R1:W-:Y:S04]  /*62010*/  @P6 STG.E.U8 desc[UR58][R182.64], R6 ;  /* 0x00000006b6006986 */ /* 0x0043e8000c10113a */
[----:B0-----:R-:W2:Y:S04]  /*62020*/  LDL.LU.64 R188, [R1+0x7b0] ;  /* 0x0007b00001bc7983 */ /* 0x001ea80000300a00 */
[----:B-1----:R-:W2:Y:S01]  /*62030*/  LDL.LU.64 R182, [R1+0x7a8] ;  /* 0x0007a80001b67983 */ /* 0x002ea20000300a00 */
[----:B------:R-:W-:-:S02]  /*62040*/  ISETP.LT.AND P4, PT, R2, UR18, !P2 ;  /* 0x0000001202007c0c */ /* 0x000fc4000d781270 */
[----:B------:R-:W-:Y:S01]  /*62050*/  ISETP.LT.AND P2, PT, R3, UR16, !P2 ;  /* 0x0000001003007c0c */ /* 0x000fe2000d741270 */
[----:B------:R-:W-:Y:S01]  /*62060*/  VIADD R7, R0, 0x15e ;  /* 0x0000015e00077836 */ /* 0x000fe20000000000 */
[----:B------:R-:W-:Y:S01]  /*62070*/  PRMT R6, R237, 0x7772, RZ ;  /* 0x00007772ed067816 */ /* 0x000fe200000000ff */
[----:B------:R-:W2:Y:S01]  /*62080*/  LDL.LU R181, [R1+0x5c] ;  /* 0x00005c0001b57983 */ /* 0x000ea20000300800 */
[----:B------:R-:W-:Y:S02]  /*62090*/  ISETP.LT.AND P5, PT, R2, UR14, !P3 ;  /* 0x0000000e02007c0c */ /* 0x000fe4000dfa1270 */
[----:B------:R-:W-:Y:S01]  /*620a0*/  ISETP.GE.AND P0, PT, R7, UR39, PT ;  /* 0x0000002707007c0c */ /* 0x000fe2000bf06270 */
[----:B------:R-:W2:Y:S01]  /*620b0*/  LDL.LU.64 R192, [R1+0x7a0] ;  /* 0x0007a00001c07983 */ /* 0x000ea20000300a00 */
[----:B------:R-:W-:Y:S02]  /*620c0*/  PRMT R7, R237, 0x7773, RZ ;  /* 0x00007773ed077816 */ /* 0x000fe400000000ff */
[----:B------:R-:W-:Y:S01]  /*620d0*/  ISETP.GE.AND P1, PT, R178, UR57, PT ;  /* 0x00000039b2007c0c */ /* 0x000fe2000bf26270 */
[----:B----4-:R0:W-:Y:S01]  /*620e0*/  @P4 STG.E.U8 desc[UR58][R184.64], R6 ;  /* 0x00000006b8004986 */ /* 0x0101e2000c10113a */
[----:B------:R-:W-:-:S03]  /*620f0*/  ISETP.LT.AND P3, PT, R3, UR28, !P3 ;  /* 0x0000001c03007c0c */ /* 0x000fc6000df61270 */
[----:B------:R1:W-:Y:S01]  /*62100*/  @P2 STG.E.U8 desc[UR58][R190.64], R7 ;  /* 0x00000007be002986 */ /* 0x0003e2000c10113a */
[----:B------:R-:W-:-:S03]  /*62110*/  ISETP.LT.AND P2, PT, R2, UR26, !P1 ;  /* 0x0000001a02007c0c */ /* 0x000fc6000cf41270 */
[----:B0-----:R-:W4:Y:S01]  /*62120*/  LDL.LU.64 R184, [R1+0x798] ;  /* 0x0007980001b87983 */ /* 0x001f220000300a00 */
[C---:B------:R-:W-:Y:S02]  /*62130*/  PRMT R6, R180.reuse, 0x7770, RZ ;  /* 0x00007770b4067816 */ /* 0x040fe400000000ff */
[----:B-1----:R-:W-:-:S03]  /*62140*/  PRMT R7, R180, 0x7771, RZ ;  /* 0x00007771b4077816 */ /* 0x002fc600000000ff */
[----:B---3--:R0:W-:Y:S04]  /*62150*/  @P5 STG.E.U8 desc[UR58][R186.64], R6 ;  /* 0x00000006ba005986 */ /* 0x0081e8000c10113a */
[----:B0-----:R-:W3:Y:S01]  /*62160*/  LDL.LU.64 R186, [R1+0x790] ;  /* 0x0007900001ba7983 */ /* 0x001ee20000300a00 */
[----:B------:R-:W-:-:S03]  /*62170*/  PRMT R6, R180, 0x7772, RZ ;  /* 0x00007772b4067816 */ /* 0x000fc600000000ff */
[----:B------:R-:W3:Y:S04]  /*62180*/  LDL.LU.64 R190, [R1+0x788] ;  /* 0x0007880001be7983 */ /* 0x000ee80000300a00 */
[----:B--2---:R-:W-:Y:S04]  /*62190*/  @P3 STG.E.U8 desc[UR58][R188.64], R7 ;  /* 0x00000007bc003986 */ /* 0x004fe8000c10113a */
[----:B------:R-:W2:Y:S04]  /*621a0*/  LDL.LU R237, [R1+0x40] ;  /* 0x0000400001ed7983 */ /* 0x000ea80000300800 */
[----:B------:R0:W-:Y:S04]  /*621b0*/  @P2 STG.E.U8 desc[UR58][R182.64], R6 ;  /* 0x00000006b6002986 */ /* 0x0001e8000c10113a */
[----:B0-----:R-:W2:Y:S01]  /*621c0*/  LDL.LU.64 R182, [R1+0x780] ;  /* 0x0007800001b67983 */ /* 0x001ea20000300a00 */
[----:B------:R-:W-:Y:S01]  /*621d0*/  VIADD R178, R0, 0x15f ;  /* 0x0000015f00b27836 */ /* 0x000fe20000000000 */
[----:B------:R-:W-:-:S02]  /*621e0*/  ISETP.LT.AND P1, PT, R3, UR24, !P1 ;  /* 0x0000001803007c0c */ /* 0x000fc4000cf21270 */
[----:B------:R-:W-:Y:S01]  /*621f0*/  PRMT R7, R180, 0x7773, RZ ;  /* 0x00007773b4077816 */ /* 0x000fe200000000ff */
[----:B------:R-:W2:Y:S01]  /*62200*/  LDL.LU.64 R188, [R1+0x778] ;  /* 0x0007780001bc7983 */ /* 0x000ea20000300a00 */
[----:B------:R-:W-:Y:S01]  /*62210*/  ISETP.GE.AND P4, PT, R178, UR9, PT ;  /* 0x00000009b2007c0c */ /* 0x000fe2000bf86270 */
[----:B------:R-:W-:Y:S02]  /*62220*/  ULDC.64 UR8, c[0x0][0x228] ;  /* 0x00008a0000087ab9 */ /* 0x000fe40000000a00 */
[----:B------:R-:W-:Y:S02]  /*62230*/  ISETP.LT.AND P5, PT, R2, UR8, !P0 ;  /* 0x0000000802007c0c */ /* 0x000fe4000c7a1270 */
[----:B------:R-:W-:Y:S02]  /*62240*/  PRMT R6, R181, 0x7770, RZ ;  /* 0x00007770b5067816 */ /* 0x000fe400000000ff */
[----:B------:R-:W-:Y:S02]  /*62250*/  ISETP.LT.AND P2, PT, R3, UR30, !P0 ;  /* 0x0000001e03007c0c */ /* 0x000fe4000c741270 */
[----:B------:R0:W-:Y:S01]  /*62260*/  @P1 STG.E.U8 desc[UR58][R192.64], R7 ;  /* 0x00000007c0001986 */ /* 0x0001e2000c10113a */
[----:B------:R-:W-:Y:S01]  /*62270*/  VIADD R178, R0, 0x160 ;  /* 0x0000016000b27836 */ /* 0x000fe20000000000 */
[----:B------:R-:W-:-:S05]  /*62280*/  ULDC UR8, c[0x0][0x228] ;  /* 0x00008a0000087ab9 */ /* 0x000fca0000000800 */
[----:B----4-:R1:W-:Y:S01]  /*62290*/  @P5 STG.E.U8 desc[UR58][R184.64], R6 ;  /* 0x00000006b8005986 */ /* 0x0103e2000c10113a */
[----:B------:R-:W-:Y:S01]  /*622a0*/  ISETP.LT.AND P5, PT, R2, UR4, !P4 ;  /* 0x0000000402007c0c */ /* 0x000fe2000e7a1270 */
[----:B------:R-:W-:Y:S02]  /*622b0*/  ULDC UR4, c[0x0][0x228] ;  /* 0x00008a0000047ab9 */ /* 0x000fe40000000800 */
[----:B------:R-:W-:Y:S01]  /*622c0*/  ISETP.LT.AND P4, PT, R3, UR4, !P4 ;  /* 0x0000000403007c0c */ /* 0x000fe2000e781270 */
[----:B0-----:R-:W-:Y:S01]  /*622d0*/  VIADD R7, R0, 0x162 ;  /* 0x0000016200077836 */ /* 0x001fe20000000000 */
[----:B------:R-:W-:Y:S01]  /*622e0*/  ISETP.GE.AND P3, PT, R178, UR61, PT ;  /* 0x0000003db2007c0c */ /* 0x000fe2000bf66270 */
[----:B------:R-:W-:Y:S01]  /*622f0*/  ULDC UR4, c[0x0][0x228] ;  /* 0x00008a0000047ab9 */ /* 0x000fe20000000800 */
[----:B-1----:R-:W4:Y:S01]  /*62300*/  LDL.LU.64 R184, [R1+0x770] ;  /* 0x0007700001b87983 */ /* 0x002f220000300a00 */
[----:B------:R-:W-:Y:S02]  /*62310*/  PRMT R6, R181, 0x7771, RZ ;  /* 0x00007771b5067816 */ /* 0x000fe400000000ff */
[----:B------:R-:W-:-:S02]  /*62320*/  ISETP.GE.AND P1, PT, R7, UR41, PT ;  /* 0x0000002907007c0c */ /* 0x000fc4000bf26270 */
[C---:B------:R-:W-:Y:S01]  /*62330*/  PRMT R7, R181.reuse, 0x7773, RZ ;  /* 0x00007773b5077816 */ /* 0x040fe200000000ff */
[----:B---3--:R0:W-:Y:S04]  /*62340*/  @P2 STG.E.U8 desc[UR58][R186.64], R6 ;  /* 0x00000006ba002986 */ /* 0x0081e8000c10113a */
[----:B0-----:R-:W3:Y:S01]  /*62350*/  LDL.LU R187, [R1+0x44] ;  /* 0x0000440001bb7983 */ /* 0x001ee20000300800 */
[----:B------:R-:W-:-:S03]  /*62360*/  PRMT R6, R181, 0x7772, RZ ;  /* 0x00007772b5067816 */ /* 0x000fc600000000ff */
[----:B------:R-:W3:Y:S04]  /*62370*/  LDL.LU.64 R180, [R1+0x768] ;  /* 0x0007680001b47983 */ /* 0x000ee80000300a00 */
[----:B------:R-:W3:Y:S04]  /*62380*/  LDL.LU.64 R192, [R1+0x760] ;  /* 0x0007600001c07983 */ /* 0x000ee80000300a00 */
[----:B------:R0:W-:Y:S04]  /*62390*/  @P5 STG.E.U8 desc[UR58][R190.64], R6 ;  /* 0x00000006be005986 */ /* 0x0001e8000c10113a */
[----:B--2---:R1:W-:Y:S04]  /*623a0*/  @P4 STG.E.U8 desc[UR58][R182.64], R7 ;  /* 0x00000007b6004986 */ /* 0x0043e8000c10113a */
[----:B0-----:R-:W2:Y:S04]  /*623b0*/  LDL.LU.64 R190, [R1+0x758] ;  /* 0x0007580001be7983 */ /* 0x001ea80000300a00 */
[----:B-1----:R-:W2:Y:S01]  /*623c0*/  LDL.LU.64 R182, [R1+0x750] ;  /* 0x0007500001b67983 */ /* 0x002ea20000300a00 */
[----:B------:R-:W-:Y:S01]  /*623d0*/  ISETP.LT.AND P6, PT, R2, UR6, !P3 ;  /* 0x0000000602007c0c */ /* 0x000fe2000dfc1270 */
[C---:B------:R-:W-:Y:S01]  /*623e0*/  VIADD R178, R0.reuse, 0x161 ;  /* 0x0000016100b27836 */ /* 0x040fe20000000000 */
[----:B------:R-:W-:Y:S01]  /*623f0*/  ISETP.LT.AND P3, PT, R3, UR4, !P3 ;  /* 0x0000000403007c0c */ /* 0x000fe2000df61270 */
[----:B------:R-:W-:Y:S01]  /*62400*/  ULDC UR4, c[0x0][0x228] ;  /* 0x00008a0000047ab9 */ /* 0x000fe20000000800 */
[----:B------:R-:W-:Y:S01]  /*62410*/  PRMT R6, R237, 0x7770, RZ ;  /* 0x00007770ed067816 */ /* 0x000fe200000000ff */
[----:B------:R-:W-:Y:S01]  /*62420*/  VIADD R7, R0, 0x1ff ;  /* 0x000001ff00077836 */ /* 0x000fe20000000000 */
[----:B------:R-:W-:Y:S01]  /*62430*/  ISETP.GE.AND P0, PT, R178, UR23, PT ;  /* 0x00000017b2007c0c */ /* 0x000fe2000bf06270 */
[----:B------:R-:W-:-:S03]  /*62440*/  ULDC UR6, c[0x0][0x228] ;  /* 0x00008a0000067ab9 */ /* 0x000fc60000000800 */
[----:B------:R-:W-:Y:S01]  /*62450*/  ISETP.LT.AND P5, PT, R2, UR4, !P0 ;  /* 0x0000000402007c0c */ /* 0x000fe2000c7a1270 */
[----:B------:R-:W-:Y:S02]  /*62460*/  ULDC UR4, c[0x0][0x228] ;  /* 0x00008a0000047ab9 */ /* 0x000fe40000000800 */
[----:B------:R0:W-:Y:S01]  /*62470*/  @P6 STG.E.U8 desc[UR58][R188.64], R6 ;  /* 0x00000006bc006986 */ /* 0x0001e2000c10113a */
[----:B------:R-:W-:Y:S01]  /*62480*/  ISETP.LT.AND P0, PT, R3, UR4, !P0 ;  /* 0x0000000403007c0c */ /* 0x000fe2000c701270 */
[----:B------:R-:W-:Y:S01]  /*62490*/  ULDC UR4, c[0x0][0x228] ;  /* 0x00008a0000047ab9 */ /* 0x000fe20000000800 */
[----:B0-----:R-:W-:-:S05]  /*624a0*/  PRMT R6, R237, 0x7771, RZ ;  /* 0x00007771ed067816 */ /* 0x001fca00000000ff */
[----:B----4-:R0:W-:Y:S01]  /*624b0*/  @P3 STG.E.U8 desc[UR58][R184.64], R6 ;  /* 0x00000006b8003986 */ /* 0x0101e2000c10113a */
[----:B------:R-:W-:Y:S02]  /*624c0*/  ISETP.LT.AND P3, PT, R2, UR4, !P1 ;  /* 0x0000000402007c0c */ /* 0x000fe4000cf61270 */
[----:B------:R-:W-:Y:S01]  /*624d0*/  ISETP.GE.AND P4, PT, R7, UR31, PT ;  /* 0x0000001f07007c0c */ /* 0x000fe2000bf86270 */
[----:B------:R-:W-:Y:S01]  /*624e0*/  VIADD R178, R0, 0x163 ;  /* 0x0000016300b27836 */ /* 0x000fe20000000000 */
[----:B------:R-:W-:Y:S01]  /*624f0*/  ISETP.LT.AND P6, PT, R3, UR6, !P1 ;  /* 0x0000000603007c0c */ /* 0x000fe2000cfc1270 */
[----:B------:R-:W-:Y:S01]  /*62500*/  ULDC UR4, c[0x0][0x22c] ;  /* 0x00008b0000047ab9 */ /* 0x000fe20000000800 */
[C---:B------:R-:W-:Y:S01]  /*62510*/  PRMT R7, R237.reuse, 0x7772, RZ ;  /* 0x00007772ed077816 */ /* 0x040fe200000000ff */
[----:B------:R-:W-:Y:S01]  /*62520*/  ULDC UR6, c[0x0][0x228] ;  /* 0x00008a0000067ab9 */ /* 0x000fe20000000800 */
[----:B0-----:R-:W4:Y:S01]  /*62530*/  LDL.LU.64 R184, [R1+0x748] ;  /* 0x0007480001b87983 */ /* 0x001f220000300a00 */
[----:B------:R-:W-:-:S03]  /*62540*/  PRMT R6, R237, 0x7773, RZ ;  /* 0x00007773ed067816 */ /* 0x000fc600000000ff */
[----:B------:R-:W4:Y:S04]  /*62550*/  LDL.LU R186, [R1+0x48] ;  /* 0x0000480001ba7983 */ /* 0x000f280000300800 */
[----:B------:R-:W4:Y:S04]  /*62560*/  LDL.LU.64 R188, [R1+0x740] ;  /* 0x0007400001bc7983 */ /* 0x000f280000300a00 */
[----:B---3--:R0:W-:Y:S04]  /*62570*/  @P5 STG.E.U8 desc[UR58][R180.64], R7 ;  /* 0x00000007b4005986 */ /* 0x0081e8000c10113a */
[----:B------:R1:W-:Y:S04]  /*62580*/  @P0 STG.E.U8 desc[UR58][R192.64], R6 ;  /* 0x00000006c0000986 */ /* 0x0003e8000c10113a */
[----:B0-----:R-:W3:Y:S01]  /*62590*/  LDL.LU.64 R180, [R1+0x738] ;  /* 0x0007380001b47983 */ /* 0x001ee20000300a00 */
[----:B------:R-:W-:-:S02]  /*625a0*/  PRMT R7, R187, 0x7770, RZ ;  /* 0x00007770bb077816 */ /* 0x000fc400000000ff */
[----:B-1----:R-:W-:-:S03]  /*625b0*/  PRMT R6, R187, 0x7771, RZ ;  /* 0x00007771bb067816 */ /* 0x002fc600000000ff */
[----:B--2---:R-:W-:Y:S04]  /*625c0*/  @P3 STG.E.U8 desc[UR58][R190.64], R7 ;  /* 0x00000007be003986 */ /* 0x004fe8000c10113a */
[----:B------:R0:W-:Y:S04]  /*625d0*/  @P6 STG.E.U8 desc[UR58][R182.64], R6 ;  /* 0x00000006b6006986 */ /* 0x0001e8000c10113a */
[----:B0-----:R-:W2:Y:S01]  /*625e0*/  LDL.LU.64 R182, [R1+0x730] ;  /* 0x0007300001b67983 */ /* 0x001ea20000300a00 */
[----:B------:R-:W-:Y:S01]  /*625f0*/  ISETP.GE.AND P2, PT, R178, UR21, PT ;  /* 0x00000015b2007c0c */ /* 0x000fe2000bf46270 */
[----:B------:R-:W-:-:S02]  /*62600*/  VIADD R178, R0, 0x164 ;  /* 0x0000016400b27836 */ /* 0x000fc40000000000 */
[----:B------:R-:W-:Y:S01]  /*62610*/  VIADD R6, R0, 0x165 ;  /* 0x0000016500067836 */ /* 0x000fe20000000000 */
[----:B------:R-:W-:Y:S01]  /*62620*/  PRMT R7, R187, 0x7772, RZ ;  /* 0x00007772bb077816 */ /* 0x000fe200000000ff */
[----:B------:R-:W2:Y:S01]  /*62630*/  LDL.LU R237, [R1+0x4c] ;  /* 0x00004c0001ed7983 */ /* 0x000ea20000300800 */
[----:B------:R-:W-:Y:S01]  /*62640*/  ISETP.GE.AND P1, PT, R178, UR4, PT ;  /* 0x00000004b2007c0c */ /* 0x000fe2000bf26270 */
[----:B------:R-:W-:Y:S02]  /*62650*/  ULDC UR4, c[0x0][0x228] ;  /* 0x00008a0000047ab9 */ /* 0x000fe40000000800 */
[----:B------:R-:W-:Y:S01]  /*62660*/  ISETP.LT.AND P3, PT, R2, UR4, !P2 ;  /* 0x0000000402007c0c */ /* 0x000fe2000d761270 */
[----:B------:R-:W-:Y:S01]  /*62670*/  ULDC UR4, c[0x0][0x22c] ;  /* 0x00008b0000047ab9 */ /* 0x000fe20000000800 */
[----:B------:R-:W-:Y:S01]  /*62680*/  ISETP.LT.AND P2, PT, R3, UR6, !P2 ;  /* 0x0000000603007c0c */ /* 0x000fe2000d741270 */
[----:B------:R-:W-:Y:S01]  /*62690*/  ULDC UR6, c[0x0][0x228] ;  /* 0x00008a0000067ab9 */ /* 0x000fe20000000800 */
[----:B------:R-:W-:Y:S01]  /*626a0*/  ISETP.GE.AND P0, PT, R6, UR4, PT ;  /* 0x0000000406007c0c */ /* 0x000fe2000bf06270 */
[----:B------:R-:W-:Y:S01]  /*626b0*/  VIADD R6, R0, 0x166 ;  /* 0x0000016600067836 */ /* 0x000fe20000000000 */
[----:B------:R-:W-:Y:S01]  /*626c0*/  ISETP.LT.AND P5, PT, R2, UR8, !P1 ;  /* 0x0000000802007c0c */ /* 0x000fe2000cfa1270 */
[----:B------:R-:W-:Y:S01]  /*626d0*/  ULDC UR4, c[0x0][0x22c] ;  /* 0x00008b0000047ab9 */ /* 0x000fe20000000800 */
[----:B------:R-:W-:Y:S01]  /*626e0*/  VIADD R178, R0, 0x168 ;  /* 0x0000016800b27836 */ /* 0x000fe20000000000 */
[----:B------:R-:W-:-:S04]  /*626f0*/  ULDC UR8, c[0x0][0x228] ;  /* 0x00008a0000087ab9 */ /* 0x000fc80000000800 */
[----:B----4-:R0:W-:Y:S01]  /*62700*/  @P3 STG.E.U8 desc[UR58][R184.64], R7 ;  /* 0x00000007b8003986 */ /* 0x0101e2000c10113a */
[----:B------:R-:W-:Y:S01]  /*62710*/  ISETP.GE.AND P3, PT, R6, UR4, PT ;  /* 0x0000000406007c0c */ /* 0x000fe2000bf66270 */
[----:B------:R-:W-:Y:S02]  /*62720*/  ULDC UR4, c[0x0][0x228] ;  /* 0x00008a0000047ab9 */ /* 0x000fe40000000800 */
[----:B------:R-:W-:Y:S01]  /*62730*/  ISETP.LT.AND P1, PT, R3, UR4, !P1 ;  /* 0x0000000403007c0c */ /* 0x000fe2000cf21270 */
[----:B------:R-:W-:Y:S01]  /*62740*/  ULDC UR4, c[0x0][0x22c] ;  /* 0x00008b0000047ab9 */ /* 0x000fe20000000800 */
[----:B------:R-:W-:Y:S01]  /*62750*/  PRMT R6, R186, 0x7770, RZ ;  /* 0x00007770ba067816 */ /* 0x000fe200000000ff */
[----:B0-----:R-:W4:Y:S01]  /*62760*/  LDL.LU.64 R184, [R1+0x728] ;  /* 0x0007280001b87983 */ /* 0x001f220000300a00 */
[----:B------:R-:W-:-:S03]  /*62770*/  PRMT R7, R187, 0x7773, RZ ;  /* 0x00007773bb077816 */ /* 0x000fc600000000ff */
[----:B------:R-:W4:Y:S04]  /*62780*/  LDL.LU.64 R192, [R1+0x720] ;  /* 0x0007200001c07983 */ /* 0x000f280000300a00 */
[----:B------:R-:W-:Y:S04]  /*62790*/  @P2 STG.E.U8 desc[UR58][R188.64], R7 ;  /* 0x00000007bc002986 */ /* 0x000fe8000c10113a */
[----:B------:R-:W4:Y:S04]  /*627a0*/  LDL.LU.64 R190, [R1+0x718] ;  /* 0x0007180001be7983 */ /* 0x000f280000300a00 */
[----:B---3--:R0:W-:Y:S04]  /*627b0*/  @P5 STG.E.U8 desc[UR58][R180.64], R6 ;  /* 0x00000006b4005986 */ /* 0x0081e8000c10113a */
[----:B0-----:R-:W3:Y:S01]  /*627c0*/  LDL.LU.64 R180, [R1+0x710] ;  /* 0x0007100001b47983 */ /* 0x001ee20000300a00 */
[----:B------:R-:W-:-:S05]  /*627d0*/  PRMT R6, R186, 0x7771, RZ ;  /* 0x00007771ba067816 */ /* 0x000fca00000000ff */
[----:B--2---:R0:W-:Y:S04]  /*627e0*/  @P1 STG.E.U8 desc[UR58][R182.64], R6 ;  /* 0x00000006b6001986 */ /* 0x0041e8000c10113a */
[----:B0-----:R-:W2:Y:S01]  /*627f0*/  LDL.LU.64 R182, [R1+0x708] ;  /* 0x0007080001b67983 */ /* 0x001ea20000300a00 */
[----:B------:R-:W-:Y:S01]  /*62800*/  ISETP.LT.AND P5, PT, R2, UR6, !P0 ;  /* 0x0000000602007c0c */ /* 0x000fe2000c7a1270 */
[----:B------:R-:W-:Y:S01]  /*62810*/  VIADD R7, R0, 0x167 ;  /* 0x0000016700077836 */ /* 0x000fe20000000000 */
[----:B------:R-:W-:Y:S01]  /*62820*/  ULDC UR6, c[0x0][0x228] ;  /* 0x00008a0000067ab9 */ /* 0x000fe20000000800 */
[----:B------:R-:W2:Y:S01]  /*62830*/  LDL.LU R187, [R1+0x30] ;  /* 0x0000300001bb7983 */ /* 0x000ea20000300800 */
[----:B------:R-:W-:Y:S01]  /*62840*/  ISETP.LT.AND P0, PT, R3, UR6, !P0 ;  /* 0x0000000603007c0c */ /* 0x000fe2000c701270 */
[----:B------:R-:W-:Y:S01]  /*62850*/  ULDC UR6, c[0x0][0x228] ;  /* 0x00008a0000067ab9 */ /* 0x000fe20000000800 */
[----:B------:R-:W-:Y:S01]  /*62860*/  ISETP.GE.AND P2, PT, R7, UR4, PT ;  /* 0x0000000407007c0c */ /* 0x000fe2000bf46270 */
[----:B------:R-:W-:Y:S01]  /*62870*/  ULDC UR4, c[0x0][0x228] ;  /* 0x00008a0000047ab9 */ /* 0x000fe20000000800 */
[----:B------:R-:W-:Y:S01]  /*62880*/  PRMT R7, R186, 0x7772, RZ ;  /* 0x00007772ba077816 */ /* 0x000fe200000000ff */
[----:B------:R-:W2:Y:S01]  /*62890*/  LDL.LU.64 R188, [R1+0x700] ;  /* 0x0007000001bc7983 */ /* 0x000ea20000300a00 */
[----:B------:R-:W-:Y:S01]  /*628a0*/  ISETP.LT.AND P6, PT, R2, UR4, !P3 ;  /* 0x0000000402007c0c */ /* 0x000fe2000dfc1270 */
[----:B------:R-:W-:Y:S01]  /*628b0*/  ULDC UR4, c[0x0][0x22c] ;  /* 0x00008b0000047ab9 */ /* 0x000fe20000000800 */
[----:B------:R-:W-:Y:S01]  /*628c0*/  ISETP.LT.AND P3, PT, R3, UR6, !P3 ;  /* 0x0000000603007c0c */ /* 0x000fe2000df61270 */
[----:B------:R-:W-:Y:S01]  /*628d0*/  ULDC UR6, c[0x0][0x228] ;  /* 0x00008a0000067ab9 */ /* 0x000fe20000000800 */
[----:B------:R-:W-:-:S02]  /*628e0*/  PRMT R6, R186, 0x7773, RZ ;  /* 0x00007773ba067816 */ /* 0x000fc400000000ff */
[----:B------:R-:W-:Y:S01]  /*628f0*/  ISETP.GE.AND P1, PT, R178, UR4, PT ;  /* 0x00000004b2007c0c */ /* 0x000fe2000bf26270 */
[----:B------:R-:W-:Y:S01]  /*62900*/  ULDC UR4, c[0x0][0x228] ;  /* 0x00008a0000047ab9 */ /* 0x000fe20000000800 */
[----:B----4-:R0:W-:Y:S01]  /*62910*/  @P5 STG.E.U8 desc[UR58][R184.64], R7 ;  /* 0x00000007b8005986 */ /* 0x0101e2000c10113a */
[----:B------:R-:W-:Y:S01]  /*62920*/  ISETP.LT.AND P5, PT, R2, UR4, !P2 ;  /* 0x0000000402007c0c */ /* 0x000fe2000d7a1270 */
[----:B------:R-:W-:Y:S02]  /*62930*/  ULDC UR4, c[0x0][0x22c] ;  /* 0x00008b0000047ab9 */ /* 0x000fe40000000800 */
[----:B------:R1:W-:Y:S04]  /*62940*/  @P0 STG.E.U8 desc[UR58][R192.64], R6 ;  /* 0x00000006c0000986 */ /* 0x0003e8000c10113a */
[----:B0-----:R-:W4:Y:S01]  /*62950*/  LDL.LU.64 R184, [R1+0x6f8] ;  /* 0x0006f80001b87983 */ /* 0x001f220000300a00 */
[----:B------:R-:W-:-:S02]  /*62960*/  PRMT R7, R237, 0x7770, RZ ;  /* 0x00007770ed077816 */ /* 0x000fc400000000ff */
[----:B-1----:R-:W-:-:S03]  /*62970*/  PRMT R6, R237, 0x7771, RZ ;  /* 0x00007771ed067816 */ /* 0x002fc600000000ff */
[----:B------:R0:W-:Y:S02]  /*62980*/  @P6 STG.E.U8 desc[UR58][R190.64], R7 ;  /* 0x00000007be006986 */ /* 0x0001e4000c10113a */
[----:B0-----:R-:W-:Y:S02]  /*62990*/  PRMT R7, R237, 0x7772, RZ ;  /* 0x00007772ed077816 */ /* 0x001fe400000000ff */
[----:B---3--:R0:W-:Y:S04]  /*629a0*/  @P3 STG.E.U8 desc[UR58][R180.64], R6 ;  /* 0x00000006b4003986 */ /* 0x0081e8000c10113a */
[----:B0-----:R-:W3:Y:S04]  /*629b0*/  LDL.LU.64 R180, [R1+0x6f0] ;  /* 0x0006f00001b47983 */ /* 0x001ee80000300a00 */
[----:B--2---:R0:W-:Y:S04]  /*629c0*/  @P5 STG.E.U8 desc[UR58][R182.64], R7 ;  /* 0x00000007b6005986 */ /* 0x0041e8000c10113a */
[----:B0-----:R-:W2:Y:S01]  /*629d0*/  LDL.LU.64 R182, [R1+0x6e8] ;  /* 0x0006e80001b67983 */ /* 0x001ea20000300a00 */
[----:B------:R-:W-:Y:S01]  /*629e0*/  VIADD R6, R0, 0x169 ;  /* 0x0000016900067836 */ /* 0x000fe20000000000 */
[----:B------:R-:W-:Y:S01]  /*629f0*/  ISETP.LT.AND P2, PT, R3, UR6, !P2 ;  /* 0x0000000603007c0c */ /* 0x000fe2000d741270 */
[----:B------:R-:W-:Y:S01]  /*62a00*/  ULDC UR6, c[0x0][0x228] ;  /* 0x00008a0000067ab9 */ /* 0x000fe20000000800 */
[----:B------:R-:W-:Y:S01]  /*62a10*/  ISETP.LT.AND P6, PT, R2, UR8, !P1 ;  /* 0x0000000802007c0c */ /* 0x000fe2000cfc1270 */
[----:B------:R-:W2:Y:S01]  /*62a20*/  LDL.LU R186, [R1+0x34] ;  /* 0x0000340001ba7983 */ /* 0x000ea20000300800 */
[----:B------:R-:W-:Y:S01]  /*62a30*/  ISETP.GE.AND P0, PT, R6, UR4, PT ;  /* 0x0000000406007c0c */ /* 0x000fe2000bf06270 */
[C---:B------:R-:W-:Y:S01]  /*62a40*/  VIADD R6, R0.reuse, 0x16a ;  /* 0x0000016a00067836 */ /* 0x040fe20000000000 */
[----:B------:R-:W-:Y:S01]  /*62a50*/  ULDC UR4, c[0x0][0x22c] ;  /* 0x00008b0000047ab9 */ /* 0x000fe20000000800 */
[----:B------:R-:W-:Y:S01]  /*62a60*/  PRMT R7, R237, 0x7773, RZ ;  /* 0x00007773ed077816 */ /* 0x000fe200000000ff */
[----:B------:R-:W2:Y:S01]  /*62a70*/  LDL.LU.64 R192, [R1+0x6e0] ;  /* 0x0006e00001c07983 */ /* 0x000ea20000300a00 */
[----:B------:R-:W-:Y:S01]  /*62a80*/  VIADD R178, R0, 0x16c ;  /* 0x0000016c00b27836 */ /* 0x000fe20000000000 */
[----:B------:R-:W-:Y:S01]  /*62a90*/  ISETP.GE.AND P3, PT, R6, UR4, PT ;  /* 0x0000000406007c0c */ /* 0x000fe2000bf66270 */
[----:B------:R-:W-:Y:S01]  /*62aa0*/  ULDC UR4, c[0x0][0x228] ;  /* 0x00008a0000047ab9 */ /* 0x000fe20000000800 */
[----:B------:R-:W-:Y:S01]  /*62ab0*/  PRMT R6, R187, 0x7770, RZ ;  /* 0x00007770bb067816 */ /* 0x000fe200000000ff */
[----:B------:R0:W-:Y:S01]  /*62ac0*/  @P2 STG.E.U8 desc[UR58][R188.64], R7 ;  /* 0x00000007bc002986 */ /* 0x0001e2000c10113a */
[----:B------:R-:W-:Y:S01]  /*62ad0*/  ISETP.LT.AND P1, PT, R3, UR4, !P1 ;  /* 0x0000000403007c0c */ /* 0x000fe2000cf21270 */
[----:B------:R-:W-:Y:S01]  /*62ae0*/  ULDC UR4, c[0x0][0x22c] ;  /* 0x00008b0000047ab9 */ /* 0x000fe20000000800 */
[----:B------:R-:W-:Y:S01]  /*62af0*/  ULDC UR8, c[0x0][0x228] ;  /* 0x00008a0000087ab9 */ /* 0x000fe20000000800 */
[----:B------:R-:W2:Y:S01]  /*62b00*/  LDL.LU.64 R190, [R1+0x6d8] ;  /* 0x0006d80001be7983 */ /* 0x000ea20000300a00 */
[----:B------:R-:W-:Y:S01]  /*62b10*/  ISETP.LT.AND P5, PT, R2, UR6, !P0 ;  /* 0x0000000602007c0c */ /* 0x000fe2000c7a1270 */
[----:B------:R-:W-:-:S02]  /*62b20*/  ULDC UR6, c[0x0][0x228] ;  /* 0x00008a0000067ab9 */ /* 0x000fc40000000800 */
[----:B----4-:R1:W-:Y:S01]  /*62b30*/  @P6 STG.E.U8 desc[UR58][R184.64], R6 ;  /* 0x00000006b8006986 */ /* 0x0103e2000c10113a */
[----:B0-----:R-:W-:-:S03]  /*62b40*/  VIADD R7, R0, 0x16b ;  /* 0x0000016b00077836 */ /* 0x001fc60000000000 */
[----:B-1----:R-:W4:Y:S01]  /*62b50*/  LDL.LU.64 R184, [R1+0x6d0] ;  /* 0x0006d00001b87983 */ /* 0x002f220000300a00 */
[----:B------:R-:W-:Y:S02]  /*62b60*/  PRMT R6, R187, 0x7771, RZ ;  /* 0x00007771bb067816 */ /* 0x000fe400000000ff */
[----:B------:R-:W-:Y:S01]  /*62b70*/  ISETP.GE.AND P2, PT, R7, UR4, PT ;  /* 0x0000000407007c0c */ /* 0x000fe2000bf46270 */
[----:B------:R-:W-:Y:S01]  /*62b80*/  ULDC UR4, c[0x0][0x228] ;  /* 0x00008a0000047ab9 */ /* 0x000fe20000000800 */
[----:B------:R-:W-:Y:S01]  /*62b90*/  PRMT R7, R187, 0x7772, RZ ;  /* 0x00007772bb077816 */ /* 0x000fe200000000ff */
[----:B---3--:R0:W-:Y:S04]  /*62ba0*/  @P1 STG.E.U8 desc[UR58][R180.64], R6 ;  /* 0x00000006b4001986 */ /* 0x0081e8000c10113a */
[----:B0-----:R-:W3:Y:S04]  /*62bb0*/  LDL.LU.64 R180, [R1+0x6c8] ;  /* 0x0006c80001b47983 */ /* 0x001ee80000300a00 */
[----:B------:R-:W3:Y:S04]  /*62bc0*/  LDL.LU R237, [R1+0x38] ;  /* 0x0000380001ed7983 */ /* 0x000ee80000300800 */
[----:B------:R-:W3:Y:S04]  /*62bd0*/  LDL.LU.64 R188, [R1+0x6c0] ;  /* 0x0006c00001bc7983 */ /* 0x000ee80000300a00 */
[----:B--2---:R0:W-:Y:S04]  /*62be0*/  @P5 STG.E.U8 desc[UR58][R182.64], R7 ;  /* 0x00000007b6005986 */ /* 0x0041e8000c10113a */
[----:B0-----:R-:W2:Y:S01]  /*62bf0*/  LDL.LU.64 R182, [R1+0x6b8] ;  /* 0x0006b80001b67983 */ /* 0x001ea20000300a00 */
[C---:B------:R-:W-:Y:S01]  /*62c00*/  ISETP.LT.AND P0, PT, R3.reuse, UR6, !P0 ;  /* 0x0000000603007c0c */ /* 0x040fe2000c701270 */
[----:B------:R-:W-:Y:S01]  /*62c10*/  ULDC UR6, c[0x0][0x228] ;  /* 0x00008a0000067ab9 */ /* 0x000fe20000000800 */
[----:B------:R-:W-:Y:S01]  /*62c20*/  ISETP.LT.AND P6, PT, R2, UR4, !P3 ;  /* 0x0000000402007c0c */ /* 0x000fe2000dfc1270 */
[----:B------:R-:W-:Y:S01]  /*62c30*/  ULDC UR4, c[0x0][0x22c] ;  /* 0x00008b0000047ab9 */ /* 0x000fe20000000800 */
[----:B------:R-:W-:Y:S01]  /*62c40*/  ISETP.LT.AND P3, PT, R3, UR6, !P3 ;  /* 0x0000000603007c0c */ /* 0x000fe2000df61270 */
[----:B------:R-:W-:Y:S01]  /*62c50*/  ULDC UR6, c[0x0][0x228] ;  /* 0x00008a0000067ab9 */ /* 0x000fe20000000800 */
[----:B------:R-:W-:-:S02]  /*62c60*/  PRMT R6, R187, 0x7773, RZ ;  /* 0x00007773bb067816 */ /* 0x000fc400000000ff */
[----:B------:R-:W-:Y:S02]  /*62c70*/  PRMT R7, R186, 0x7770, RZ ;  /* 0x00007770ba077816 */ /* 0x000fe400000000ff */
[----:B------:R-:W-:Y:S01]  /*62c80*/  ISETP.GE.AND P1, PT, R178, UR4, PT ;  /* 0x00000004b2007c0c */ /* 0x000fe2000bf26270 */
[----:B------:R-:W-:Y:S02]  /*62c90*/  ULDC UR4, c[0x0][0x228] ;  /* 0x00008a0000047ab9 */ /* 0x000fe40000000800 */
[----:B------:R0:W-:Y:S01]  /*62ca0*/  @P0 STG.E.U8 desc[UR58][R192.64], R6 ;  /* 0x00000006c0000986 */ /* 0x0001e2000c10113a */
[----:B------:R-:W-:Y:S01]  /*62cb0*/  ISETP.LT.AND P5, PT, R2, UR4, !P2 ;  /* 0x0000000402007c0c */ /* 0x000fe2000d7a1270 */
[----:B------:R-:W-:Y:S02]  /*62cc0*/  ULDC UR4, c[0x0][0x22c] ;  /* 0x00008b0000047ab9 */ /* 0x000fe40000000800 */
[----:B------:R1:W-:Y:S01]  /*62cd0*/  @P6 STG.E.U8 desc[UR58][R190.64], R7 ;  /* 0x00000007be006986 */ /* 0x0003e2000c10113a */
[----:B0-----:R-:W-:-:S05]  /*62ce0*/  PRMT R6, R186, 0x7771, RZ ;  /* 0x00007771ba067816 */ /* 0x001fca00000000ff */
[----:B----4-:R0:W-:Y:S01]  /*62cf0*/  @P3 STG.E.U8 desc[UR58][R184.64], R6 ;  /* 0x00000006b8003986 */ /* 0x0101e2000c10113a */
[----:B------:R-:W-:Y:S01]  /*62d00*/  ISETP.LT.AND P2, PT, R3, UR6, !P2 ;  /* 0x0000000603007c0c */ /* 0x000fe2000d741270 */
[----:B------:R-:W-:Y:S01]  /*62d10*/  ULDC UR6, c[0x0][0x228] ;  /* 0x00008a0000067ab9 */ /* 0x000fe20000000800 */
[----:B------:R-:W-:Y:S01]  /*62d20*/  ISETP.LT.AND P6, PT, R2, UR8, !P1 ;  /* 0x0000000802007c0c */ /* 0x000fe2000cfc1270 */
[----:B------:R-:W-:Y:S01]  /*62d30*/  VIADD R178, R0, 0x170 ;  /* 0x0000017000b27836 */ /* 0x000fe20000000000 */
[----:B-1----:R-:W-:Y:S01]  /*62d40*/  PRMT R7, R186, 0x7772, RZ ;  /* 0x00007772ba077816 */ /* 0x002fe200000000ff */
[----:B------:R-:W-:Y:S01]  /*62d50*/  ULDC UR8, c[0x0][0x228] ;  /* 0x00008a0000087ab9 */ /* 0x000fe20000000800 */
[----:B0-----:R-:W4:Y:S01]  /*62d60*/  LDL.LU.64 R184, [R1+0x6b0] ;  /* 0x0006b00001b87983 */ /* 0x001f220000300a00 */
[----:B------:R-:W-:-:S03]  /*62d70*/  VIADD R6, R0, 0x16d ;  /* 0x0000016d00067836 */ /* 0x000fc60000000000 */
[----:B------:R-:W4:Y:S02]  /*62d80*/  LDL.LU R187, [R1+0x3c] ;  /* 0x00003c0001bb7983 */ /* 0x000f240000300800 */
[----:B------:R-:W-:Y:S01]  /*62d90*/  ISETP.GE.AND P0, PT, R6, UR4, PT ;  /* 0x0000000406007c0c */ /* 0x000fe2000bf06270 */
[----:B------:R-:W-:Y:S01]  /*62da0*/  VIADD R6, R0, 0x16e ;  /* 0x0000016e00067836 */ /* 0x000fe20000000000 */
[----:B------:R-:W-:-:S04]  /*62db0*/  ULDC UR4, c[0x0][0x22c] ;  /* 0x00008b0000047ab9 */ /* 0x000fc80000000800 */
[----:B------:R-:W-:Y:S01]  /*62dc0*/  ISETP.GE.AND P3, PT, R6, UR4, PT ;  /* 0x0000000406007c0c */ /* 0x000fe2000bf66270 */
[----:B------:R-:W-:Y:S01]  /*62dd0*/  ULDC UR4, c[0x0][0x228] ;  /* 0x00008a0000047ab9 */ /* 0x000fe20000000800 */
[----:B---3--:R0:W-:Y:S01]  /*62de0*/  @P5 STG.E.U8 desc[UR58][R180.64], R7 ;  /* 0x00000007b4005986 */ /* 0x0081e2000c10113a */
[----:B------:R-:W-:-:S03]  /*62df0*/  PRMT R6, R237, 0x7770, RZ ;  /* 0x00007770ed067816 */ /* 0x000fc600000000ff */
[----:B0-----:R-:W3:Y:S01]  /*62e00*/  LDL.LU.64 R180, [R1+0x6a8] ;  /* 0x0006a80001b47983 */ /* 0x001ee20000300a00 */
[----:B------:R-:W-:-:S03]  /*62e10*/  PRMT R7, R186, 0x7773, RZ ;  /* 0x00007773ba077816 */ /* 0x000fc600000000ff */
[----:B------:R-:W3:Y:S04]  /*62e20*/  LDL.LU.64 R192, [R1+0x6a0] ;  /* 0x0006a00001c07983 */ /* 0x000ee80000300a00 */
[----:B------:R-:W-:Y:S04]  /*62e30*/  @P2 STG.E.U8 desc[UR58][R188.64], R7 ;  /* 0x00000007bc002986 */ /* 0x000fe8000c10113a */
[----:B------:R-:W3:Y:S04]  /*62e40*/  LDL.LU.64 R190, [R1+0x698] ;  /* 0x0006980001be7983 */ /* 0x000ee80000300a00 */
[----:B--2---:R0:W-:Y:S04]  /*62e50*/  @P6 STG.E.U8 desc[UR58][R182.64], R6 ;  /* 0x00000006b6006986 */ /* 0x0041e8000c10113a */
[----:B0-----:R-:W2:Y:S01]  /*62e60*/  LDL.LU.64 R182, [R1+0x690] ;  /* 0x0006900001b67983 */ /* 0x001ea20000300a00 */
[----:B------:R-:W-:Y:S01]  /*62e70*/  ISETP.LT.AND P1, PT, R3, UR4, !P1 ;  /* 0x0000000403007c0c */ /* 0x000fe2000cf21270 */
[----:B------:R-:W-:Y:S01]  /*62e80*/  VIADD R7, R0, 0x16f ;  /* 0x0000016f00077836 */ /* 0x000fe20000000000 */
[----:B------:R-:W-:Y:S01]  /*62e90*/  PRMT R6, R237, 0x7771, RZ ;  /* 0x00007771ed067816 */ /* 0x000fe200000000ff */
[----:B------:R-:W-:Y:S01]  /*62ea0*/  ULDC UR4, c[0x0][0x22c] ;  /* 0x00008b0000047ab9 */ /* 0x000fe20000000800 */
[----:B------:R-:W-:Y:S01]  /*62eb0*/  ISETP.LT.AND P5, PT, R2, UR6, !P0 ;  /* 0x0000000602007c0c */ /* 0x000fe2000c7a1270 */
[----:B------:R-:W-:-:S02]  /*62ec0*/  ULDC UR6, c[0x0][0x228] ;  /* 0x00008a0000067ab9 */ /* 0x000fc40000000800 */
[----:B------:R-:W-:Y:S01]  /*62ed0*/  ISETP.LT.AND P0, PT, R3, UR6, !P0 ;  /* 0x0000000603007c0c */ /* 0x000fe2000c701270 */
[----:B------:R-:W-:Y:S01]  /*62ee0*/  ULDC UR6, c[0x0][0x228] ;  /* 0x00008a0000067ab9 */ /* 0x000fe20000000800 */
[----:B------:R-:W-:Y:S01]  /*62ef0*/  ISETP.GE.AND P2, PT, R7, UR4, PT ;  /* 0x0000000407007c0c */ /* 0x000fe2000bf46270 */
[----:B------:R-:W-:Y:S02]  /*62f00*/  ULDC UR4, c[0x0][0x228] ;  /* 0x00008a0000047ab9 */ /* 0x000fe40000000800 */
[----:B------:R-:W-:Y:S01]  /*62f10*/  ISETP.LT.AND P6, PT, R2, UR4, !P3 ;  /* 0x0000000402007c0c */ /* 0x000fe2000dfc1270 */
[----:B------:R-:W-:Y:S01]  /*62f20*/  ULDC UR4, c[0x0][0x22c] ;  /* 0x00008b0000047ab9 */ /* 0x000fe20000000800 */
[----:B------:R-:W-:Y:S01]  /*62f30*/  ISETP.LT.AND P3, PT, R3, UR6, !P3 ;  /* 0x0000000603007c0c */ /* 0x000fe2000df61270 */
[----:B------:R-:W-:Y:S01]  /*62f40*/  ULDC UR6, c[0x0][0x228] ;  /* 0x00008a0000067ab9 */ /* 0x000fe20000000800 */
[C---:B------:R-:W-:Y:S01]  /*62f50*/  PRMT R7, R237.reuse, 0x7772, RZ ;  /* 0x00007772ed077816 */ /* 0x040fe200000000ff */
[----:B----4-:R0:W-:Y:S04]  /*62f60*/  @P1 STG.E.U8 desc[UR58][R184.64], R6 ;  /* 0x00000006b8001986 */ /* 0x0101e8000c10113a */
        /* <DEDUP_REMOVED lines=9> */
[----:B------:R-:W-:Y:S04]  /*63000*/  @P6 STG.E.U8 desc[UR58][R190.64], R7 ;  /* 0x00000007be006986 */ /* 0x000fe8000c10113a */
[----:B--2---:R0:W-:Y:S04]  /*63010*/  @P3 STG.E.U8 desc[UR58][R182.64], R6 ;  /* 0x00000006b6003986 */ /* 0x0041e8000c10113a */
[----:B0-----:R-:W2:Y:S01]  /*63020*/  LDL.LU.64 R182, [R1+0x670] ;  /* 0x0006700001b67983 */ /* 0x001ea20000300a00 */
[----:B------:R-:W-:Y:S01]  /*63030*/  ISETP.GE.AND P1, PT, R178, UR4, PT ;  /* 0x00000004b2007c0c */ /* 0x000fe2000bf26270 */
[----:B------:R-:W-:-:S02]  /*63040*/  ULDC UR4, c[0x0][0x228] ;  /* 0x00008a0000047ab9 */ /* 0x000fc40000000800 */
[----:B------:R-:W-:Y:S01]  /*63050*/  ISETP.LT.AND P5, PT, R2, UR4, !P2 ;  /* 0x0000000402007c0c */ /* 0x000fe2000d7a1270 */
[----:B------:R-:W-:Y:S01]  /*63060*/  VIADD R6, R0, 0x171 ;  /* 0x0000017100067836 */ /* 0x000fe20000000000 */
[----:B------:R-:W-:Y:S01]  /*63070*/  ULDC UR4, c[0x0][0x22c] ;  /* 0x00008b0000047ab9 */ /* 0x000fe20000000800 */
[----:B------:R-:W-:Y:S01]  /*63080*/  PRMT R7, R187, 0x7772, RZ ;  /* 0x00007772bb077816 */ /* 0x000fe200000000ff */
[----:B------:R-:W2:Y:S01]  /*63090*/  LDL.LU R237, [R1+0x24] ;  /* 0x0000240001ed7983 */ /* 0x000ea20000300800 */
[----:B------:R-:W-:Y:S01]  /*630a0*/  ISETP.LT.AND P2, PT, R3, UR6, !P2 ;  /* 0x0000000603007c0c */ /* 0x000fe2000d741270 */
[----:B------:R-:W-:Y:S01]  /*630b0*/  ULDC UR6, c[0x0][0x228] ;  /* 0x00008a0000067ab9 */ /* 0x000fe20000000800 */
[----:B------:R-:W-:Y:S01]  /*630c0*/  ISETP.GE.AND P0, PT, R6, UR4, PT ;  /* 0x0000000406007c0c */ /* 0x000fe2000bf06270 */
[----:B------:R-:W-:Y:S01]  /*630d0*/  VIADD R6, R0, 0x172 ;  /* 0x0000017200067836 */ /* 0x000fe20000000000 */
[----:B------:R-:W-:Y:S01]  /*630e0*/  ISETP.LT.AND P6, PT, R2, UR8, !P1 ;  /* 0x0000000802007c0c */ /* 0x000fe2000cfc1270 */
[----:B------:R-:W-:Y:S01]  /*630f0*/  ULDC UR4, c[0x0][0x22c] ;  /* 0x00008b0000047ab9 */ /* 0x000fe20000000800 */
[----:B------:R-:W-:Y:S01]  /*63100*/  VIADD R178, R0, 0x174 ;  /* 0x0000017400b27836 */ /* 0x000fe20000000000 */
[----:B------:R-:W-:Y:S01]  /*63110*/  ULDC UR8, c[0x0][0x228] ;  /* 0x00008a0000087ab9 */ /* 0x000fe20000000800 */
[----:B------:R-:W-:Y:S01]  /*63120*/  ISETP.GE.AND P3, PT, R6, UR4, PT ;  /* 0x0000000406007c0c */ /* 0x000fe2000bf66270 */
[----:B------:R-:W-:-:S02]  /*63130*/  ULDC UR4, c[0x0][0x228] ;  /* 0x00008a0000047ab9 */ /* 0x000fc40000000800 */
[----:B------:R-:W-:Y:S01]  /*63140*/  ISETP.LT.AND P1, PT, R3, UR4, !P1 ;  /* 0x0000000403007c0c */ /* 0x000fe2000cf21270 */
[----:B------:R-:W-:Y:S01]  /*63150*/  ULDC UR4, c[0x0][0x22c] ;  /* 0x00008b0000047ab9 */ /* 0x000fe20000000800 */
[----:B----4-:R0:W-:Y:S01]  /*63160*/  @P5 STG.E.U8 desc[UR58][R184.64], R7 ;  /* 0x00000007b8005986 */ /* 0x0101e2000c10113a */
[----:B------:R-:W-:-:S03]  /*63170*/  PRMT R6, R186, 0x7770, RZ ;  /* 0x00007770ba067816 */ /* 0x000fc600000000ff */
        /* <DEDUP_REMOVED lines=44> */
[----:B------:R-:W2:Y:S01]  /*63440*/  LDL.LU.64 R192, [R1+0x620] ;  /* 0x0006200001c07983 */ /* 0x000ea20000300a00 */
[----:B------:R-:W-:Y:S01]  /*63450*/  ISETP.GE.AND P0, PT, R6, UR4, PT ;  /* 0x0000000406007c0c */ /* 0x000fe2000bf06270 */
[C---:B------:R-:W-:Y:S01]  /*63460*/  VIADD R6, R0.reuse, 0x176 ;  /* 0x0000017600067836 */ /* 0x040fe20000000000 */
[----:B------:R-:W-:Y:S01]  /*63470*/  ULDC UR4, c[0x0][0x22c] ;  /* 0x00008b0000047ab9 */ /* 0x000fe20000000800 */
[----:B------:R-:W-:Y:S01]  /*63480*/  PRMT R7, R237, 0x7773, RZ ;  /* 0x00007773ed077816 */ /* 0x000fe200000000ff */
[----:B------:R-:W2:Y:S01]  /*63490*/  LDL.LU R186, [R1+0x2c] ;  /* 0x00002c0001ba7983 */ /* 0x000ea20000300800 */
        /* <DEDUP_REMOVED lines=46> */
[----:B0-----:R-:W-:Y:S01]  /*63780*/  VIADD R6, R0, 0x179 ;  /* 0x0000017900067836 */ /* 0x001fe20000000000 */
[----:B------:R-:W4:Y:S04]  /*63790*/  LDL.LU.64 R184, [R1+0x5f0] ;  /* 0x0005f00001b87983 */ /* 0x000f280000300a00 */
[----:B------:R-:W-:Y:S01]  /*637a0*/  ISETP.GE.AND P0, PT, R6, UR4, PT ;  /* 0x0000000406007c0c */ /* 0x000fe2000bf06270 */
[----:B------:R-:W-:Y:S01]  /*637b0*/  VIADD R6, R0, 0x17a ;  /* 0x0000017a00067836 */ /* 0x000fe20000000000 */
[----:B------:R-:W-:Y:S01]  /*637c0*/  ULDC UR4, c[0x0][0x22c] ;  /* 0x00008b0000047ab9 */ /* 0x000fe20000000800 */
[----:B------:R-:W4:Y:S03]  /*637d0*/  LDL.LU R187, [R1+0x14] ;  /* 0x0000140001bb7983 */ /* 0x000f260000300800 */
        /* <DEDUP_REMOVED lines=11> */
[C---:B------:R-:W-:Y:S01]  /*63890*/  ISETP.LT.AND P1, PT, R3.reuse, UR4, !P1 ;  /* 0x0000000403007c0c */ /* 0x040fe2000cf21270 */
[----:B------:R-:W-:Y:S01]  /*638a0*/  VIADD R7, R0, 0x17b ;  /* 0x0000017b00077836 */ /* 0x000fe20000000000 */
[C---:B------:R-:W-:Y:S01]  /*638b0*/  ISETP.LT.AND P5, PT, R2.reuse, UR6, !P0 ;  /* 0x0000000602007c0c */ /* 0x040fe2000c7a1270 */
[----:B------:R-:W-:Y:S01]  /*638c0*/  ULDC UR6, c[0x0][0x228] ;  /* 0x00008a0000067ab9 */ /* 0x000fe20000000800 */
[----:B------:R-:W-:Y:S01]  /*638d0*/  ULDC UR4, c[0x0][0x22c] ;  /* 0x00008b0000047ab9 */ /* 0x000fe20000000800 */
[----:B------:R-:W-:Y:S01]  /*638e0*/  ISETP.LT.AND P0, PT, R3, UR6, !P0 ;  /* 0x0000000603007c0c */ /* 0x000fe2000c701270 */
[----:B------:R-:W2:Y:S01]  /*638f0*/  LDL.LU.64 R188, [R1+0x5c8] ;  /* 0x0005c80001bc7983 */ /* 0x000ea20000300a00 */
[----:B------:R-:W-:Y:S01]  /*63900*/  PRMT R6, R237, 0x7771, RZ ;  /* 0x00007771ed067816 */ /* 0x000fe200000000ff */
[----:B------:R-:W-:Y:S01]  /*63910*/  ULDC UR6, c[0x0][0x228] ;  /* 0x00008a0000067ab9 */ /* 0x000fe20000000800 */
[----:B------:R-:W-:Y:S01]  /*63920*/  ISETP.GE.AND P2, PT, R7, UR4, PT ;  /* 0x0000000407007c0c */ /* 0x000fe2000bf46270 */
[----:B------:R-:W-:Y:S01]  /*63930*/  ULDC UR4, c[0x0][0x228] ;  /* 0x00008a0000047ab9 */ /* 0x000fe20000000800 */
[----:B------:R-:W2:Y:S01]  /*63940*/  LDL.LU R186, [R1+0x18] ;  /* 0x0000180001ba7983 */ /* 0x000ea20000300800 */
[----:B------:R-:W-:Y:S01]  /*63950*/  ISETP.LT.AND P6, PT, R2, UR4, !P3 ;  /* 0x0000000402007c0c */ /* 0x000fe2000dfc1270 */
[----:B------:R-:W-:Y:S01]  /*63960*/  ULDC UR4, c[0x0][0x22c] ;  /* 0x00008b0000047ab9 */ /* 0x000fe20000000800 */
[----:B------:R-:W-:Y:S01]  /*63970*/  ISETP.LT.AND P3, PT, R3, UR6, !P3 ;  /* 0x0000000603007c0c */ /* 0x000fe2000df61270 */
[----:B------:R-:W-:Y:S01]  /*63980*/  ULDC UR6, c[0x0][0x228] ;  /* 0x00008a0000067ab9 */ /* 0x000fe20000000800 */
[C---:B------:R-:W-:Y:S01]  /*63990*/  PRMT R7, R237.reuse, 0x7772, RZ ;  /* 0x00007772ed077816 */ /* 0x040fe200000000ff */
[----:B----4-:R0:W-:Y:S02]  /*639a0*/  @P1 STG.E.U8 desc[UR58][R184.64], R6 ;  /* 0x00000006b8001986 */ /* 0x0101e4000c10113a */
[----:B0-----:R-:W-:-:S02]  /*639b0*/  PRMT R6, R237, 0x7773, RZ ;  /* 0x00007773ed067816 */ /* 0x001fc400000000ff */
[----:B------:R-:W4:Y:S04]  /*639c0*/  LDL.LU.64 R184, [R1+0x5c0] ;  /* 0x0005c00001b87983 */ /* 0x000f280000300a00 */
[----:B---3--:R0:W-:Y:S04]  /*639d0*/  @P5 STG.E.U8 desc[UR58][R180.64], R7 ;  /* 0x00000007b4005986 */ /* 0x0081e8000c10113a */
[----:B------:R1:W-:Y:S01]  /*639e0*/  @P0 STG.E.U8 desc[UR58][R192.64], R6 ;  /* 0x00000006c0000986 */ /* 0x0003e2000c10113a */
[----:B0-----:R-:W-:-:S03]  /*639f0*/  PRMT R7, R187, 0x7770, RZ ;  /* 0x00007770bb077816 */ /* 0x001fc600000000ff */
[----:B------:R-:W3:Y:S01]  /*63a00*/  LDL.LU.64 R180, [R1+0x5b8] ;  /* 0x0005b80001b47983 */ /* 0x000ee20000300a00 */
[----:B-1----:R-:W-:-:S03]  /*63a10*/  PRMT R6, R187, 0x7771, RZ ;  /* 0x00007771bb067816 */ /* 0x002fc600000000ff */
[----:B------:R-:W-:Y:S04]  /*63a20*/  @P6 STG.E.U8 desc[UR58][R190.64], R7 ;  /* 0x00000007be006986 */ /* 0x000fe8000c10113a */
[----:B--2---:R0:W-:Y:S04]  /*63a30*/  @P3 STG.E.U8 desc[UR58][R182.64], R6 ;  /* 0x00000006b6003986 */ /* 0x0041e8000c10113a */
[----:B0-----:R-:W2:Y:S04]  /*63a40*/  LDL.LU.64 R182, [R1+0x5b0] ;  /* 0x0005b00001b67983 */ /* 0x001ea80000300a00 */
[----:B------:R-:W2:Y:S01]  /*63a50*/  LDL.LU.64 R192, [R1+0x5a8] ;  /* 0x0005a80001c07983 */ /* 0x000ea20000300a00 */
[----:B------:R-:W-:Y:S01]  /*63a60*/  ISETP.GE.AND P1, PT, R178, UR4, PT ;  /* 0x00000004b2007c0c */ /* 0x000fe2000bf26270 */
[----:B------:R-:W-:-:S02]  /*63a70*/  ULDC UR4, c[0x0][0x228] ;  /* 0x00008a0000047ab9 */ /* 0x000fc40000000800 */
[----:B------:R-:W-:Y:S01]  /*63a80*/  ISETP.LT.AND P5, PT, R2, UR4, !P2 ;  /* 0x0000000402007c0c */ /* 0x000fe2000d7a1270 */
[----:B------:R-:W-:Y:S01]  /*63a90*/  VIADD R6, R0, 0x17d ;  /* 0x0000017d00067836 */ /* 0x000fe20000000000 */
[----:B------:R-:W-:Y:S01]  /*63aa0*/  ULDC UR4, c[0x0][0x22c] ;  /* 0x00008b0000047ab9 */ /* 0x000fe20000000800 */
[----:B------:R-:W-:Y:S01]  /*63ab0*/  ISETP.LT.AND P2, PT, R3, UR6, !P2 ;  /* 0x0000000603007c0c */ /* 0x000fe2000d741270 */
[----:B------:R-:W-:Y:S01]  /*63ac0*/  ULDC UR6, c[0x0][0x228] ;  /* 0x00008a0000067ab9 */ /* 0x000fe20000000800 */
[----:B------:R-:W-:Y:S01]  /*63ad0*/  PRMT R7, R187, 0x7772, RZ ;  /* 0x00007772bb077816 */ /* 0x000fe200000000ff */
[----:B------:R-:W2:Y:S01]  /*63ae0*/  LDL.LU.64 R190, [R1+0x5a0] ;  /* 0x0005a00001be7983 */ /* 0x000ea20000300a00 */
[----:B------:R-:W-:Y:S01]  /*63af0*/  ISETP.GE.AND P0, PT, R6, UR4, PT ;  /* 0x0000000406007c0c */ /* 0x000fe2000bf06270 */
[----:B------:R-:W-:Y:S01]  /*63b00*/  VIADD R6, R0, 0x17e ;  /* 0x0000017e00067836 */ /* 0x000fe20000000000 */
[----:B------:R-:W-:Y:S01]  /*63b10*/  ISETP.LT.AND P6, PT, R2, UR8, !P1 ;  /* 0x0000000802007c0c */ /* 0x000fe2000cfc1270 */
[----:B------:R-:W-:Y:S01]  /*63b20*/  ULDC UR4, c[0x0][0x22c] ;  /* 0x00008b0000047ab9 */ /* 0x000fe20000000800 */
[----:B------:R-:W2:Y:S01]  /*63b30*/  LDL.LU R237, [R1+0x1c] ;  /* 0x00001c0001ed7983 */ /* 0x000ea20000300800 */
[----:B------:R-:W-:Y:S01]  /*63b40*/  VIADD R178, R0, 0x180 ;  /* 0x0000018000b27836 */ /* 0x000fe20000000000 */
[----:B------:R-:W-:Y:S01]  /*63b50*/  ISETP.GE.AND P3, PT, R6, UR4, PT ;  /* 0x0000000406007c0c */ /* 0x000fe2000bf66270 */
[----:B------:R-:W-:Y:S01]  /*63b60*/  ULDC UR4, c[0x0][0x228] ;  /* 0x00008a0000047ab9 */ /* 0x000fe20000000800 */
[----:B------:R0:W-:Y:S01]  /*63b70*/  @P5 STG.E.U8 desc[UR58][R188.64], R7 ;  /* 0x00000007bc005986 */ /* 0x0001e2000c10113a */
[----:B------:R-:W-:Y:S01]  /*63b80*/  ISETP.LT.AND P1, PT, R3, UR4, !P1 ;  /* 0x0000000403007c0c */ /* 0x000fe2000cf21270 */
[----:B------:R-:W-:Y:S01]  /*63b90*/  ULDC UR4, c[0x0][0x22c] ;  /* 0x00008b0000047ab9 */ /* 0x000fe20000000800 */
[----:B------:R-:W-:Y:S01]  /*63ba0*/  PRMT R6, R186, 0x7770, RZ ;  /* 0x00007770ba067816 */ /* 0x000fe200000000ff */
[----:B------:R-:W-:Y:S01]  /*63bb0*/  ULDC UR8, c[0x0][0x228] ;  /* 0x00008a0000087ab9 */ /* 0x000fe20000000800 */
[----:B------:R-:W-:Y:S01]  /*63bc0*/  ISETP.LT.AND P5, PT, R2, UR6, !P0 ;  /* 0x0000000602007c0c */ /* 0x000fe2000c7a1270 */
[----:B------:R-:W-:Y:S01]  /*63bd0*/  ULDC UR6, c[0x0][0x228] ;  /* 0x00008a0000067ab9 */ /* 0x000fe20000000800 */
[----:B0-----:R-:W-:-:S05]  /*63be0*/  PRMT R7, R187, 0x7773, RZ ;  /* 0x00007773bb077816 */ /* 0x001fca00000000ff */
[----:B----4-:R0:W-:Y:S02]  /*63bf0*/  @P2 STG.E.U8 desc[UR58][R184.64], R7 ;  /* 0x00000007b8002986 */ /* 0x0101e4000c10113a */
[----:B0-----:R-:W-:-:S05]  /*63c00*/  VIADD R7, R0, 0x17f ;  /* 0x0000017f00077836 */ /* 0x001fca0000000000 */
[----:B------:R-:W-:Y:S01]  /*63c10*/  ISETP.GE.AND P2, PT, R7, UR4, PT ;  /* 0x0000000407007c0c */ /* 0x000fe2000bf46270 */
[----:B------:R-:W-:Y:S01]  /*63c20*/  ULDC UR4, c[0x0][0x228] ;  /* 0x00008a0000047ab9 */ /* 0x000fe20000000800 */
[----:B------:R-:W-:Y:S01]  /*63c30*/  PRMT R7, R186, 0x7772, RZ ;  /* 0x00007772ba077816 */ /* 0x000fe200000000ff */
[----:B---3--:R0:W-:Y:S01]  /*63c40*/  @P6 STG.E.U8 desc[UR58][R180.64], R6 ;  /* 0x00000006b4006986 */ /* 0x0081e2000c10113a */
[----:B------:R-:W-:Y:S01]  /*63c50*/  ISETP.LT.AND P6, PT, R2, UR4, !P3 ;  /* 0x0000000402007c0c */ /* 0x000fe2000dfc1270 */
[----:B------:R-:W-:Y:S01]  /*63c60*/  ULDC UR4, c[0x0][0x22c] ;  /* 0x00008b0000047ab9 */ /* 0x000fe20000000800 */
[----:B0-----:R-:W-:Y:S01]  /*63c70*/  PRMT R6, R186, 0x7771, RZ ;  /* 0x00007771ba067816 */ /* 0x001fe200000000ff */
[----:B------:R-:W3:Y:S04]  /*63c80*/  LDL.LU.64 R180, [R1+0x590] ;  /* 0x0005900001b47983 */ /* 0x000ee80000300a00 */
[----:B------:R-:W4:Y:S04]  /*63c90*/  LDL.LU.64 R184, [R1+0x588] ;  /* 0x0005880001b87983 */ /* 0x000f280000300a00 */
[----:B------:R-:W4:Y:S04]  /*63ca0*/  LDL.LU.64 R188, [R1+0x580] ;  /* 0x0005800001bc7983 */ /* 0x000f280000300a00 */
[----:B--2---:R0:W-:Y:S01]  /*63cb0*/  @P1 STG.E.U8 desc[UR58][R182.64], R6 ;  /* 0x00000006b6001986 */ /* 0x0041e2000c10113a */
[----:B------:R-:W-:Y:S01]  /*63cc0*/  ISETP.GE.AND P1, PT, R178, UR4, PT ;  /* 0x00000004b2007c0c */ /* 0x000fe2000bf26270 */
[----:B------:R-:W-:-:S02]  /*63cd0*/  ULDC UR4, c[0x0][0x228] ;  /* 0x00008a0000047ab9 */ /* 0x000fc40000000800 */
[----:B------:R1:W-:Y:S04]  /*63ce0*/  @P5 STG.E.U8 desc[UR58][R192.64], R7 ;  /* 0x00000007c0005986 */ /* 0x0003e8000c10113a */
[----:B0-----:R-:W2:Y:S04]  /*63cf0*/  LDL.LU.64 R182, [R1+0x578] ;  /* 0x0005780001b67983 */ /* 0x001ea80000300a00 */
[----:B------:R-:W2:Y:S04]  /*63d00*/  LDL.LU R187, [R1+0x70] ;  /* 0x0000700001bb7983 */ /* 0x000ea80000300800 */
[----:B-1----:R-:W2:Y:S04]  /*63d10*/  LDL.LU.64 R192, [R1+0x14a8] ;  /* 0x0014a80001c07983 */ /* 0x002ea80000300a00 */
[----:B------:R-:W3:Y:S01]  /*63d20*/  LDL.LU.64 R178, [R1+0x598] ;  /* 0x0005980001b27983 */ /* 0x000ee20000300a00 */
[----:B------:R-:W-:Y:S01]  /*63d30*/  ISETP.LT.AND P0, PT, R3, UR6, !P0 ;  /* 0x0000000603007c0c */ /* 0x000fe2000c701270 */
[----:B------:R-:W-:-:S02]  /*63d40*/  ULDC UR6, c[0x0][0x228] ;  /* 0x00008a0000067ab9 */ /* 0x000fc40000000800 */
[----:B------:R-:W-:Y:S01]  /*63d50*/  ISETP.LT.AND P3, PT, R3, UR6, !P3 ;  /* 0x0000000603007c0c */ /* 0x000fe2000df61270 */
[----:B------:R-:W-:Y:S01]  /*63d60*/  ULDC UR6, c[0x0][0x228] ;  /* 0x00008a0000067ab9 */ /* 0x000fe20000000800 */
[----:B------:R-:W-:Y:S02]  /*63d70*/  PRMT R6, R186, 0x7773, RZ ;  /* 0x00007773ba067816 */ /* 0x000fe400000000ff */
[----:B------:R-:W-:Y:S01]  /*63d80*/  ISETP.LT.AND P5, PT, R2, UR4, !P2 ;  /* 0x0000000402007c0c */ /* 0x000fe2000d7a1270 */
[----:B------:R-:W-:Y:S01]  /*63d90*/  ULDC UR4, c[0x0][0x22c] ;  /* 0x00008b0000047ab9 */ /* 0x000fe20000000800 */
[----:B------:R-:W-:-:S04]  /*63da0*/  PRMT R7, R237, 0x7770, RZ ;  /* 0x00007770ed077816 */ /* 0x000fc800000000ff */
[----:B------:R0:W-:Y:S02]  /*63db0*/  @P0 STG.E.U8 desc[UR58][R190.64], R6 ;  /* 0x00000006be000986 */ /* 0x0001e4000c10113a */
[C---:B0-----:R-:W-:Y:S02]  /*63dc0*/  PRMT R6, R237.reuse, 0x7771, RZ ;  /* 0x00007771ed067816 */ /* 0x041fe400000000ff */
[----:B------:R-:W2:Y:S04]  /*63dd0*/  LDL.LU.64 R190, [R1+0x14a0] ;  /* 0x0014a00001be7983 */ /* 0x000ea80000300a00 */
[----:B---3--:R0:W-:Y:S04]  /*63de0*/  @P6 STG.E.U8 desc[UR58][R178.64], R7 ;  /* 0x00000007b2006986 */ /* 0x0081e8000c10113a */
[----:B------:R1:W-:Y:S01]  /*63df0*/  @P3 STG.E.U8 desc[UR58][R180.64], R6 ;  /* 0x00000006b4003986 */ /* 0x0003e2000c10113a */
[----:B0-----:R-:W-:-:S03]  /*63e00*/  PRMT R7, R237, 0x7772, RZ ;  /* 0x00007772ed077816 */ /* 0x001fc600000000ff */
[----:B-1----:R-:W3:Y:S04]  /*63e10*/  LDL.LU.64 R180, [R1+0x570] ;  /* 0x0005700001b47983 */ /* 0x002ee80000300a00 */
[----:B----4-:R0:W-:Y:S04]  /*63e20*/  @P5 STG.E.U8 desc[UR58][R184.64], R7 ;  /* 0x00000007b8005986 */ /* 0x0101e8000c10113a */
[----:B0-----:R-:W4:Y:S01]  /*63e30*/  LDL.LU.64 R184, [R1+0x568] ;  /* 0x0005680001b87983 */ /* 0x001f220000300a00 */
[----:B------:R-:W-:Y:S01]  /*63e40*/  VIADD R6, R0, 0x181 ;  /* 0x0000018100067836 */ /* 0x000fe20000000000 */
[----:B------:R-:W-:Y:S01]  /*63e50*/  ISETP.LT.AND P2, PT, R3, UR6, !P2 ;  /* 0x0000000603007c0c */ /* 0x000fe2000d741270 */
[----:B------:R-:W-:-:S03]  /*63e60*/  ULDC UR6, c[0x0][0x228] ;  /* 0x00008a0000067ab9 */ /* 0x000fc60000000800 */
[----:B------:R-:W-:Y:S01]  /*63e70*/  ISETP.GE.AND P0, PT, R6, UR4, PT ;  /* 0x0000000406007c0c */ /* 0x000fe2000bf06270 */
[----:B------:R-:W-:Y:S01]  /*63e80*/  VIADD R6, R0, 0x182 ;  /* 0x0000018200067836 */ /* 0x000fe20000000000 */
[----:B------:R-:W-:Y:S01]  /*63e90*/  ISETP.LT.AND P6, PT, R2, UR8, !P1 ;  /* 0x0000000802007c0c */ /* 0x000fe2000cfc1270 */
[----:B------:R-:W-:Y:S01]  /*63ea0*/  ULDC UR4, c[0x0][0x22c] ;  /* 0x00008b0000047ab9 */ /* 0x000fe20000000800 */
[----:B------:R-:W-:Y:S01]  /*63eb0*/  PRMT R7, R237, 0x7773, RZ ;  /* 0x00007773ed077816 */ /* 0x000fe200000000ff */
[----:B------:R-:W-:Y:S01]  /*63ec0*/  VIADD R178, R0, 0x184 ;  /* 0x0000018400b27836 */ /* 0x000fe20000000000 */
[----:B------:R-:W-:Y:S01]  /*63ed0*/  ISETP.GE.AND P3, PT, R6, UR4, PT ;  /* 0x0000000406007c0c */ /* 0x000fe2000bf66270 */
[----:B------:R-:W-:Y:S01]  /*63ee0*/  ULDC UR4, c[0x0][0x228] ;  /* 0x00008a0000047ab9 */ /* 0x000fe20000000800 */
[----:B------:R-:W-:Y:S01]  /*63ef0*/  ISETP.LT.AND P5, PT, R2, UR6, !P0 ;  /* 0x0000000602007c0c */ /* 0x000fe2000c7a1270 */
[----:B------:R0:W-:Y:S01]  /*63f00*/  @P2 STG.E.U8 desc[UR58][R188.64], R7 ;  /* 0x00000007bc002986 */ /* 0x0001e2000c10113a */
[----:B------:R-:W-:Y:S01]  /*63f10*/  ISETP.LT.AND P1, PT, R3, UR4, !P1 ;  /* 0x0000000403007c0c */ /* 0x000fe2000cf21270 */
[----:B------:R-:W-:Y:S01]  /*63f20*/  ULDC UR4, c[0x0][0x22c] ;  /* 0x00008b0000047ab9 */ /* 0x000fe20000000800 */
[----:B--2---:R-:W-:Y:S01]  /*63f30*/  PRMT R6, R187, 0x7770, RZ ;  /* 0x00007770bb067816 */ /* 0x004fe200000000ff */
[----:B------:R-:W2:Y:S01]  /*63f40*/  LDL.LU.64 R236, [R1+0x560] ;  /* 0x0005600001ec7983 */ /* 0x000ea20000300a00 */
[----:B------:R-:W-:Y:S01]  /*63f50*/  ULDC UR6, c[0x0][0x228] ;  /* 0x00008a0000067ab9 */ /* 0x000fe20000000800 */
[----:B------:R-:W-:-:S02]  /*63f60*/  ULDC UR8, c[0x0][0x228] ;  /* 0x00008a0000087ab9 */ /* 0x000fc40000000800 */
[----:B------:R1:W-:Y:S01]  /*63f70*/  @P6 STG.E.U8 desc[UR58][R182.64], R6 ;  /* 0x00000006b6006986 */ /* 0x0003e2000c10113a */
[----:B0-----:R-:W-:-:S03]  /*63f80*/  VIADD R7, R0, 0x183 ;  /* 0x0000018300077836 */ /* 0x001fc60000000000 */
[----:B------:R-:W2:Y:S02]  /*63f90*/  LDL.LU.64 R188, [R1+0x558] ;  /* 0x0005580001bc7983 */ /* 0x000ea40000300a00 */
[----:B------:R-:W-:Y:S01]  /*63fa0*/  ISETP.GE.AND P2, PT, R7, UR4, PT ;  /* 0x0000000407007c0c */ /* 0x000fe2000bf46270 */
[----:B------:R-:W-:Y:S01]  /*63fb0*/  ULDC UR4, c[0x0][0x228] ;  /* 0x00008a0000047ab9 */ /* 0x000fe20000000800 */
[C---:B-1----:R-:W-:Y:S01]  /*63fc0*/  PRMT R6, R187.reuse, 0x7771, RZ ;  /* 0x00007771bb067816 */ /* 0x042fe200000000ff */
[----:B------:R-:W2:Y:S01]  /*63fd0*/  LDL.LU.64 R182, [R1+0x550] ;  /* 0x0005500001b67983 */ /* 0x000ea20000300a00 */
[----:B------:R-:W-:Y:S02]  /*63fe0*/  PRMT R7, R187, 0x7772, RZ ;  /* 0x00007772bb077816 */ /* 0x000fe400000000ff */
[----:B------:R-:W-:Y:S01]  /*63ff0*/  ISETP.LT.AND P6, PT, R2, UR4, !P3 ;  /* 0x0000000402007c0c */ /* 0x000fe2000dfc1270 */
[----:B------:R-:W-:Y:S01]  /*64000*/  ULDC UR4, c[0x0][0x22c] ;  /* 0x00008b0000047ab9 */ /* 0x000fe20000000800 */
[----:B---3--:R0:W-:Y:S01]  /*64010*/  @P1 STG.E.U8 desc[UR58][R180.64], R6 ;  /* 0x00000006b4001986 */ /* 0x0081e2000c10113a */
[----:B------:R-:W-:Y:S01]  /*64020*/  ISETP.GE.AND P1, PT, R178, UR4, PT ;  /* 0x00000004b2007c0c */ /* 0x000fe2000bf26270 */
[----:B------:R-:W-:-:S02]  /*64030*/  ULDC UR4, c[0x0][0x228] ;  /* 0x00008a0000047ab9 */ /* 0x000fc40000000800 */
[----:B0-----:R-:W3:Y:S01]  /*64040*/  LDL.LU.64 R180, [R1+0x548] ;  /* 0x0005480001b47983 */ /* 0x001ee20000300a00 */
[----:B------:R-:W-:-:S03]  /*64050*/  PRMT R6, R187, 0x7773, RZ ;  /* 0x00007773bb067816 */ /* 0x000fc600000000ff */
[----:B------:R-:W3:Y:S04]  /*64060*/  LDL.LU R179, [R1+0x78] ;  /* 0x0000780001b37983 */ /* 0x000ee80000300800 */
[----:B----4-:R0:W-:Y:S04]  /*64070*/  @P5 STG.E.U8 desc[UR58][R184.64], R7 ;  /* 0x00000007b8005986 */ /* 0x0101e8000c10113a */
[----:B------:R-:W4:Y:S04]  /*64080*/  LDL.LU.64 R186, [R1+0x540] ;  /* 0x0005400001ba7983 */ /* 0x000f280000300a00 */
[----:B0-----:R-:W4:Y:S04]  /*64090*/  LDL.LU.64 R184, [R1+0x538] ;  /* 0x0005380001b87983 */ /* 0x001f280000300a00 */
[----:B------:R-:W3:Y:S01]  /*640a0*/  LDL.LU R178, [R1+0x74] ;  /* 0x0000740001b27983 */ /* 0x000ee20000300800 */
[----:B------:R-:W-:Y:S01]  /*640b0*/  ISETP.LT.AND P0, PT, R3, UR6, !P0 ;  /* 0x0000000603007c0c */ /* 0x000fe2000c701270 */
[----:B------:R-:W-:-:S02]  /*640c0*/  ULDC UR6, c[0x0][0x228] ;  /* 0x00008a0000067ab9 */ /* 0x000fc40000000800 */
[----:B------:R-:W-:Y:S01]  /*640d0*/  ISETP.LT.AND P3, PT, R3, UR6, !P3 ;  /* 0x0000000603007c0c */ /* 0x000fe2000df61270 */
[----:B------:R-:W-:-:S09]  /*640e0*/  ULDC UR6, c[0x0][0x228] ;  /* 0x00008a0000067ab9 */ /* 0x000fd20000000800 */
[----:B--2---:R0:W-:Y:S01]  /*640f0*/  @P0 STG.E.U8 desc[UR58][R236.64], R6 ;  /* 0x00000006ec000986 */ /* 0x0041e2000c10113a */
[----:B------:R-:W-:Y:S01]  /*64100*/  ISETP.LT.AND P5, PT, R2, UR4, !P2 ;  /* 0x0000000402007c0c */ /* 0x000fe2000d7a1270 */
[----:B------:R-:W-:Y:S01]  /*64110*/  ULDC UR4, c[0x0][0x22c] ;  /* 0x00008b0000047ab9 */ /* 0x000fe20000000800 */
[----:B------:R-:W-:Y:S01]  /*64120*/  ISETP.LT.AND P2, PT, R3, UR6, !P2 ;  /* 0x0000000603007c0c */ /* 0x000fe2000d741270 */
[----:B------:R-:W-:Y:S01]  /*64130*/  ULDC UR6, c[0x0][0x228] ;  /* 0x00008a0000067ab9 */ /* 0x000fe20000000800 */
[C---:B---3--:R-:W-:Y:S02]  /*64140*/  PRMT R7, R178.reuse, 0x7770, RZ ;  /* 0x00007770b2077816 */ /* 0x048fe400000000ff */
[----:B0-----:R-:W-:-:S03]  /*64150*/  PRMT R6, R178, 0x7771, RZ ;  /* 0x00007771b2067816 */ /* 0x001fc600000000ff */
[----:B------:R-:W-:Y:S04]  /*64160*/  @P6 STG.E.U8 desc[UR58][R188.64], R7 ;  /* 0x00000007bc006986 */ /* 0x000fe8000c10113a */
[----:B------:R0:W-:Y:S04]  /*64170*/  @P3 STG.E.U8 desc[UR58][R182.64], R6 ;  /* 0x00000006b6003986 */ /* 0x0001e8000c10113a */
[----:B0-----:R-:W2:Y:S01]  /*64180*/  LDL.LU.64 R182, [R1+0x530] ;  /* 0x0005300001b67983 */ /* 0x001ea20000300a00 */
[----:B------:R-:W-:Y:S01]  /*64190*/  VIADD R6, R0, 0x185 ;  /* 0x0000018500067836 */ /* 0x000fe20000000000 */
[----:B------:R-:W-:Y:S01]  /*641a0*/  ISETP.LT.AND P6, PT, R2, UR8, !P1 ;  /* 0x0000000802007c0c */ /* 0x000fe2000cfc1270 */
[----:B------:R-:W-:Y:S01]  /*641b0*/  ULDC UR8, c[0x0][0x228] ;  /* 0x00008a0000087ab9 */ /* 0x000fe20000000800 */
[----:B------:R-:W3:Y:S01]  /*641c0*/  LDL.LU.64 R236, [R1+0x528] ;  /* 0x0005280001ec7983 */ /* 0x000ee20000300a00 */
[----:B------:R-:W-:-:S02]  /*641d0*/  PRMT R7, R178, 0x7772, RZ ;  /* 0x00007772b2077816 */ /* 0x000fc400000000ff */
[----:B------:R-:W-:Y:S01]  /*641e0*/  ISETP.GE.AND P0, PT, R6, UR4, PT ;  /* 0x0000000406007c0c */ /* 0x000fe2000bf06270 */
[----:B------:R-:W3:Y:S01]  /*641f0*/  LDL.LU.64 R188, [R1+0x520] ;  /* 0x0005200001bc7983 */ /* 0x000ee20000300a00 */
[----:B------:R-:W-:Y:S01]  /*64200*/  VIADD R6, R0, 0x186 ;  /* 0x0000018600067836 */ /* 0x000fe20000000000 */
[----:B------:R-:W-:Y:S02]  /*64210*/  ULDC UR4, c[0x0][0x22c] ;  /* 0x00008b0000047ab9 */ /* 0x000fe40000000800 */
[----:B------:R0:W-:Y:S02]  /*64220*/  @P5 STG.E.U8 desc[UR58][R180.64], R7 ;  /* 0x00000007b4005986 */ /* 0x0001e4000c10113a */
[----:B------:R-:W-:Y:S01]  /*64230*/  ISETP.GE.AND P3, PT, R6, UR4, PT ;  /* 0x0000000406007c0c */ /* 0x000fe2000bf66270 */
[----:B------:R-:W-:Y:S01]  /*64240*/  ULDC UR4, c[0x0][0x228] ;  /* 0x00008a0000047ab9 */ /* 0x000fe20000000800 */
[----:B------:R-:W-:Y:S01]  /*64250*/  PRMT R6, R179, 0x7770, RZ ;  /* 0x00007770b3067816 */ /* 0x000fe200000000ff */
[----:B0-----:R-:W3:Y:S01]  /*64260*/  LDL.LU.64 R180, [R1+0x1498] ;  /* 0x0014980001b47983 */ /* 0x001ee20000300a00 */
[----:B------:R-:W-:-:S03]  /*64270*/  PRMT R7, R178, 0x7773, RZ ;  /* 0x00007773b2077816 */ /* 0x000fc600000000ff */
[----:B------:R-:W3:Y:S04]  /*64280*/  LDL.LU R250, [R1+0x7c] ;  /* 0x00007c0001fa7983 */ /* 0x000ee80000300800 */
[----:B----4-:R0:W-:Y:S04]  /*64290*/  @P2 STG.E.U8 desc[UR58][R186.64], R7 ;  /* 0x00000007ba002986 */ /* 0x0101e8000c10113a */
[----:B------:R1:W-:Y:S04]  /*642a0*/  @P6 STG.E.U8 desc[UR58][R184.64], R6 ;  /* 0x00000006b8006986 */ /* 0x0003e8000c10113a */
[----:B0-----:R-:W4:Y:S04]  /*642b0*/  LDL.LU.64 R186, [R1+0x518] ;  /* 0x0005180001ba7983 */ /* 0x001f280000300a00 */
[----:B-1----:R-:W4:Y:S01]  /*642c0*/  LDL.LU.64 R184, [R1+0x510] ;  /* 0x0005100001b87983 */ /* 0x002f220000300a00 */
[----:B------:R-:W-:Y:S01]  /*642d0*/  ISETP.LT.AND P1, PT, R3, UR4, !P1 ;  /* 0x0000000403007c0c */ /* 0x000fe2000cf21270 */
[----:B------:R-:W-:Y:S01]  /*642e0*/  ULDC UR4, c[0x0][0x228] ;  /* 0x00008a0000047ab9 */ /* 0x000fe20000000800 */
[----:B------:R-:W-:-:S02]  /*642f0*/  PRMT R6, R179, 0x7771, RZ ;  /* 0x00007771b3067816 */ /* 0x000fc400000000ff */
[----:B------:R-:W-:Y:S01]  /*64300*/  ISETP.LT.AND P5, PT, R2, UR4, !P0 ;  /* 0x0000000402007c0c */ /* 0x000fe2000c7a1270 */
[C---:B------:R-:W-:Y:S01]  /*64310*/  VIADD R7, R0.reuse, 0x187 ;  /* 0x0000018700077836 */ /* 0x040fe20000000000 */
[----:B------:R-:W-:Y:S01]  /*64320*/  ISETP.LT.AND P2, PT, R3, UR6, !P0 ;  /* 0x0000000603007c0c */ /* 0x000fe2000c741270 */
[----:B------:R-:W-:Y:S01]  /*64330*/  ULDC UR4, c[0x0][0x22c] ;  /* 0x00008b0000047ab9 */ /* 0x000fe20000000800 */
[----:B------:R-:W-:Y:S01]  /*64340*/  VIADD R178, R0, 0x188 ;  /* 0x0000018800b27836 */ /* 0x000fe20000000000 */
[----:B------:R-:W-:-:S04]  /*64350*/  ULDC UR6, c[0x0][0x228] ;  /* 0x00008a0000067ab9 */ /* 0x000fc80000000800 */
[----:B--2---:R0:W-:Y:S04]  /*64360*/  @P1 STG.E.U8 desc[UR58][R182.64], R6 ;  /* 0x00000006b6001986 */ /* 0x0041e8000c10113a */
[----:B0-----:R-:W2:Y:S01]  /*64370*/  LDL.LU.64 R182, [R1+0x500] ;  /* 0x0005000001b67983 */ /* 0x001ea20000300a00 */
[----:B------:R-:W-:Y:S01]  /*64380*/  ISETP.GE.AND P0, PT, R7, UR4, PT ;  /* 0x0000000407007c0c */ /* 0x000fe2000bf06270 */
[----:B------:R-:W-:Y:S01]  /*64390*/  ULDC UR4, c[0x0][0x22c] ;  /* 0x00008b0000047ab9 */ /* 0x000fe20000000800 */
[C---:B------:R-:W-:Y:S02]  /*643a0*/  PRMT R7, R179.reuse, 0x7772, RZ ;  /* 0x00007772b3077816 */ /* 0x040fe400000000ff */
[----:B------:R-:W-:Y:S02]  /*643b0*/  PRMT R6, R179, 0x7773, RZ ;  /* 0x00007773b3067816 */ /* 0x000fe400000000ff */
[----:B------:R-:W-:Y:S01]  /*643c0*/  ISETP.GE.AND P1, PT, R178, UR4, PT ;  /* 0x00000004b2007c0c */ /* 0x000fe2000bf26270 */
[----:B------:R-:W-:Y:S01]  /*643d0*/  ULDC UR4, c[0x0][0x228] ;  /* 0x00008a0000047ab9 */ /* 0x000fe20000000800 */
[C---:B------:R-:W-:Y:S01]  /*643e0*/  ISETP.LT.AND P6, PT, R2.reuse, UR6, !P3 ;  /* 0x0000000602007c0c */ /* 0x040fe2000dfc1270 */
[----:B---3--:R0:W-:Y:S01]  /*643f0*/  @P5 STG.E.U8 desc[UR58][R236.64], R7 ;  /* 0x00000007ec005986 */ /* 0x0081e2000c10113a */
[----:B------:R-:W-:Y:S01]  /*64400*/  ULDC UR6, c[0x0][0x228] ;  /* 0x00008a0000067ab9 */ /* 0x000fe20000000800 */
[C---:B------:R-:W-:Y:S01]  /*64410*/  ISETP.LT.AND P3, PT, R3.reuse, UR4, !P3 ;  /* 0x0000000403007c0c */ /* 0x040fe2000df61270 */
[----:B------:R-:W-:Y:S01]  /*64420*/  ULDC UR4, c[0x0][0x228] ;  /* 0x00008a0000047ab9 */ /* 0x000fe20000000800 */
[----:B------:R1:W-:Y:S01]  /*64430*/  @P2 STG.E.U8 desc[UR58][R188.64], R6 ;  /* 0x00000006bc002986 */ /* 0x0003e2000c10113a */
[----:B------:R-:W-:Y:S01]  /*64440*/  ISETP.LT.AND P2, PT, R2, UR6, !P0 ;  /* 0x0000000602007c0c */ /* 0x000fe2000c741270 */
[----:B------:R-:W-:Y:S01]  /*64450*/  ULDC UR6, c[0x0][0x228] ;  /* 0x00008a0000067ab9 */ /* 0x000fe20000000800 */
[----:B------:R-:W-:Y:S01]  /*64460*/  ISETP.LT.AND P5, PT, R3, UR4, !P0 ;  /* 0x0000000403007c0c */ /* 0x000fe2000c7a1270 */
[----:B------:R-:W-:Y:S01]  /*64470*/  ULDC UR4, c[0x0][0x22c] ;  /* 0x00008b0000047ab9 */ /* 0x000fe20000000800 */
[----:B0-----:R-:W-:Y:S01]  /*64480*/  VIADD R7, R0, 0x189 ;  /* 0x0000018900077836 */ /* 0x001fe20000000000 */
[C---:B------:R-:W-:Y:S01]  /*64490*/  PRMT R178, R250.reuse, 0x7771, RZ ;  /* 0x00007771fab27816 */ /* 0x040fe200000000ff */
[----:B------:R-:W3:Y:S01]  /*644a0*/  LDL.LU.64 R236, [R1+0x4f8] ;  /* 0x0004f80001ec7983 */ /* 0x000ee20000300a00 */
[----:B-1----:R-:W-:-:S02]  /*644b0*/  PRMT R6, R250, 0x7770, RZ ;  /* 0x00007770fa067816 */ /* 0x002fc400000000ff */
[----:B------:R-:W-:Y:S01]  /*644c0*/  ISETP.GE.AND P0, PT, R7, UR4, PT ;  /* 0x0000000407007c0c */ /* 0x000fe2000bf06270 */
[----:B------:R-:W-:Y:S01]  /*644d0*/  ULDC UR4, c[0x0][0x228] ;  /* 0x00008a0000047ab9 */ /* 0x000fe20000000800 */
[C---:B------:R-:W-:Y:S01]  /*644e0*/  PRMT R7, R250.reuse, 0x7772, RZ ;  /* 0x00007772fa077816 */ /* 0x040fe200000000ff */
[----:B----4-:R0:W-:Y:S04]  /*644f0*/  @P6 STG.E.U8 desc[UR58][R186.64], R6 ;  /* 0x00000006ba006986 */ /* 0x0101e8000c10113a */
[----:B------:R-:W-:Y:S04]  /*64500*/  @P3 STG.E.U8 desc[UR58][R184.64], R178 ;  /* 0x000000b2b8003986 */ /* 0x000fe8000c10113a */
[----:B------:R1:W-:Y:S04]  /*64510*/  @P2 STG.E.U8 desc[UR58][R180.64], R7 ;  /* 0x00000007b4002986 */ /* 0x0003e8000c10113a */
[----:B0-----:R-:W4:Y:S04]  /*64520*/  LDL.LU.64 R186, [R1+0x4f0] ;  /* 0x0004f00001ba7983 */ /* 0x001f280000300a00 */
[----:B------:R-:W4:Y:S04]  /*64530*/  LDL.LU.64 R188, [R1+0x4e8] ;  /* 0x0004e80001bc7983 */ /* 0x000f280000300a00 */
[----:B-1----:R-:W3:Y:S01]  /*64540*/  LDL.LU.64 R180, [R1+0x1490] ;  /* 0x0014900001b47983 */ /* 0x002ee20000300a00 */
[----:B------:R-:W-:-:S03]  /*64550*/  PRMT R6, R250, 0x7773, RZ ;  /* 0x00007773fa067816 */ /* 0x000fc600000000ff */
[----:B------:R-:W4:Y:S04]  /*64560*/  LDL.LU.64 R184, [R1+0x4e0] ;  /* 0x0004e00001b87983 */ /* 0x000f280000300a00 */
[----:B--2---:R0:W-:Y:S04]  /*64570*/  @P5 STG.E.U8 desc[UR58][R182.64], R6 ;  /* 0x00000006b6005986 */ /* 0x0041e8000c10113a */
[----:B0-----:R-:W2:Y:S01]  /*64580*/  LDL.LU.64 R182, [R1+0x4d8] ;  /* 0x0004d80001b67983 */ /* 0x001ea20000300a00 */
[----:B------:R-:W-:Y:S01]  /*64590*/  ISETP.LT.AND P3, PT, R2, UR4, !P1 ;  /* 0x0000000402007c0c */ /* 0x000fe2000cf61270 */
[----:B------:R-:W-:Y:S01]  /*645a0*/  VIADD R6, R0, 0x18a ;  /* 0x0000018a00067836 */ /* 0x000fe20000000000 */
[----:B------:R-:W-:Y:S01]  /*645b0*/  ULDC UR4, c[0x0][0x22c] ;  /* 0x00008b0000047ab9 */ /* 0x000fe20000000800 */
[----:B------:R-:W-:Y:S01]  /*645c0*/  ISETP.LT.AND P2, PT, R3, UR6, !P1 ;  /* 0x0000000603007c0c */ /* 0x000fe2000cf41270 */
[----:B------:R-:W-:Y:S01]  /*645d0*/  ULDC UR6, c[0x0][0x228] ;  /* 0x00008a0000067ab9 */ /* 0x000fe20000000800 */
[----:B------:R-:W-:Y:S01]  /*645e0*/  ISETP.LT.AND P5, PT, R2, UR8, !P0 ;  /* 0x0000000802007c0c */ /* 0x000fe2000c7a1270 */
[----:B------:R-:W-:Y:S01]  /*645f0*/  VIADD R178, R0, 0x18d ;  /* 0x0000018d00b27836 */ /* 0x000fe20000000000 */
[----:B------:R-:W-:Y:S01]  /*64600*/  ISETP.GE.AND P1, PT, R6, UR4, PT ;  /* 0x0000000406007c0c */ /* 0x000fe2000bf26270 */
[----:B------:R-:W-:Y:S01]  /*64610*/  VIADD R6, R0, 0x18b ;  /* 0x0000018b00067836 */ /* 0x000fe20000000000 */
[----:B------:R-:W-:Y:S01]  /*64620*/  ULDC UR4, c[0x0][0x22c] ;  /* 0x00008b0000047ab9 */ /* 0x000fe20000000800 */
[----:B------:R-:W-:Y:S01]  /*64630*/  ULDC UR8, c[0x0][0x228] ;  /* 0x00008a0000087ab9 */ /* 0x000fe20000000800 */
[----:B---3--:R-:W-:-:S05]  /*64640*/  PRMT R7, R180, 0x7770, RZ ;  /* 0x00007770b4077816 */ /* 0x008fca00000000ff */
[----:B------:R0:W-:Y:S01]  /*64650*/  @P3 STG.E.U8 desc[UR58][R236.64], R7 ;  /* 0x00000007ec003986 */ /* 0x0001e2000c10113a */
[----:B------:R-:W-:Y:S01]  /*64660*/  ISETP.GE.AND P3, PT, R6, UR4, PT ;  /* 0x0000000406007c0c */ /* 0x000fe2000bf66270 */
[----:B------:R-:W-:Y:S01]  /*64670*/  ULDC UR4, c[0x0][0x228] ;  /* 0x00008a0000047ab9 */ /* 0x000fe20000000800 */
[C---:B------:R-:W-:Y:S02]  /*64680*/  PRMT R6, R180.reuse, 0x7772, RZ ;  /* 0x00007772b4067816 */ /* 0x040fe400000000ff */
[----:B------:R-:W-:Y:S01]  /*64690*/  ISETP.LT.AND P0, PT, R3, UR4, !P0 ;  /* 0x0000000403007c0c */ /* 0x000fe2000c701270 */
[----:B------:R-:W-:Y:S01]  /*646a0*/  ULDC UR4, c[0x0][0x22c] ;  /* 0x00008b0000047ab9 */ /* 0x000fe20000000800 */
[----:B0-----:R-:W-:-:S05]  /*646b0*/  PRMT R7, R180, 0x7771, RZ ;  /* 0x00007771b4077816 */ /* 0x001fca00000000ff */
[----:B----4-:R0:W-:Y:S04]  /*646c0*/  @P2 STG.E.U8 desc[UR58][R186.64], R7 ;  /* 0x00000007ba002986 */ /* 0x0101e8000c10113a */
[----:B------:R1:W-:Y:S01]  /*646d0*/  @P5 STG.E.U8 desc[UR58][R188.64], R6 ;  /* 0x00000006bc005986 */ /* 0x0003e2000c10113a */
[----:B------:R-:W-:Y:S01]  /*646e0*/  ISETP.LT.AND P5, PT, R2, UR6, !P1 ;  /* 0x0000000602007c0c */ /* 0x000fe2000cfa1270 */
[----:B------:R-:W-:Y:S01]  /*646f0*/  IMAD.MOV.U32 R237, RZ, RZ, R251 ;  /* 0x000000ffffed7224 */ /* 0x000fe200078e00fb */
[----:B------:R-:W-:Y:S01]  /*64700*/  PRMT R180, R180, 0x7773, RZ ;  /* 0x00007773b4b47816 */ /* 0x000fe200000000ff */
[----:B------:R-:W-:Y:S01]  /*64710*/  ULDC UR6, c[0x0][0x228] ;  /* 0x00008a0000067ab9 */ /* 0x000fe20000000800 */
[----:B0-----:R-:W-:Y:S01]  /*64720*/  PRMT R7, R181, 0x7770, RZ ;  /* 0x00007770b5077816 */ /* 0x001fe200000000ff */
[----:B------:R-:W3:Y:S01]  /*64730*/  LDL.LU.64 R186, [R1+0x4c0] ;  /* 0x0004c00001ba7983 */ /* 0x000ee20000300a00 */
[----:B-1----:R-:W-:-:S03]  /*64740*/  VIADD R6, R0, 0x18c ;  /* 0x0000018c00067836 */ /* 0x002fc60000000000 */
[----:B------:R-:W4:Y:S02]  /*64750*/  LDL.LU.64 R250, [R1+0x4b8] ;  /* 0x0004b80001fa7983 */ /* 0x000f240000300a00 */
[----:B------:R-:W-:Y:S01]  /*64760*/  ISETP.GE.AND P2, PT, R6, UR4, PT ;  /* 0x0000000406007c0c */ /* 0x000fe2000bf46270 */
[----:B------:R-:W-:Y:S01]  /*64770*/  ULDC UR4, c[0x0][0x228] ;  /* 0x00008a0000047ab9 */ /* 0x000fe20000000800 */
[----:B------:R0:W-:Y:S01]  /*64780*/  @P0 STG.E.U8 desc[UR58][R184.64], R180 ;  /* 0x000000b4b8000986 */ /* 0x0001e2000c10113a */
[----:B------:R-:W-:Y:S01]  /*64790*/  ISETP.LT.AND P6, PT, R2, UR4, !P3 ;  /* 0x0000000402007c0c */ /* 0x000fe2000dfc1270 */
[----:B------:R-:W-:Y:S02]  /*647a0*/  ULDC UR4, c[0x0][0x22c] ;  /* 0x00008b0000047ab9 */ /* 0x000fe40000000800 */
[----:B------:R-:W4:Y:S01]  /*647b0*/  LDL.LU.64 R188, [R1+0x4b0] ;  /* 0x0004b00001bc7983 */ /* 0x000f220000300a00 */
[----:B------:R-:W-:Y:S01]  /*647c0*/  ISETP.GE.AND P0, PT, R178, UR4, PT ;  /* 0x00000004b2007c0c */ /* 0x000fe2000bf06270 */
[----:B------:R-:W-:-:S02]  /*647d0*/  ULDC UR4, c[0x0][0x228] ;  /* 0x00008a0000047ab9 */ /* 0x000fc40000000800 */
[----:B0-----:R-:W4:Y:S04]  /*647e0*/  LDL.LU.64 R184, [R1+0x4a8] ;  /* 0x0004a80001b87983 */ /* 0x001f280000300a00 */
[----:B--2---:R0:W-:Y:S04]  /*647f0*/  @P5 STG.E.U8 desc[UR58][R182.64], R7 ;  /* 0x00000007b6005986 */ /* 0x0041e8000c10113a */
[----:B0-----:R-:W2:Y:S04]  /*64800*/  LDL.LU.64 R182, [R1+0x1488] ;  /* 0x0014880001b67983 */ /* 0x001ea80000300a00 */
[----:B------:R-:W3:Y:S01]  /*64810*/  LDL.LU.64 R178, [R1+0x4d0] ;  /* 0x0004d00001b27983 */ /* 0x000ee20000300a00 */
[----:B------:R-:W-:Y:S01]  /*64820*/  ISETP.LT.AND P1, PT, R3, UR8, !P1 ;  /* 0x0000000803007c0c */ /* 0x000fe2000cf21270 */
[----:B------:R-:W-:Y:S01]  /*64830*/  ULDC UR8, c[0x0][0x228] ;  /* 0x00008a0000087ab9 */ /* 0x000fe20000000800 */
[----:B------:R-:W-:-:S02]  /*64840*/  PRMT R6, R181, 0x7771, RZ ;  /* 0x00007771b5067816 */ /* 0x000fc400000000ff */
[----:B------:R-:W-:Y:S01]  /*64850*/  ISETP.LT.AND P3, PT, R3, UR6, !P3 ;  /* 0x0000000603007c0c */ /* 0x000fe2000df61270 */
[----:B------:R-:W-:-:S08]  /*64860*/  ULDC UR6, c[0x0][0x228] ;  /* 0x00008a0000067ab9 */ /* 0x000fd00000000800 */
[----:B---3--:R0:W-:Y:S02]  /*64870*/  @P1 STG.E.U8 desc[UR58][R178.64], R6 ;  /* 0x00000006b2001986 */ /* 0x0081e4000c10113a */
[----:B0-----:R-:W-:-:S05]  /*64880*/  PRMT R6, R181, 0x7772, RZ ;  /* 0x00007772b5067816 */ /* 0x001fca00000000ff */
[----:B--2---:R0:W-:Y:S04]  /*64890*/  @P6 STG.E.U8 desc[UR58][R182.64], R6 ;  /* 0x00000006b6006986 */ /* 0x0041e8000c10113a */
[----:B0-----:R-:W2:Y:S01]  /*648a0*/  LDL.LU.64 R182, [R1+0x1480] ;  /* 0x0014800001b67983 */ /* 0x001ea20000300a00 */
[----:B------:R-:W-:Y:S02]  /*648b0*/  PRMT R181, R181, 0x7773, RZ ;  /* 0x00007773b5b57816 */ /* 0x000fe400000000ff */
[----:B------:R-:W-:Y:S01]  /*648c0*/  ISETP.LT.AND P5, PT, R2, UR4, !P2 ;  /* 0x0000000402007c0c */ /* 0x000fe2000d7a1270 */
[----:B------:R-:W3:Y:S01]  /*648d0*/  LDL.LU.64 R178, [R1+0x4a0] ;  /* 0x0004a00001b27983 */ /* 0x000ee20000300a00 */
[----:B------:R-:W-:Y:S01]  /*648e0*/  VIADD R6, R0, 0x1f4 ;  /* 0x000001f400067836 */ /* 0x000fe20000000000 */
[----:B------:R-:W-:-:S02]  /*648f0*/  ULDC UR4, c[0x0][0x228] ;  /* 0x00008a0000047ab9 */ /* 0x000fc40000000800 */
[----:B------:R0:W-:Y:S01]  /*64900*/  @P3 STG.E.U8 desc[UR58][R186.64], R181 ;  /* 0x000000b5ba003986 */ /* 0x0001e2000c10113a */
[----:B------:R-:W-:Y:S01]  /*64910*/  ISETP.LT.AND P2, PT, R3, UR4, !P2 ;  /* 0x0000000403007c0c */ /* 0x000fe2000d741270 */
[----:B------:R-:W-:Y:S01]  /*64920*/  ULDC UR4, c[0x0][0x22c] ;  /* 0x00008b0000047ab9 */ /* 0x000fe20000000800 */
[----:B------:R-:W-:Y:S01]  /*64930*/  ISETP.LT.AND P3, PT, R2, UR6, !P0 ;  /* 0x0000000602007c0c */ /* 0x000fe2000c761270 */
[----:B------:R-:W-:Y:S01]  /*64940*/  ULDC UR6, c[0x0][0x228] ;  /* 0x00008a0000067ab9 */ /* 0x000fe20000000800 */
[----:B------:R-:W-:Y:S01]  /*64950*/  ISETP.GE.AND P1, PT, R6, UR11, PT ;  /* 0x0000000b06007c0c */ /* 0x000fe2000bf26270 */
[----:B------:R-:W-:Y:S01]  /*64960*/  VIADD R6, R0, 0x18e ;  /* 0x0000018e00067836 */ /* 0x000fe20000000000 */
[----:B0-----:R-:W3:Y:S04]  /*64970*/  LDL.LU.64 R180, [R1+0x498] ;  /* 0x0004980001b47983 */ /* 0x001ee80000300a00 */
[----:B------:R-:W3:Y:S01]  /*64980*/  LDL.LU.64 R186, [R1+0x490] ;  /* 0x0004900001ba7983 */ /* 0x000ee20000300a00 */
[----:B--2---:R-:W-:-:S05]  /*64990*/  PRMT R7, R182, 0x7770, RZ ;  /* 0x00007770b6077816 */ /* 0x004fca00000000ff */
[----:B----4-:R0:W-:Y:S01]  /*649a0*/  @P5 STG.E.U8 desc[UR58][R250.64], R7 ;  /* 0x00000007fa005986 */ /* 0x0101e2000c10113a */
[----:B------:R-:W-:Y:S01]  /*649b0*/  ISETP.GE.AND P5, PT, R6, UR4, PT ;  /* 0x0000000406007c0c */ /* 0x000fe2000bfa6270 */
[----:B------:R-:W-:Y:S01]  /*649c0*/  ULDC UR4, c[0x0][0x228] ;  /* 0x00008a0000047ab9 */ /* 0x000fe20000000800 */
[C---:B------:R-:W-:Y:S02]  /*649d0*/  PRMT R6, R182.reuse, 0x7772, RZ ;  /* 0x00007772b6067816 */ /* 0x040fe400000000ff */
[----:B0-----:R-:W-:-:S05]  /*649e0*/  PRMT R7, R182, 0x7771, RZ ;  /* 0x00007771b6077816 */ /* 0x001fca00000000ff */
[----:B------:R0:W-:Y:S04]  /*649f0*/  @P2 STG.E.U8 desc[UR58][R188.64], R7 ;  /* 0x00000007bc002986 */ /* 0x0001e8000c10113a */
[----:B------:R1:W-:Y:S04]  /*64a00*/  @P3 STG.E.U8 desc[UR58][R184.64], R6 ;  /* 0x00000006b8003986 */ /* 0x0003e8000c10113a */
[----:B0-----:R-:W2:Y:S04]  /*64a10*/  LDL.LU.64 R188, [R1+0x488] ;  /* 0x0004880001bc7983 */ /* 0x001ea80000300a00 */
[----:B-1----:R-:W4:Y:S01]  /*64a20*/  LDL.LU.64 R184, [R1+0x480] ;  /* 0x0004800001b87983 */ /* 0x002f220000300a00 */
[C---:B------:R-:W-:Y:S01]  /*64a30*/  ISETP.LT.AND P0, PT, R3.reuse, UR4, !P0 ;  /* 0x0000000403007c0c */ /* 0x040fe2000c701270 */
[----:B------:R-:W-:Y:S01]  /*64a40*/  ULDC UR4, c[0x0][0x228] ;  /* 0x00008a0000047ab9 */ /* 0x000fe20000000800 */
[----:B------:R-:W-:Y:S01]  /*64a50*/  VIADD R6, R0, 0x18f ;  /* 0x0000018f00067836 */ /* 0x000fe20000000000 */
[----:B------:R-:W-:Y:S01]  /*64a60*/  ISETP.LT.AND P3, PT, R2, UR4, !P5 ;  /* 0x0000000402007c0c */ /* 0x000fe2000ef61270 */
[----:B------:R-:W-:Y:S01]  /*64a70*/  ULDC UR4, c[0x0][0x22c] ;  /* 0x00008b0000047ab9 */ /* 0x000fe20000000800 */
[----:B------:R-:W-:Y:S01]  /*64a80*/  PRMT R182, R182, 0x7773, RZ ;  /* 0x00007773b6b67816 */ /* 0x000fe200000000ff */
[----:B------:R-:W4:Y:S01]  /*64a90*/  LDL.LU R251, [R1] ;  /* 0x0000000001fb7983 */ /* 0x000f220000300800 */
[----:B------:R-:W-:Y:S01]  /*64aa0*/  ISETP.GE.AND P2, PT, R6, UR4, PT ;  /* 0x0000000406007c0c */ /* 0x000fe2000bf46270 */
[----:B------:R-:W-:Y:S01]  /*64ab0*/  VIADD R6, R0, 0x190 ;  /* 0x0000019000067836 */ /* 0x000fe20000000000 */
[----:B------:R-:W-:Y:S01]  /*64ac0*/  ISETP.LT.AND P5, PT, R3, UR6, !P5 ;  /* 0x0000000603007c0c */ /* 0x000fe2000efa1270 */
[----:B------:R-:W-:Y:S01]  /*64ad0*/  ULDC UR4, c[0x0][0x22c] ;  /* 0x00008b0000047ab9 */ /* 0x000fe20000000800 */
[C---:B------:R-:W-:Y:S01]  /*64ae0*/  PRMT R7, R183.reuse, 0x7770, RZ ;  /* 0x00007770b7077816 */ /* 0x040fe200000000ff */
[----:B------:R-:W-:Y:S01]  /*64af0*/  ULDC UR6, c[0x0][0x228] ;  /* 0x00008a0000067ab9 */ /* 0x000fe20000000800 */
[----:B---3--:R0:W-:Y:S01]  /*64b00*/  @P0 STG.E.U8 desc[UR58][R178.64], R182 ;  /* 0x000000b6b2000986 */ /* 0x0081e2000c10113a */
[----:B------:R-:W-:Y:S01]  /*64b10*/  ISETP.GE.AND P0, PT, R6, UR4, PT ;  /* 0x0000000406007c0c */ /* 0x000fe2000bf06270 */
[----:B------:R-:W-:Y:S01]  /*64b20*/  ULDC UR4, c[0x0][0x228] ;  /* 0x00008a0000047ab9 */ /* 0x000fe20000000800 */
[----:B------:R-:W-:Y:S01]  /*64b30*/  PRMT R6, R183, 0x7771, RZ ;  /* 0x00007771b7067816 */ /* 0x000fe200000000ff */
[----:B------:R1:W-:Y:S01]  /*64b40*/  @P3 STG.E.U8 desc[UR58][R180.64], R7 ;  /* 0x00000007b4003986 */ /* 0x0003e2000c10113a */
[----:B------:R-:W-:Y:S01]  /*64b50*/  ISETP.LT.AND P3, PT, R2, UR4, !P2 ;  /* 0x0000000402007c0c */ /* 0x000fe2000d761270 */
[----:B------:R-:W-:Y:S01]  /*64b60*/  ULDC UR4, c[0x0][0x22c] ;  /* 0x00008b0000047ab9 */ /* 0x000fe20000000800 */
[----:B------:R-:W-:Y:S01]  /*64b70*/  ISETP.LT.AND P2, PT, R3, UR6, !P2 ;  /* 0x0000000603007c0c */ /* 0x000fe2000d741270 */
[----:B------:R-:W-:Y:S01]  /*64b80*/  ULDC UR6, c[0x0][0x228] ;  /* 0x00008a0000067ab9 */ /* 0x000fe20000000800 */
[----:B0-----:R-:W3:Y:S04]  /*64b90*/  LDL.LU.64 R178, [R1+0x478] ;  /* 0x0004780001b27983 */ /* 0x001ee80000300a00 */
[----:B------:R0:W-:Y:S01]  /*64ba0*/  @P5 STG.E.U8 desc[UR58][R186.64], R6 ;  /* 0x00000006ba005986 */ /* 0x0001e2000c10113a */
[----:B-1----:R-:W-:-:S02]  /*64bb0*/  PRMT R7, R183, 0x7772, RZ ;  /* 0x00007772b7077816 */ /* 0x002fc400000000ff */
[----:B------:R-:W-:Y:S01]  /*64bc0*/  PRMT R183, R183, 0x7773, RZ ;  /* 0x00007773b7b77816 */ /* 0x000fe200000000ff */
[----:B0-----:R-:W3:Y:S04]  /*64bd0*/  LDL.LU.64 R186, [R1+0x470] ;  /* 0x0004700001ba7983 */ /* 0x001ee80000300a00 */
[----:B--2---:R0:W-:Y:S04]  /*64be0*/  @P3 STG.E.U8 desc[UR58][R188.64], R7 ;  /* 0x00000007bc003986 */ /* 0x0041e8000c10113a */
[----:B----4-:R1:W-:Y:S04]  /*64bf0*/  @P2 STG.E.U8 desc[UR58][R184.64], R183 ;  /* 0x000000b7b8002986 */ /* 0x0103e8000c10113a */
[----:B0-----:R-:W2:Y:S04]  /*64c00*/  LDL.LU.64 R188, [R1+0x460] ;  /* 0x0004600001bc7983 */ /* 0x001ea80000300a00 */
[----:B------:R-:W4:Y:S04]  /*64c10*/  LDL.LU.64 R180, [R1+0x458] ;  /* 0x0004580001b47983 */ /* 0x000f280000300a00 */
[----:B-1----:R-:W2:Y:S04]  /*64c20*/  LDL.LU.64 R182, [R1+0x468] ;  /* 0x0004680001b67983 */ /* 0x002ea80000300a00 */
[----:B------:R-:W4:Y:S01]  /*64c30*/  LDL.LU.64 R184, [R1+0x450] ;  /* 0x0004500001b87983 */ /* 0x000f220000300a00 */
[----:B------:R-:W-:Y:S01]  /*64c40*/  VIADD R6, R0, 0x191 ;  /* 0x0000019100067836 */ /* 0x000fe20000000000 */
[----:B------:R-:W-:Y:S01]  /*64c50*/  ISETP.LT.AND P6, PT, R2, UR8, !P0 ;  /* 0x0000000802007c0c */ /* 0x000fe2000c7c1270 */
[----:B------:R-:W-:Y:S01]  /*64c60*/  VIADD R7, R0, 0x193 ;  /* 0x0000019300077836 */ /* 0x000fe20000000000 */
[----:B------:R-:W-:-:S02]  /*64c70*/  ULDC UR8, c[0x0][0x228] ;  /* 0x00008a0000087ab9 */ /* 0x000fc40000000800 */
[----:B------:R-:W-:Y:S01]  /*64c80*/  ISETP.GE.AND P5, PT, R6, UR4, PT ;  /* 0x0000000406007c0c */ /* 0x000fe2000bfa6270 */
[----:B------:R-:W-:Y:S01]  /*64c90*/  VIADD R6, R0, 0x192 ;  /* 0x0000019200067836 */ /* 0x000fe20000000000 */
[----:B------:R-:W-:-:S04]  /*64ca0*/  ULDC UR4, c[0x0][0x22c] ;  /* 0x00008b0000047ab9 */ /* 0x000fc80000000800 */
[----:B------:R-:W-:Y:S01]  /*64cb0*/  ISETP.GE.AND P3, PT, R6, UR4, PT ;  /* 0x0000000406007c0c */ /* 0x000fe2000bf66270 */
[----:B------:R-:W-:Y:S02]  /*64cc0*/  ULDC UR4, c[0x0][0x228] ;  /* 0x00008a0000047ab9 */ /* 0x000fe40000000800 */
[----:B------:R-:W-:Y:S01]  /*64cd0*/  ISETP.LT.AND P0, PT, R3, UR4, !P0 ;  /* 0x0000000403007c0c */ /* 0x000fe2000c701270 */
[----:B------:R-:W-:Y:S01]  /*64ce0*/  ULDC UR4, c[0x0][0x22c] ;  /* 0x00008b0000047ab9 */ /* 0x000fe20000000800 */
[----:B------:R-:W-:-:S05]  /*64cf0*/  PRMT R6, R251, 0x7770, RZ ;  /* 0x00007770fb067816 */ /* 0x000fca00000000ff */
[----:B---3--:R0:W-:Y:S01]  /*64d00*/  @P6 STG.E.U8 desc[UR58][R178.64], R6 ;  /* 0x00000006b2006986 */ /* 0x0081e2000c10113a */
[----:B------:R-:W-:Y:S01]  /*64d10*/  ISETP.LT.AND P6, PT, R2, UR6, !P5 ;  /* 0x0000000602007c0c */ /* 0x000fe2000efc1270 */
[----:B------:R-:W-:Y:S01]  /*64d20*/  ULDC UR6, c[0x0][0x228] ;  /* 0x00008a0000067ab9 */ /* 0x000fe20000000800 */
[----:B------:R-:W-:Y:S01]  /*64d30*/  ISETP.GE.AND P2, PT, R7, UR4, PT ;  /* 0x0000000407007c0c */ /* 0x000fe2000bf46270 */
[----:B------:R-:W-:Y:S01]  /*64d40*/  ULDC UR4, c[0x0][0x228] ;  /* 0x00008a0000047ab9 */ /* 0x000fe20000000800 */
[----:B0-----:R-:W-:-:S05]  /*64d50*/  PRMT R6, R251, 0x7771, RZ ;  /* 0x00007771fb067816 */ /* 0x001fca00000000ff */
[----:B------:R0:W-:Y:S01]  /*64d60*/  @P0 STG.E.U8 desc[UR58][R186.64], R6 ;  /* 0x00000006ba000986 */ /* 0x0001e2000c10113a */
[----:B------:R-:W-:Y:S01]  /*64d70*/  PRMT R7, R251, 0x7772, RZ ;  /* 0x00007772fb077816 */ /* 0x000fe200000000ff */
[----:B------:R-:W-:Y:S01]  /*64d80*/  VIADD R178, R0, 0x194 ;  /* 0x0000019400b27836 */ /* 0x000fe20000000000 */
[C---:B------:R-:W-:Y:S01]  /*64d90*/  ISETP.LT.AND P5, PT, R3.reuse, UR6, !P5 ;  /* 0x0000000603007c0c */ /* 0x040fe2000efa1270 */
[----:B------:R-:W-:Y:S01]  /*64da0*/  ULDC UR6, c[0x0][0x228] ;  /* 0x00008a0000067ab9 */ /* 0x000fe20000000800 */
[----:B------:R-:W-:Y:S01]  /*64db0*/  ISETP.LT.AND P0, PT, R2, UR4, !P3 ;  /* 0x0000000402007c0c */ /* 0x000fe2000df01270 */
[----:B------:R-:W-:Y:S01]  /*64dc0*/  ULDC UR4, c[0x0][0x22c] ;  /* 0x00008b0000047ab9 */ /* 0x000fe20000000800 */
[----:B0-----:R-:W3:Y:S04]  /*64dd0*/  LDL.LU.64 R186, [R1+0x448] ;  /* 0x0004480001ba7983 */ /* 0x001ee80000300a00 */
[----:B------:R-:W3:Y:S01]  /*64de0*/  LDL.LU R250, [R1+0x8] ;  /* 0x0000080001fa7983 */ /* 0x000ee20000300800 */
[----:B------:R-:W-:Y:S01]  /*64df0*/  ISETP.LT.AND P3, PT, R3, UR6, !P3 ;  /* 0x0000000603007c0c */ /* 0x000fe2000df61270 */
[----:B------:R-:W-:Y:S01]  /*64e00*/  ULDC UR6, c[0x0][0x228] ;  /* 0x00008a0000067ab9 */ /* 0x000fe20000000800 */
[----:B------:R-:W-:Y:S01]  /*64e10*/  PRMT R6, R251, 0x7773, RZ ;  /* 0x00007773fb067816 */ /* 0x000fe200000000ff */
[----:B--2---:R0:W-:Y:S01]  /*64e20*/  @P6 STG.E.U8 desc[UR58][R182.64], R7 ;  /* 0x00000007b6006986 */ /* 0x0041e2000c10113a */
[----:B------:R-:W-:Y:S01]  /*64e30*/  ISETP.GE.AND P6, PT, R178, UR4, PT ;  /* 0x00000004b2007c0c */ /* 0x000fe2000bfc6270 */
[----:B------:R-:W-:-:S02]  /*64e40*/  ULDC UR4, c[0x0][0x228] ;  /* 0x00008a0000047ab9 */ /* 0x000fc40000000800 */
[----:B0-----:R-:W2:Y:S04]  /*64e50*/  LDL.LU.64 R182, [R1+0x438] ;  /* 0x0004380001b67983 */ /* 0x001ea80000300a00 */
[----:B------:R-:W2:Y:S01]  /*64e60*/  LDL.LU.64 R178, [R1+0x440] ;  /* 0x0004400001b27983 */ /* 0x000ea20000300a00 */
[----:B------:R-:W-:-:S03]  /*64e70*/  PRMT R7, R237, 0x7770, RZ ;  /* 0x00007770ed077816 */ /* 0x000fc600000000ff */
[----:B------:R0:W-:Y:S04]  /*64e80*/  @P5 STG.E.U8 desc[UR58][R188.64], R6 ;  /* 0x00000006bc005986 */ /* 0x0001e8000c10113a */
[----:B----4-:R1:W-:Y:S01]  /*64e90*/  @P0 STG.E.U8 desc[UR58][R180.64], R7 ;  /* 0x00000007b4000986 */ /* 0x0103e2000c10113a */
[----:B0-----:R-:W-:-:S03]  /*64ea0*/  PRMT R6, R237, 0x7771, RZ ;  /* 0x00007771ed067816 */ /* 0x001fc600000000ff */
[----:B------:R-:W4:Y:S04]  /*64eb0*/  LDL.LU.64 R188, [R1+0x1478] ;  /* 0x0014780001bc7983 */ /* 0x000f280000300a00 */
[----:B------:R0:W-:Y:S04]  /*64ec0*/  @P3 STG.E.U8 desc[UR58][R184.64], R6 ;  /* 0x00000006b8003986 */ /* 0x0001e8000c10113a */
[----:B-1----:R-:W4:Y:S04]  /*64ed0*/  LDL.LU.64 R180, [R1+0x430] ;  /* 0x0004300001b47983 */ /* 0x002f280000300a00 */
[----:B0-----:R-:W4:Y:S01]  /*64ee0*/  LDL.LU.64 R184, [R1+0x428] ;  /* 0x0004280001b87983 */ /* 0x001f220000300a00 */
[----:B------:R-:W-:Y:S01]  /*64ef0*/  ISETP.LT.AND P0, PT, R2, UR4, !P2 ;  /* 0x0000000402007c0c */ /* 0x000fe2000d701270 */
[----:B------:R-:W-:Y:S01]  /*64f00*/  VIADD R6, R0, 0x195 ;  /* 0x0000019500067836 */ /* 0x000fe20000000000 */
[----:B------:R-:W-:Y:S01]  /*64f10*/  PRMT R7, R237, 0x7772, RZ ;  /* 0x00007772ed077816 */ /* 0x000fe200000000ff */
[----:B------:R-:W-:Y:S01]  /*64f20*/  ULDC UR4, c[0x0][0x22c] ;  /* 0x00008b0000047ab9 */ /* 0x000fe20000000800 */
[----:B------:R-:W-:Y:S01]  /*64f30*/  ISETP.LT.AND P2, PT, R3, UR6, !P2 ;  /* 0x0000000603007c0c */ /* 0x000fe2000d741270 */
[----:B------:R-:W-:Y:S01]  /*64f40*/  ULDC UR6, c[0x0][0x228] ;  /* 0x00008a0000067ab9 */ /* 0x000fe20000000800 */
[----:B------:R-:W-:Y:S01]  /*64f50*/  ISETP.LT.AND P5, PT, R2, UR8, !P6 ;  /* 0x0000000802007c0c */ /* 0x000fe2000f7a1270 */
[----:B------:R-:W4:Y:S01]  /*64f60*/  LDL.LU R251, [R1+0xc] ;  /* 0x00000c0001fb7983 */ /* 0x000f220000300800 */
[----:B------:R-:W-:Y:S01]  /*64f70*/  ISETP.GE.AND P3, PT, R6, UR4, PT ;  /* 0x0000000406007c0c */ /* 0x000fe2000bf66270 */
[----:B------:R-:W-:Y:S01]  /*64f80*/  VIADD R6, R0, 0x196 ;  /* 0x0000019600067836 */ /* 0x000fe20000000000 */
[----:B------:R-:W-:Y:S01]  /*64f90*/  ULDC UR4, c[0x0][0x22c] ;  /* 0x00008b0000047ab9 */ /* 0x000fe20000000800 */
[----:B------:R-:W-:-:S02]  /*64fa0*/  ULDC UR8, c[0x0][0x228] ;  /* 0x00008a0000087ab9 */ /* 0x000fc40000000800 */
[----:B---3--:R0:W-:Y:S01]  /*64fb0*/  @P0 STG.E.U8 desc[UR58][R186.64], R7 ;  /* 0x00000007ba000986 */ /* 0x0081e2000c10113a */
[----:B------:R-:W-:Y:S01]  /*64fc0*/  ISETP.GE.AND P0, PT, R6, UR4, PT ;  /* 0x0000000406007c0c */ /* 0x000fe2000bf06270 */
[----:B------:R-:W-:Y:S01]  /*64fd0*/  ULDC UR4, c[0x0][0x228] ;  /* 0x00008a0000047ab9 */ /* 0x000fe20000000800 */
[----:B------:R-:W-:Y:S01]  /*64fe0*/  PRMT R6, R250, 0x7770, RZ ;  /* 0x00007770fa067816 */ /* 0x000fe200000000ff */
[----:B0-----:R-:W-:Y:S01]  /*64ff0*/  IMAD.MOV.U32 R7, RZ, RZ, R237 ;  /* 0x000000ffff077224 */ /* 0x001fe200078e00ed */
[----:B------:R-:W-:Y:S01]  /*65000*/  ISETP.LT.AND P6, PT, R3, UR4, !P6 ;  /* 0x0000000403007c0c */ /* 0x000fe2000f7c1270 */
[----:B------:R-:W-:Y:S01]  /*65010*/  ULDC UR4, c[0x0][0x22c] ;  /* 0x00008b0000047ab9 */ /* 0x000fe20000000800 */
[----:B------:R-:W3:Y:S02]  /*65020*/  LDL.LU.64 R236, [R1+0x420] ;  /* 0x0004200001ec7983 */ /* 0x000ee40000300a00 */
[----:B------:R-:W-:Y:S02]  /*65030*/  PRMT R7, R7, 0x7773, RZ ;  /* 0x0000777307077816 */ /* 0x000fe400000000ff */
[----:B------:R-:W3:Y:S04]  /*65040*/  LDL.LU.64 R186, [R1+0x418] ;  /* 0x0004180001ba7983 */ /* 0x000ee80000300a00 */
[----:B--2---:R0:W-:Y:S04]  /*65050*/  @P2 STG.E.U8 desc[UR58][R178.64], R7 ;  /* 0x00000007b2002986 */ /* 0x0041e8000c10113a */
[----:B------:R1:W-:Y:S01]  /*65060*/  @P5 STG.E.U8 desc[UR58][R182.64], R6 ;  /* 0x00000006b6005986 */ /* 0x0003e2000c10113a */
[----:B------:R-:W-:Y:S01]  /*65070*/  ISETP.LT.AND P5, PT, R2, UR6, !P3 ;  /* 0x0000000602007c0c */ /* 0x000fe2000dfa1270 */
[----:B------:R-:W-:Y:S01]  /*65080*/  ULDC UR6, c[0x0][0x228] ;  /* 0x00008a0000067ab9 */ /* 0x000fe20000000800 */
[----:B0-----:R-:W-:Y:S01]  /*65090*/  VIADD R7, R0, 0x197 ;  /* 0x0000019700077836 */ /* 0x001fe20000000000 */
[C---:B-1----:R-:W-:Y:S01]  /*650a0*/  PRMT R6, R250.reuse, 0x7771, RZ ;  /* 0x00007771fa067816 */ /* 0x042fe200000000ff */
[----:B------:R-:W2:Y:S03]  /*650b0*/  LDL.LU.64 R182, [R1+0x408] ;  /* 0x0004080001b67983 */ /* 0x000ea60000300a00 */
[----:B------:R-:W-:Y:S01]  /*650c0*/  ISETP.GE.AND P2, PT, R7, UR4, PT ;  /* 0x0000000407007c0c */ /* 0x000fe2000bf46270 */
[----:B------:R-:W-:Y:S01]  /*650d0*/  ULDC UR4, c[0x0][0x228] ;  /* 0x00008a0000047ab9 */ /* 0x000fe20000000800 */
[----:B------:R-:W-:Y:S01]  /*650e0*/  PRMT R7, R250, 0x7772, RZ ;  /* 0x00007772fa077816 */ /* 0x000fe200000000ff */
[----:B----4-:R0:W-:Y:S04]  /*650f0*/  @P6 STG.E.U8 desc[UR58][R180.64], R6 ;  /* 0x00000006b4006986 */ /* 0x0101e8000c10113a */
[----:B------:R1:W-:Y:S04]  /*65100*/  @P5 STG.E.U8 desc[UR58][R184.64], R7 ;  /* 0x00000007b8005986 */ /* 0x0003e8000c10113a */
[----:B0-----:R-:W4:Y:S04]  /*65110*/  LDL.LU.64 R180, [R1+0x3f8] ;  /* 0x0003f80001b47983 */ /* 0x001f280000300a00 */
[----:B-1----:R-:W2:Y:S01]  /*65120*/  LDL.LU.64 R184, [R1+0x1470] ;  /* 0x0014700001b87983 */ /* 0x002ea20000300a00 */
[C---:B------:R-:W-:Y:S01]  /*65130*/  ISETP.LT.AND P3, PT, R3.reuse, UR6, !P3 ;  /* 0x0000000603007c0c */ /* 0x040fe2000df61270 */
[----:B------:R-:W-:Y:S01]  /*65140*/  ULDC UR6, c[0x0][0x228] ;  /* 0x00008a0000067ab9 */ /* 0x000fe20000000800 */
[----:B------:R-:W-:Y:S01]  /*65150*/  ISETP.LT.AND P6, PT, R2, UR4, !P0 ;  /* 0x0000000402007c0c */ /* 0x000fe2000c7c1270 */
[----:B------:R-:W-:Y:S01]  /*65160*/  VIADD R178, R0, 0x198 ;  /* 0x0000019800b27836 */ /* 0x000fe20000000000 */
[----:B------:R-:W-:Y:S01]  /*65170*/  ISETP.LT.AND P0, PT, R3, UR6, !P0 ;  /* 0x0000000603007c0c */ /* 0x000fe2000c701270 */
[----:B------:R-:W-:Y:S01]  /*65180*/  ULDC UR4, c[0x0][0x22c] ;  /* 0x00008b0000047ab9 */ /* 0x000fe20000000800 */
[----:B------:R-:W-:Y:S01]  /*65190*/  PRMT R6, R250, 0x7773, RZ ;  /* 0x00007773fa067816 */ /* 0x000fe200000000ff */
[----:B------:R-:W-:Y:S01]  /*651a0*/  ULDC UR6, c[0x0][0x228] ;  /* 0x00008a0000067ab9 */ /* 0x000fe20000000800 */
[----:B------:R-:W-:-:S02]  /*651b0*/  PRMT R7, R251, 0x7770, RZ ;  /* 0x00007770fb077816 */ /* 0x000fc400000000ff */
[----:B------:R-:W-:Y:S01]  /*651c0*/  ISETP.GE.AND P5, PT, R178, UR4, PT ;  /* 0x00000004b2007c0c */ /* 0x000fe2000bfa6270 */
[----:B------:R-:W-:Y:S01]  /*651d0*/  ULDC UR4, c[0x0][0x228] ;  /* 0x00008a0000047ab9 */ /* 0x000fe20000000800 */
[----:B------:R-:W4:Y:S04]  /*651e0*/  LDL.LU.64 R178, [R1+0x400] ;  /* 0x0004000001b27983 */ /* 0x000f280000300a00 */
[----:B---3--:R0:W-:Y:S04]  /*651f0*/  @P3 STG.E.U8 desc[UR58][R236.64], R6 ;  /* 0x00000006ec003986 */ /* 0x0081e8000c10113a */
[----:B------:R-:W-:Y:S01]  /*65200*/  @P6 STG.E.U8 desc[UR58][R186.64], R7 ;  /* 0x00000007ba006986 */ /* 0x000fe2000c10113a */
[----:B0-----:R-:W-:-:S03]  /*65210*/  PRMT R6, R251, 0x7771, RZ ;  /* 0x00007771fb067816 */ /* 0x001fc600000000ff */
[----:B------:R-:W3:Y:S04]  /*65220*/  LDL.LU.64 R236, [R1+0x3f0] ;  /* 0x0003f00001ec7983 */ /* 0x000ee80000300a00 */
[----:B--2---:R0:W-:Y:S04]  /*65230*/  @P0 STG.E.U8 desc[UR58][R184.64], R6 ;  /* 0x00000006b8000986 */ /* 0x0041e8000c10113a */
[----:B0-----:R-:W2:Y:S04]  /*65240*/  LDL.LU.64 R184, [R1+0x1468] ;  /* 0x0014680001b87983 */ /* 0x001ea80000300a00 */
[----:B------:R-:W3:Y:S01]  /*65250*/  LDL.LU.64 R186, [R1+0x3e8] ;  /* 0x0003e80001ba7983 */ /* 0x000ee20000300a00 */
[----:B------:R-:W-:Y:S01]  /*65260*/  ISETP.LT.AND P3, PT, R2, UR4, !P2 ;  /* 0x0000000402007c0c */ /* 0x000fe2000d761270 */
[----:B------:R-:W-:Y:S01]  /*65270*/  VIADD R6, R0, 0x199 ;  /* 0x0000019900067836 */ /* 0x000fe20000000000 */
[----:B------:R-:W-:Y:S01]  /*65280*/  ULDC UR4, c[0x0][0x22c] ;  /* 0x00008b0000047ab9 */ /* 0x000fe20000000800 */
[----:B------:R-:W-:Y:S01]  /*65290*/  ISETP.LT.AND P2, PT, R3, UR6, !P2 ;  /* 0x0000000603007c0c */ /* 0x000fe2000d741270 */
[----:B------:R-:W-:Y:S01]  /*652a0*/  ULDC UR6, c[0x0][0x228] ;  /* 0x00008a0000067ab9 */ /* 0x000fe20000000800 */
[----:B------:R-:W-:-:S02]  /*652b0*/  PRMT R7, R251, 0x7772, RZ ;  /* 0x00007772fb077816 */ /* 0x000fc400000000ff */
[----:B------:R-:W-:Y:S01]  /*652c0*/  ISETP.GE.AND P0, PT, R6, UR4, PT ;  /* 0x0000000406007c0c */ /* 0x000fe2000bf06270 */
[----:B------:R-:W-:Y:S01]  /*652d0*/  VIADD R6, R0, 0x19a ;  /* 0x0000019a00067836 */ /* 0x000fe20000000000 */
[----:B------:R-:W-:Y:S01]  /*652e0*/  ISETP.LT.AND P6, PT, R2, UR8, !P5 ;  /* 0x0000000802007c0c */ /* 0x000fe2000efc1270 */
[----:B------:R-:W-:Y:S01]  /*652f0*/  ULDC UR4, c[0x0][0x22c] ;  /* 0x00008b0000047ab9 */ /* 0x000fe20000000800 */
[----:B------:R-:W-:Y:S02]  /*65300*/  ULDC UR8, c[0x0][0x228] ;  /* 0x00008a0000087ab9 */ /* 0x000fe40000000800 */
[----:B------:R0:W-:Y:S01]  /*65310*/  @P3 STG.E.U8 desc[UR58][R182.64], R7 ;  /* 0x00000007b6003986 */ /* 0x0001e2000c10113a */
[----:B------:R-:W-:Y:S01]  /*65320*/  ISETP.GE.AND P3, PT, R6, UR4, PT ;  /* 0x0000000406007c0c */ /* 0x000fe2000bf66270 */
[----:B------:R-:W-:Y:S02]  /*65330*/  ULDC UR4, c[0x0][0x228] ;  /* 0x00008a0000047ab9 */ /* 0x000fe40000000800 */
[----:B------:R-:W-:Y:S01]  /*65340*/  ISETP.LT.AND P5, PT, R3, UR4, !P5 ;  /* 0x0000000403007c0c */ /* 0x000fe2000efa1270 */
[----:B------:R-:W-:Y:S01]  /*65350*/  ULDC UR4, c[0x0][0x22c] ;  /* 0x00008b0000047ab9 */ /* 0x000fe20000000800 */
[----:B0-----:R-:W-:Y:S01]  /*65360*/  PRMT R7, R251, 0x7773, RZ ;  /* 0x00007773fb077816 */ /* 0x001fe200000000ff */
[----:B------:R-:W3:Y:S04]  /*65370*/  LDL.LU.64 R182, [R1+0x3e0] ;  /* 0x0003e00001b67983 */ /* 0x000ee80000300a00 */
[----:B----4-:R0:W-:Y:S04]  /*65380*/  @P2 STG.E.U8 desc[UR58][R178.64], R7 ;  /* 0x00000007b2002986 */ /* 0x0101e8000c10113a */
[----:B------:R-:W4:Y:S01]  /*65390*/  LDL.LU.64 R250, [R1+0x3d8] ;  /* 0x0003d80001fa7983 */ /* 0x000f220000300a00 */
[----:B--2---:R-:W-:-:S05]  /*653a0*/  PRMT R6, R184, 0x7770, RZ ;  /* 0x00007770b8067816 */ /* 0x004fca00000000ff */
[----:B------:R1:W-:Y:S01]  /*653b0*/  @P6 STG.E.U8 desc[UR58][R180.64], R6 ;  /* 0x00000006b4006986 */ /* 0x0003e2000c10113a */
[----:B------:R-:W-:Y:S01]  /*653c0*/  ISETP.LT.AND P6, PT, R2, UR6, !P0 ;  /* 0x0000000602007c0c */ /* 0x000fe2000c7c1270 */
[----:B0-----:R-:W-:Y:S01]  /*653d0*/  VIADD R7, R0, 0x19b ;  /* 0x0000019b00077836 */ /* 0x001fe20000000000 */
[----:B------:R-:W-:Y:S01]  /*653e0*/  ULDC UR6, c[0x0][0x228] ;  /* 0x00008a0000067ab9 */ /* 0x000fe20000000800 */
[----:B-1----:R-:W-:-:S05]  /*653f0*/  PRMT R6, R184, 0x7771, RZ ;  /* 0x00007771b8067816 */ /* 0x002fca00000000ff */
[----:B---3--:R0:W-:Y:S02]  /*65400*/  @P5 STG.E.U8 desc[UR58][R236.64], R6 ;  /* 0x00000006ec005986 */ /* 0x0081e4000c10113a */
[----:B0-----:R-:W-:Y:S02]  /*65410*/  PRMT R6, R184, 0x7772, RZ ;  /* 0x00007772b8067816 */ /* 0x001fe400000000ff */
[----:B------:R-:W2:Y:S04]  /*65420*/  LDL.LU.64 R236, [R1+0x3c8] ;  /* 0x0003c80001ec7983 */ /* 0x000ea80000300a00 */
[----:B------:R-:W3:Y:S04]  /*65430*/  LDL.LU.64 R178, [R1+0x3c0] ;  /* 0x0003c00001b27983 */ /* 0x000ee80000300a00 */
[----:B------:R-:W3:Y:S04]  /*65440*/  LDL.LU.64 R180, [R1+0x3b8] ;  /* 0x0003b80001b47983 */ /* 0x000ee80000300a00 */
[----:B------:R0:W-:Y:S04]  /*65450*/  @P6 STG.E.U8 desc[UR58][R186.64], R6 ;  /* 0x00000006ba006986 */ /* 0x0001e8000c10113a */
[----:B0-----:R-:W2:Y:S01]  /*65460*/  LDL.LU.64 R186, [R1+0x1460] ;  /* 0x0014600001ba7983 */ /* 0x001ea20000300a00 */
[----:B------:R-:W-:Y:S01]  /*65470*/  ISETP.GE.AND P2, PT, R7, UR4, PT ;  /* 0x0000000407007c0c */ /* 0x000fe2000bf46270 */
[----:B------:R-:W-:Y:S01]  /*65480*/  ULDC UR4, c[0x0][0x228] ;  /* 0x00008a0000047ab9 */ /* 0x000fe20000000800 */
        /* <DEDUP_REMOVED lines=8> */
[----:B------:R-:W-:Y:S01]  /*65510*/  ISETP.GE.AND P6, PT, R7, UR4, PT ;  /* 0x0000000407007c0c */ /* 0x000fe2000bfc6270 */
[----:B------:R-:W-:Y:S01]  /*65520*/  ULDC UR4, c[0x0][0x228] ;  /* 0x00008a0000047ab9 */ /* 0x000fe20000000800 */
[----:B------:R-:W-:-:S02]  /*65530*/  PRMT R7, R185, 0x7770, RZ ;  /* 0x00007770b9077816 */ /* 0x000fc400000000ff */
[----:B------:R-:W-:Y:S01]  /*65540*/  PRMT R6, R185, 0x7771, RZ ;  /* 0x00007771b9067816 */ /* 0x000fe200000000ff */
[----:B------:R-:W-:Y:S04]  /*65550*/  @P0 STG.E.U8 desc[UR58][R182.64], R184 ;  /* 0x000000b8b6000986 */ /* 0x000fe8000c10113a */
[----:B----4-:R0:W-:Y:S04]  /*65560*/  @P5 STG.E.U8 desc[UR58][R250.64], R7 ;  /* 0x00000007fa005986 */ /* 0x0101e8000c10113a */
[----:B0-----:R-:W4:Y:S01]  /*65570*/  LDL.LU.64 R250, [R1+0x3b0] ;  /* 0x0003b00001fa7983 */ /* 0x001f220000300a00 */
[----:B------:R-:W-:Y:S01]  /*65580*/  ISETP.LT.AND P0, PT, R2, UR4, !P2 ;  /* 0x0000000402007c0c */ /* 0x000fe2000d701270 */
[----:B------:R-:W-:Y:S01]  /*65590*/  ULDC UR4, c[0x0][0x22c] ;  /* 0x00008b0000047ab9 */ /* 0x000fe20000000800 */
[----:B------:R-:W-:Y:S01]  /*655a0*/  ISETP.LT.AND P2, PT, R3, UR6, !P2 ;  /* 0x0000000603007c0c */ /* 0x000fe2000d741270 */
[----:B------:R-:W-:Y:S01]  /*655b0*/  ULDC UR6, c[0x0][0x228] ;  /* 0x00008a0000067ab9 */ /* 0x000fe20000000800 */
[----:B--2---:R0:W-:Y:S04]  /*655c0*/  @P3 STG.E.U8 desc[UR58][R186.64], R6 ;  /* 0x00000006ba003986 */ /* 0x0041e8000c10113a */
[----:B0-----:R-:W2:Y:S01]  /*655d0*/  LDL.LU.64 R186, [R1+0x1458] ;  /* 0x0014580001ba7983 */ /* 0x001ea20000300a00 */
[----:B------:R-:W-:-:S02]  /*655e0*/  PRMT R7, R185, 0x7772, RZ ;  /* 0x00007772b9077816 */ /* 0x000fc400000000ff */
[----:B------:R-:W-:Y:S01]  /*655f0*/  PRMT R185, R185, 0x7773, RZ ;  /* 0x00007773b9b97816 */ /* 0x000fe200000000ff */
[----:B------:R-:W4:Y:S04]  /*65600*/  LDL.LU.64 R182, [R1+0x3a0] ;  /* 0x0003a00001b67983 */ /* 0x000f280000300a00 */
[----:B------:R0:W-:Y:S04]  /*65610*/  @P0 STG.E.U8 desc[UR58][R236.64], R7 ;  /* 0x00000007ec000986 */ /* 0x0001e8000c10113a */
[----:B---3--:R1:W-:Y:S04]  /*65620*/  @P2 STG.E.U8 desc[UR58][R178.64], R185 ;  /* 0x000000b9b2002986 */ /* 0x0083e8000c10113a */
[----:B0-----:R-:W3:Y:S04]  /*65630*/  LDL.LU.64 R236, [R1+0x398] ;  /* 0x0003980001ec7983 */ /* 0x001ee80000300a00 */
[----:B-1----:R-:W3:Y:S01]  /*65640*/  LDL.LU.64 R184, [R1+0x3a8] ;  /* 0x0003a80001b87983 */ /* 0x002ee20000300a00 */
        /* <DEDUP_REMOVED lines=11> */
[----:B--2---:R-:W-:-:S05]  /*65700*/  PRMT R6, R186, 0x7770, RZ ;  /* 0x00007770ba067816 */ /* 0x004fca00000000ff */
[----:B------:R0:W-:Y:S02]  /*65710*/  @P5 STG.E.U8 desc[UR58][R180.64], R6 ;  /* 0x00000006b4005986 */ /* 0x0001e4000c10113a */
[----:B0-----:R-:W-:-:S05]  /*65720*/  PRMT R6, R186, 0x7771, RZ ;  /* 0x00007771ba067816 */ /* 0x001fca00000000ff */
[----:B----4-:R0:W-:Y:S04]  /*65730*/  @P6 STG.E.U8 desc[UR58][R250.64], R6 ;  /* 0x00000006fa006986 */ /* 0x0101e8000c10113a */
[----:B0-----:R-:W2:Y:S01]  /*65740*/  LDL.LU.64 R250, [R1+0x388] ;  /* 0x0003880001fa7983 */ /* 0x001ea20000300a00 */
[C---:B------:R-:W-:Y:S01]  /*65750*/  ISETP.LT.AND P5, PT, R2.reuse, UR6, !P3 ;  /* 0x0000000602007c0c */ /* 0x040fe2000dfa1270 */
[----:B------:R-:W-:Y:S01]  /*65760*/  ULDC UR6, c[0x0][0x228] ;  /* 0x00008a0000067ab9 */ /* 0x000fe20000000800 */
[----:B------:R-:W-:Y:S01]  /*65770*/  ISETP.GE.AND P2, PT, R7, UR4, PT ;  /* 0x0000000407007c0c */ /* 0x000fe2000bf46270 */
[----:B------:R-:W-:Y:S01]  /*65780*/  ULDC UR4, c[0x0][0x228] ;  /* 0x00008a0000047ab9 */ /* 0x000fe20000000800 */
[C---:B------:R-:W-:Y:S01]  /*65790*/  ISETP.LT.AND P3, PT, R3.reuse, UR6, !P3 ;  /* 0x0000000603007c0c */ /* 0x040fe2000df61270 */
[----:B------:R-:W-:Y:S01]  /*657a0*/  ULDC UR6, c[0x0][0x228] ;  /* 0x00008a0000067ab9 */ /* 0x000fe20000000800 */
[----:B------:R-:W-:Y:S01]  /*657b0*/  ISETP.LT.AND P6, PT, R2, UR4, !P0 ;  /* 0x0000000402007c0c */ /* 0x000fe2000c7c1270 */
[----:B------:R-:W-:Y:S01]  /*657c0*/  VIADD R7, R0, 0x1a0 ;  /* 0x000001a000077836 */ /* 0x000fe20000000000 */
[C---:B------:R-:W-:Y:S01]  /*657d0*/  PRMT R6, R186.reuse, 0x7772, RZ ;  /* 0x00007772ba067816 */ /* 0x040fe200000000ff */
[----:B------:R-:W-:Y:S01]  /*657e0*/  ULDC UR4, c[0x0][0x22c] ;  /* 0x00008b0000047ab9 */ /* 0x000fe20000000800 */
[----:B------:R-:W-:Y:S01]  /*657f0*/  ISETP.LT.AND P0, PT, R3, UR6, !P0 ;  /* 0x0000000603007c0c */ /* 0x000fe2000c701270 */
[----:B------:R-:W4:Y:S01]  /*65800*/  LDL.LU.64 R178, [R1+0x380] ;  /* 0x0003800001b27983 */ /* 0x000f220000300a00 */
[----:B------:R-:W-:Y:S01]  /*65810*/  PRMT R186, R186, 0x7773, RZ ;  /* 0x00007773baba7816 */ /* 0x000fe200000000ff */
[----:B------:R-:W-:-:S02]  /*65820*/  ULDC UR6, c[0x0][0x228] ;  /* 0x00008a0000067ab9 */ /* 0x000fc40000000800 */
[----:B---3--:R0:W-:Y:S01]  /*65830*/  @P5 STG.E.U8 desc[UR58][R184.64], R6 ;  /* 0x00000006b8005986 */ /* 0x0081e2000c10113a */
[----:B------:R-:W-:Y:S01]  /*65840*/  ISETP.GE.AND P5, PT, R7, UR4, PT ;  /* 0x0000000407007c0c */ /* 0x000fe2000bfa6270 */
[----:B------:R-:W-:Y:S01]  /*65850*/  ULDC UR4, c[0x0][0x228] ;  /* 0x00008a0000047ab9 */ /* 0x000fe20000000800 */
[C---:B------:R-:W-:Y:S01]  /*65860*/  PRMT R7, R187.reuse, 0x7770, RZ ;  /* 0x00007770bb077816 */ /* 0x040fe200000000ff */
[----:B------:R-:W-:Y:S04]  /*65870*/  @P3 STG.E.U8 desc[UR58][R182.64], R186 ;  /* 0x000000bab6003986 */ /* 0x000fe8000c10113a */
[----:B------:R-:W3:Y:S01]  /*65880*/  LDL.LU.64 R180, [R1+0x378] ;  /* 0x0003780001b47983 */ /* 0x000ee20000300a00 */
[----:B0-----:R-:W-:-:S03]  /*65890*/  PRMT R6, R187, 0x7771, RZ ;  /* 0x00007771bb067816 */ /* 0x001fc600000000ff */
[----:B------:R0:W-:Y:S04]  /*658a0*/  @P6 STG.E.U8 desc[UR58][R236.64], R7 ;  /* 0x00000007ec006986 */ /* 0x0001e8000c10113a */
[----:B------:R1:W-:Y:S04]  /*658b0*/  @P0 STG.E.U8 desc[UR58][R188.64], R6 ;  /* 0x00000006bc000986 */ /* 0x0003e8000c10113a */
[----:B0-----:R-:W3:Y:S04]  /*658c0*/  LDL.LU.64 R236, [R1+0x370] ;  /* 0x0003700001ec7983 */ /* 0x001ee80000300a00 */
[----:B-1----:R-:W3:Y:S01]  /*658d0*/  LDL.LU.64 R188, [R1+0x1450] ;  /* 0x0014500001bc7983 */ /* 0x002ee20000300a00 */
[----:B------:R-:W-:-:S02]  /*658e0*/  ISETP.LT.AND P3, PT, R2, UR4, !P2 ;  /* 0x0000000402007c0c */ /* 0x000fc4000d761270 */
[----:B------:R-:W-:Y:S01]  /*658f0*/  PRMT R7, R187, 0x7772, RZ ;  /* 0x00007772bb077816 */ /* 0x000fe200000000ff */
[----:B------:R-:W3:Y:S01]  /*65900*/  LDL.LU.64 R184, [R1+0x368] ;  /* 0x0003680001b87983 */ /* 0x000ee20000300a00 */
[----:B------:R-:W-:Y:S01]  /*65910*/  VIADD R6, R0, 0x1a1 ;  /* 0x000001a100067836 */ /* 0x000fe20000000000 */
[----:B------:R-:W-:Y:S02]  /*65920*/  ULDC UR4, c[0x0][0x22c] ;  /* 0x00008b0000047ab9 */ /* 0x000fe40000000800 */
[----:B------:R-:W3:Y:S06]  /*65930*/  LDL.LU.64 R182, [R1+0x360] ;  /* 0x0003600001b67983 */ /* 0x000eec0000300a00 */
[----:B--2---:R0:W-:Y:S04]  /*65940*/  @P3 STG.E.U8 desc[UR58][R250.64], R7 ;  /* 0x00000007fa003986 */ /* 0x0041e8000c10113a */
[----:B0-----:R-:W2:Y:S01]  /*65950*/  LDL.LU.64 R250, [R1+0x358] ;  /* 0x0003580001fa7983 */ /* 0x001ea20000300a00 */
[----:B------:R-:W-:Y:S01]  /*65960*/  ISETP.GE.AND P0, PT, R6, UR4, PT ;  /* 0x0000000406007c0c */ /* 0x000fe2000bf06270 */
[----:B------:R-:W-:Y:S01]  /*65970*/  VIADD R6, R0, 0x1a2 ;  /* 0x000001a200067836 */ /* 0x000fe20000000000 */
[----:B------:R-:W-:Y:S01]  /*65980*/  ISETP.LT.AND P2, PT, R3, UR6, !P2 ;  /* 0x0000000603007c0c */ /* 0x000fe2000d741270 */
[----:B------:R-:W-:Y:S01]  /*65990*/  ULDC UR4, c[0x0][0x22c] ;  /* 0x00008b0000047ab9 */ /* 0x000fe20000000800 */
[----:B------:R-:W-:Y:S01]  /*659a0*/  ISETP.LT.AND P6, PT, R2, UR8, !P5 ;  /* 0x0000000802007c0c */ /* 0x000fe2000efc1270 */
[----:B------:R-:W-:Y:S01]  /*659b0*/  ULDC UR6, c[0x0][0x228] ;  /* 0x00008a0000067ab9 */ /* 0x000fe20000000800 */
[----:B------:R-:W-:Y:S01]  /*659c0*/  ISETP.GE.AND P3, PT, R6, UR4, PT ;  /* 0x0000000406007c0c */ /* 0x000fe2000bf66270 */
[----:B------:R-:W-:Y:S01]  /*659d0*/  ULDC UR4, c[0x0][0x228] ;  /* 0x00008a0000047ab9 */ /* 0x000fe20000000800 */
[----:B------:R-:W-:Y:S01]  /*659e0*/  PRMT R187, R187, 0x7773, RZ ;  /* 0x00007773bbbb7816 */ /* 0x000fe200000000ff */
[----:B------:R-:W-:Y:S01]  /*659f0*/  VIADD R7, R0, 0x1a3 ;  /* 0x000001a300077836 */ /* 0x000fe20000000000 */
[----:B------:R-:W-:Y:S01]  /*65a00*/  ISETP.LT.AND P5, PT, R3, UR4, !P5 ;  /* 0x0000000403007c0c */ /* 0x000fe2000efa1270 */
[----:B------:R-:W-:Y:S01]  /*65a10*/  ULDC UR4, c[0x0][0x22c] ;  /* 0x00008b0000047ab9 */ /* 0x000fe20000000800 */
[----:B------:R-:W-:-:S03]  /*65a20*/  ULDC UR8, c[0x0][0x228] ;  /* 0x00008a0000087ab9 */ /* 0x000fc60000000800 */
[----:B----4-:R-:W-:Y:S01]  /*65a30*/  @P2 STG.E.U8 desc[UR58][R178.64], R187 ;  /* 0x000000bbb2002986 */ /* 0x010fe2000c10113a */
[----:B------:R-:W-:Y:S01]  /*65a40*/  ISETP.GE.AND P2, PT, R7, UR4, PT ;  /* 0x0000000407007c0c */ /* 0x000fe2000bf46270 */
[----:B------:R-:W-:Y:S01]  /*65a50*/  ULDC UR4, c[0x0][0x228] ;  /* 0x00008a0000047ab9 */ /* 0x000fe20000000800 */
[----:B---3--:R-:W-:-:S05]  /*65a60*/  PRMT R6, R188, 0x7770, RZ ;  /* 0x00007770bc067816 */ /* 0x008fca00000000ff */
[----:B------:R0:W-:Y:S01]  /*65a70*/  @P6 STG.E.U8 desc[UR58][R180.64], R6 ;  /* 0x00000006b4006986 */ /* 0x0001e2000c10113a */
[----:B------:R-:W-:Y:S01]  /*65a80*/  ISETP.LT.AND P6, PT, R2, UR6, !P0 ;  /* 0x0000000602007c0c */ /* 0x000fe2000c7c1270 */
[----:B------:R-:W-:Y:S01]  /*65a90*/  ULDC UR6, c[0x0][0x228] ;  /* 0x00008a0000067ab9 */ /* 0x000fe20000000800 */
[----:B0-----:R-:W-:-:S05]  /*65aa0*/  PRMT R6, R188, 0x7771, RZ ;  /* 0x00007771bc067816 */ /* 0x001fca00000000ff */
[----:B------:R0:W-:Y:S01]  /*65ab0*/  @P5 STG.E.U8 desc[UR58][R236.64], R6 ;  /* 0x00000006ec005986 */ /* 0x0001e2000c10113a */
[C---:B------:R-:W-:Y:S01]  /*65ac0*/  ISETP.LT.AND P0, PT, R3.reuse, UR6, !P0 ;  /* 0x0000000603007c0c */ /* 0x040fe2000c701270 */
[----:B------:R-:W-:Y:S01]  /*65ad0*/  ULDC UR6, c[0x0][0x228] ;  /* 0x00008a0000067ab9 */ /* 0x000fe20000000800 */
[----:B------:R-:W-:Y:S01]  /*65ae0*/  ISETP.LT.AND P5, PT, R2, UR4, !P3 ;  /* 0x0000000402007c0c */ /* 0x000fe2000dfa1270 */
[----:B------:R-:W-:Y:S01]  /*65af0*/  VIADD R7, R0, 0x1a4 ;  /* 0x000001a400077836 */ /* 0x000fe20000000000 */
[----:B0-----:R-:W3:Y:S01]  /*65b00*/  LDL.LU.64 R236, [R1+0x348] ;  /* 0x0003480001ec7983 */ /* 0x001ee20000300a00 */
[C---:B------:R-:W-:Y:S01]  /*65b10*/  PRMT R6, R188.reuse, 0x7772, RZ ;  /* 0x00007772bc067816 */ /* 0x040fe200000000ff */
[----:B------:R-:W-:Y:S01]  /*65b20*/  ULDC UR4, c[0x0][0x22c] ;  /* 0x00008b0000047ab9 */ /* 0x000fe20000000800 */
[----:B------:R-:W-:Y:S01]  /*65b30*/  ISETP.LT.AND P3, PT, R3, UR6, !P3 ;  /* 0x0000000603007c0c */ /* 0x000fe2000df61270 */
[----:B------:R-:W4:Y:S01]  /*65b40*/  LDL.LU.64 R178, [R1+0x340] ;  /* 0x0003400001b27983 */ /* 0x000f220000300a00 */
[----:B------:R-:W-:Y:S01]  /*65b50*/  PRMT R188, R188, 0x7773, RZ ;  /* 0x00007773bcbc7816 */ /* 0x000fe200000000ff */
[----:B------:R-:W-:-:S02]  /*65b60*/  ULDC UR6, c[0x0][0x228] ;  /* 0x00008a0000067ab9 */ /* 0x000fc40000000800 */
[----:B------:R0:W-:Y:S01]  /*65b70*/  @P6 STG.E.U8 desc[UR58][R184.64], R6 ;  /* 0x00000006b8006986 */ /* 0x0001e2000c10113a */
[----:B------:R-:W-:Y:S01]  /*65b80*/  ISETP.GE.AND P6, PT, R7, UR4, PT ;  /* 0x0000000407007c0c */ /* 0x000fe2000bfc6270 */
[----:B------:R-:W-:Y:S01]  /*65b90*/  ULDC UR4, c[0x0][0x228] ;  /* 0x00008a0000047ab9 */ /* 0x000fe20000000800 */
[C---:B------:R-:W-:Y:S01]  /*65ba0*/  PRMT R7, R189.reuse, 0x7770, RZ ;  /* 0x00007770bd077816 */ /* 0x040fe200000000ff */
[----:B------:R-:W-:Y:S04]  /*65bb0*/  @P0 STG.E.U8 desc[UR58][R182.64], R188 ;  /* 0x000000bcb6000986 */ /* 0x000fe8000c10113a */
[----:B------:R-:W4:Y:S01]  /*65bc0*/  LDL.LU.64 R180, [R1+0x338] ;  /* 0x0003380001b47983 */ /* 0x000f220000300a00 */
[----:B0-----:R-:W-:-:S03]  /*65bd0*/  PRMT R6, R189, 0x7771, RZ ;  /* 0x00007771bd067816 */ /* 0x001fc600000000ff */
[----:B--2---:R0:W-:Y:S04]  /*65be0*/  @P5 STG.E.U8 desc[UR58][R250.64], R7 ;  /* 0x00000007fa005986 */ /* 0x0041e8000c10113a */
[----:B------:R1:W-:Y:S04]  /*65bf0*/  @P3 STG.E.U8 desc[UR58][R190.64], R6 ;  /* 0x00000006be003986 */ /* 0x0003e8000c10113a */
[----:B0-----:R-:W2:Y:S04]  /*65c00*/  LDL.LU.64 R250, [R1+0x330] ;  /* 0x0003300001fa7983 */ /* 0x001ea80000300a00 */
[----:B-1----:R-:W2:Y:S01]  /*65c10*/  LDL.LU.64 R190, [R1+0x1448] ;  /* 0x0014480001be7983 */ /* 0x002ea20000300a00 */
[----:B------:R-:W-:-:S02]  /*65c20*/  ISETP.LT.AND P0, PT, R2, UR4, !P2 ;  /* 0x0000000402007c0c */ /* 0x000fc4000d701270 */
[----:B------:R-:W-:Y:S01]  /*65c30*/  PRMT R7, R189, 0x7772, RZ ;  /* 0x00007772bd077816 */ /* 0x000fe200000000ff */
[----:B------:R-:W2:Y:S01]  /*65c40*/  LDL.LU.64 R184, [R1+0x328] ;  /* 0x0003280001b87983 */ /* 0x000ea20000300a00 */
[----:B------:R-:W-:Y:S01]  /*65c50*/  VIADD R6, R0, 0x1a5 ;  /* 0x000001a500067836 */ /* 0x000fe20000000000 */
[----:B------:R-:W-:Y:S02]  /*65c60*/  ULDC UR4, c[0x0][0x22c] ;  /* 0x00008b0000047ab9 */ /* 0x000fe40000000800 */
[----:B------:R-:W2:Y:S02]  /*65c70*/  LDL.LU.64 R182, [R1+0x320] ;  /* 0x0003200001b67983 */ /* 0x000ea40000300a00 */
[----:B------:R-:W-:Y:S01]  /*65c80*/  ISETP.GE.AND P3, PT, R6, UR4, PT ;  /* 0x0000000406007c0c */ /* 0x000fe2000bf66270 */
[----:B------:R-:W-:Y:S01]  /*65c90*/  VIADD R6, R0, 0x1a6 ;  /* 0x000001a600067836 */ /* 0x000fe20000000000 */
[----:B------:R-:W-:Y:S01]  /*65ca0*/  ISETP.LT.AND P2, PT, R3, UR6, !P2 ;  /* 0x0000000603007c0c */ /* 0x000fe2000d741270 */
[----:B------:R-:W-:Y:S01]  /*65cb0*/  ULDC UR4, c[0x0][0x22c] ;  /* 0x00008b0000047ab9 */ /* 0x000fe20000000800 */
[----:B------:R-:W-:Y:S01]  /*65cc0*/  ISETP.LT.AND P5, PT, R2, UR8, !P6 ;  /* 0x0000000802007c0c */ /* 0x000fe2000f7a1270 */
[----:B------:R-:W-:Y:S01]  /*65cd0*/  ULDC UR6, c[0x0][0x228] ;  /* 0x00008a0000067ab9 */ /* 0x000fe20000000800 */
[----:B------:R-:W-:Y:S01]  /*65ce0*/  PRMT R189, R189, 0x7773, RZ ;  /* 0x00007773bdbd7816 */ /* 0x000fe200000000ff */
[----:B------:R-:W-:Y:S01]  /*65cf0*/  ULDC UR8, c[0x0][0x228] ;  /* 0x00008a0000087ab9 */ /* 0x000fe20000000800 */
[----:B---3--:R0:W-:Y:S04]  /*65d00*/  @P0 STG.E.U8 desc[UR58][R236.64], R7 ;  /* 0x00000007ec000986 */ /* 0x0081e8000c10113a */
[----:B0-----:R-:W3:Y:S01]  /*65d10*/  LDL.LU.64 R236, [R1+0x318] ;  /* 0x0003180001ec7983 */ /* 0x001ee20000300a00 */
[----:B------:R-:W-:Y:S01]  /*65d20*/  ISETP.GE.AND P0, PT, R6, UR4, PT ;  /* 0x0000000406007c0c */ /* 0x000fe2000bf06270 */
[----:B------:R-:W-:-:S02]  /*65d30*/  ULDC UR4, c[0x0][0x228] ;  /* 0x00008a0000047ab9 */ /* 0x000fc40000000800 */
[----:B------:R-:W-:Y:S01]  /*65d40*/  ISETP.LT.AND P6, PT, R3, UR4, !P6 ;  /* 0x0000000403007c0c */ /* 0x000fe2000f7c1270 */
[----:B----4-:R-:W-:Y:S01]  /*65d50*/  @P2 STG.E.U8 desc[UR58][R178.64], R189 ;  /* 0x000000bdb2002986 */ /* 0x010fe2000c10113a */
[----:B------:R-:W-:Y:S01]  /*65d60*/  VIADD R7, R0, 0x1a7 ;  /* 0x000001a700077836 */ /* 0x000fe20000000000 */
[----:B------:R-:W-:Y:S01]  /*65d70*/  ULDC UR4, c[0x0][0x22c] ;  /* 0x00008b0000047ab9 */ /* 0x000fe20000000800 */
[----:B--2---:R-:W-:-:S05]  /*65d80*/  PRMT R6, R190, 0x7770, RZ ;  /* 0x00007770be067816 */ /* 0x004fca00000000ff */
[----:B------:R0:W-:Y:S02]  /*65d90*/  @P5 STG.E.U8 desc[UR58][R180.64], R6 ;  /* 0x00000006b4005986 */ /* 0x0001e4000c10113a */
[----:B0-----:R-:W-:-:S05]  /*65da0*/  PRMT R6, R190, 0x7771, RZ ;  /* 0x00007771be067816 */ /* 0x001fca00000000ff */
[----:B------:R0:W-:Y:S04]  /*65db0*/  @P6 STG.E.U8 desc[UR58][R250.64], R6 ;  /* 0x00000006fa006986 */ /* 0x0001e8000c10113a */
        /* <DEDUP_REMOVED lines=22> */
[----:B---3--:R0:W-:Y:S04]  /*65f20*/  @P6 STG.E.U8 desc[UR58][R236.64], R7 ;  /* 0x00000007ec006986 */ /* 0x0081e8000c10113a */
        /* <DEDUP_REMOVED lines=372> */
[----:B------:R-:W2:Y:S01]  /*67670*/  LDL.LU.64 R182, [R1+0x120] ;  /* 0x0001200001b67983 */ /* 0x000ea20000300a00 */
[----:B------:R-:W-:Y:S01]  /*67680*/  ISETP.LT.AND P2, PT, R3, UR6, !P2 ;  /* 0x0000000603007c0c */ /* 0x000fe2000d741270 */
[----:B------:R-:W-:Y:S01]  /*67690*/  ULDC UR6, c[0x0][0x228] ;  /* 0x00008a0000067ab9 */ /* 0x000fe20000000800 */
[----:B------:R-:W-:Y:S01]  /*676a0*/  ISETP.LT.AND P5, PT, R2, UR8, !P6 ;  /* 0x0000000802007c0c */ /* 0x000fe2000f7a1270 */
[----:B------:R-:W-:Y:S01]  /*676b0*/  ULDC UR8, c[0x0][0x228] ;  /* 0x00008a0000087ab9 */ /* 0x000fe20000000800 */
[----:B------:R-:W-:Y:S01]  /*676c0*/  ISETP.GE.AND P3, PT, R6, UR4, PT ;  /* 0x0000000406007c0c */ /* 0x000fe2000bf66270 */
[----:B------:R-:W-:Y:S01]  /*676d0*/  VIADD R6, R0, 0x1c6 ;  /* 0x000001c600067836 */ /* 0x000fe20000000000 */
[----:B------:R-:W-:Y:S01]  /*676e0*/  ULDC UR4, c[0x0][0x22c] ;  /* 0x00008b0000047ab9 */ /* 0x000fe20000000800 */
[----:B------:R-:W-:Y:S01]  /*676f0*/  PRMT R205, R205, 0x7773, RZ ;  /* 0x00007773cdcd7816 */ /* 0x000fe200000000ff */
[----:B---3--:R0:W-:Y:S04]  /*67700*/  @P0 STG.E.U8 desc[UR58][R236.64], R7 ;  /* 0x00000007ec000986 */ /* 0x0081e8000c10113a */
[----:B0-----:R-:W3:Y:S01]  /*67710*/  LDL.LU.64 R236, [R1+0x118] ;  /* 0x0001180001ec7983 */ /* 0x001ee20000300a00 */
[----:B------:R-:W-:Y:S01]  /*67720*/  ISETP.GE.AND P0, PT, R6, UR4, PT ;  /* 0x0000000406007c0c */ /* 0x000fe2000bf06270 */
[----:B------:R-:W-:-:S02]  /*67730*/  ULDC UR4, c[0x0][0x228] ;  /* 0x00008a0000047ab9 */ /* 0x000fc40000000800 */
[----:B----4-:R-:W-:Y:S01]  /*67740*/  @P2 STG.E.U8 desc[UR58][R178.64], R205 ;  /* 0x000000cdb2002986 */ /* 0x010fe2000c10113a */
[----:B--2---:R-:W-:-:S05]  /*67750*/  PRMT R6, R206, 0x7770, RZ ;  /* 0x00007770ce067816 */ /* 0x004fca00000000ff */
[----:B------:R0:W-:Y:S04]  /*67760*/  @P5 STG.E.U8 desc[UR58][R180.64], R6 ;  /* 0x00000006b4005986 */ /* 0x0001e8000c10113a */
[----:B0-----:R-:W2:Y:S01]  /*67770*/  LDL.LU.64 R180, [R1+0x108] ;  /* 0x0001080001b47983 */ /* 0x001ea20000300a00 */
        /* <DEDUP_REMOVED lines=8> */
[C---:B------:R-:W-:Y:S01]  /*67800*/  ISETP.LT.AND P3, PT, R3.reuse, UR6, !P3 ;  /* 0x0000000603007c0c */ /* 0x040fe2000df61270 */
[----:B------:R-:W-:Y:S01]  /*67810*/  ULDC UR6, c[0x0][0x228] ;  /* 0x00008a0000067ab9 */ /* 0x000fe20000000800 */
[----:B------:R-:W-:Y:S01]  /*67820*/  VIADD R7, R0, 0x1c8 ;  /* 0x000001c800077836 */ /* 0x000fe20000000000 */
[----:B------:R-:W4:Y:S04]  /*67830*/  LDL.LU.64 R178, [R1+0x100] ;  /* 0x0001000001b27983 */ /* 0x000f280000300a00 */
[----:B------:R0:W-:Y:S01]  /*67840*/  @P6 STG.E.U8 desc[UR58][R250.64], R6 ;  /* 0x00000006fa006986 */ /* 0x0001e2000c10113a */
[----:B------:R-:W-:Y:S01]  /*67850*/  ISETP.LT.AND P6, PT, R2, UR4, !P0 ;  /* 0x0000000402007c0c */ /* 0x000fe2000c7c1270 */
[----:B------:R-:W-:Y:S01]  /*67860*/  ULDC UR4, c[0x0][0x22c] ;  /* 0x00008b0000047ab9 */ /* 0x000fe20000000800 */
[----:B------:R-:W-:Y:S01]  /*67870*/  ISETP.LT.AND P0, PT, R3, UR6, !P0 ;  /* 0x0000000603007c0c */ /* 0x000fe2000c701270 */
[----:B------:R-:W-:Y:S01]  /*67880*/  ULDC UR6, c[0x0][0x228] ;  /* 0x00008a0000067ab9 */ /* 0x000fe20000000800 */
[C---:B0-----:R-:W-:Y:S01]  /*67890*/  PRMT R6, R206.reuse, 0x7772, RZ ;  /* 0x00007772ce067816 */ /* 0x041fe200000000ff */
[----:B------:R-:W4:Y:S01]  /*678a0*/  LDL.LU.64 R250, [R1+0xf8] ;  /* 0x0000f80001fa7983 */ /* 0x000f220000300a00 */
[----:B------:R-:W-:-:S03]  /*678b0*/  PRMT R206, R206, 0x7773, RZ ;  /* 0x00007773cece7816 */ /* 0x000fc600000000ff */
[----:B------:R0:W-:Y:S01]  /*678c0*/  @P5 STG.E.U8 desc[UR58][R184.64], R6 ;  /* 0x00000006b8005986 */ /* 0x0001e2000c10113a */
[----:B------:R-:W-:Y:S01]  /*678d0*/  ISETP.GE.AND P5, PT, R7, UR4, PT ;  /* 0x0000000407007c0c */ /* 0x000fe2000bfa6270 */
[----:B------:R-:W-:Y:S01]  /*678e0*/  ULDC UR4, c[0x0][0x228] ;  /* 0x00008a0000047ab9 */ /* 0x000fe20000000800 */
[C---:B------:R-:W-:Y:S01]  /*678f0*/  PRMT R7, R207.reuse, 0x7770, RZ ;  /* 0x00007770cf077816 */ /* 0x040fe200000000ff */
[----:B------:R-:W-:Y:S01]  /*67900*/  @P3 STG.E.U8 desc[UR58][R182.64], R206 ;  /* 0x000000ceb6003986 */ /* 0x000fe2000c10113a */
[----:B0-----:R-:W-:-:S03]  /*67910*/  PRMT R6, R207, 0x7771, RZ ;  /* 0x00007771cf067816 */ /* 0x001fc600000000ff */
[----:B---3--:R-:W-:Y:S04]  /*67920*/  @P6 STG.E.U8 desc[UR58][R236.64], R7 ;  /* 0x00000007ec006986 */ /* 0x008fe8000c10113a */
[----:B------:R0:W-:Y:S04]  /*67930*/  @P0 STG.E.U8 desc[UR58][R208.64], R6 ;  /* 0x00000006d0000986 */ /* 0x0001e8000c10113a */
[----:B0-----:R-:W3:Y:S01]  /*67940*/  LDL.LU.64 R208, [R1+0x1400] ;  /* 0x0014000001d07983 */ /* 0x001ee20000300a00 */
[----:B------:R-:W-:Y:S02]  /*67950*/  ISETP.LT.AND P3, PT, R2, UR4, !P2 ;  /* 0x0000000402007c0c */ /* 0x000fe4000d761270 */
[----:B------:R-:W-:Y:S01]  /*67960*/  PRMT R7, R207, 0x7772, RZ ;  /* 0x00007772cf077816 */ /* 0x000fe200000000ff */
[----:B------:R-:W3:Y:S01]  /*67970*/  LDL.LU.64 R236, [R1+0xf0] ;  /* 0x0000f00001ec7983 */ /* 0x000ee20000300a00 */
[----:B------:R-:W-:Y:S01]  /*67980*/  VIADD R6, R0, 0x1c9 ;  /* 0x000001c900067836 */ /* 0x000fe20000000000 */
[----:B------:R-:W-:-:S02]  /*67990*/  ULDC UR4, c[0x0][0x22c] ;  /* 0x00008b0000047ab9 */ /* 0x000fc40000000800 */
[----:B------:R-:W3:Y:S04]  /*679a0*/  LDL.LU.64 R184, [R1+0xe8] ;  /* 0x0000e80001b87983 */ /* 0x000ee80000300a00 */
[----:B------:R-:W3:Y:S04]  /*679b0*/  LDL.LU.64 R182, [R1+0xe0] ;  /* 0x0000e00001b67983 */ /* 0x000ee80000300a00 */
        /* <DEDUP_REMOVED lines=15> */
[----:B----4-:R0:W-:Y:S02]  /*67ab0*/  @P2 STG.E.U8 desc[UR58][R178.64], R207 ;  /* 0x000000cfb2002986 */ /* 0x0101e4000c10113a */
[----:B0-----:R-:W-:-:S05]  /*67ac0*/  VIADD R178, R0, 0x1cb ;  /* 0x000001cb00b27836 */ /* 0x001fca0000000000 */
[----:B------:R-:W-:Y:S01]  /*67ad0*/  ISETP.GE.AND P2, PT, R178, UR4, PT ;  /* 0x00000004b2007c0c */ /* 0x000fe2000bf46270 */
[----:B------:R-:W-:Y:S01]  /*67ae0*/  ULDC UR4, c[0x0][0x228] ;  /* 0x00008a0000047ab9 */ /* 0x000fe20000000800 */
[C---:B---3--:R-:W-:Y:S02]  /*67af0*/  PRMT R6, R208.reuse, 0x7770, RZ ;  /* 0x00007770d0067816 */ /* 0x048fe400000000ff */
[----:B------:R-:W-:-:S03]  /*67b00*/  PRMT R179, R208, 0x7771, RZ ;  /* 0x00007771d0b37816 */ /* 0x000fc600000000ff */
[----:B------:R0:W-:Y:S01]  /*67b10*/  @P6 STG.E.U8 desc[UR58][R250.64], R6 ;  /* 0x00000006fa006986 */ /* 0x0001e2000c10113a */
[C---:B------:R-:W-:Y:S01]  /*67b20*/  ISETP.LT.AND P6, PT, R2.reuse, UR6, !P0 ;  /* 0x0000000602007c0c */ /* 0x040fe2000c7c1270 */
[----:B------:R-:W-:Y:S02]  /*67b30*/  ULDC UR6, c[0x0][0x228] ;  /* 0x00008a0000067ab9 */ /* 0x000fe40000000800 */
[C---:B------:R-:W-:Y:S01]  /*67b40*/  ISETP.LT.AND P0, PT, R3.reuse, UR6, !P0 ;  /* 0x0000000603007c0c */ /* 0x040fe2000c701270 */
[----:B------:R1:W-:Y:S01]  /*67b50*/  @P5 STG.E.U8 desc[UR58][R236.64], R179 ;  /* 0x000000b3ec005986 */ /* 0x0003e2000c10113a */
[----:B------:R-:W-:Y:S01]  /*67b60*/  ULDC UR6, c[0x0][0x228] ;  /* 0x00008a0000067ab9 */ /* 0x000fe20000000800 */
[----:B------:R-:W-:Y:S01]  /*67b70*/  ISETP.LT.AND P5, PT, R2, UR4, !P3 ;  /* 0x0000000402007c0c */ /* 0x000fe2000dfa1270 */
[----:B------:R-:W-:Y:S01]  /*67b80*/  ULDC UR4, c[0x0][0x22c] ;  /* 0x00008b0000047ab9 */ /* 0x000fe20000000800 */
[C---:B------:R-:W-:Y:S02]  /*67b90*/  PRMT R178, R208.reuse, 0x7772, RZ ;  /* 0x00007772d0b27816 */ /* 0x040fe400000000ff */
[----:B------:R-:W-:Y:S01]  /*67ba0*/  ISETP.LT.AND P3, PT, R3, UR6, !P3 ;  /* 0x0000000603007c0c */ /* 0x000fe2000df61270 */
[----:B0-----:R-:W3:Y:S01]  /*67bb0*/  LDL.LU.64 R250, [R1+0xc8] ;  /* 0x0000c80001fa7983 */ /* 0x001ee20000300a00 */
[----:B------:R-:W-:Y:S01]  /*67bc0*/  PRMT R208, R208, 0x7773, RZ ;  /* 0x00007773d0d07816 */ /* 0x000fe200000000ff */
[----:B------:R-:W-:Y:S01]  /*67bd0*/  VIADD R6, R0, 0x1cd ;  /* 0x000001cd00067836 */ /* 0x000fe20000000000 */
[----:B------:R-:W-:Y:S01]  /*67be0*/  ULDC UR6, c[0x0][0x228] ;  /* 0x00008a0000067ab9 */ /* 0x000fe20000000800 */
[----:B------:R-:W-:Y:S01]  /*67bf0*/  @P6 STG.E.U8 desc[UR58][R184.64], R178 ;  /* 0x000000b2b8006986 */ /* 0x000fe2000c10113a */
[----:B------:R-:W-:Y:S01]  /*67c00*/  ISETP.GE.AND P6, PT, R7, UR4, PT ;  /* 0x0000000407007c0c */ /* 0x000fe2000bfc6270 */
[----:B------:R-:W-:Y:S01]  /*67c10*/  ULDC UR4, c[0x0][0x228] ;  /* 0x00008a0000047ab9 */ /* 0x000fe20000000800 */
[----:B------:R-:W-:-:S02]  /*67c20*/  PRMT R7, R209, 0x7770, RZ ;  /* 0x00007770d1077816 */ /* 0x000fc400000000ff */
[C---:B-1----:R-:W-:Y:S01]  /*67c30*/  PRMT R179, R209.reuse, 0x7771, RZ ;  /* 0x00007771d1b37816 */ /* 0x042fe200000000ff */
[----:B------:R-:W-:Y:S04]  /*67c40*/  @P0 STG.E.U8 desc[UR58][R182.64], R208 ;  /* 0x000000d0b6000986 */ /* 0x000fe8000c10113a */
[----:B------:R-:W4:Y:S04]  /*67c50*/  LDL.LU.64 R236, [R1+0xc0] ;  /* 0x0000c00001ec7983 */ /* 0x000f280000300a00 */
[----:B--2---:R-:W-:Y:S04]  /*67c60*/  @P5 STG.E.U8 desc[UR58][R180.64], R7 ;  /* 0x00000007b4005986 */ /* 0x004fe8000c10113a */
[----:B------:R0:W-:Y:S04]  /*67c70*/  @P3 STG.E.U8 desc[UR58][R210.64], R179 ;  /* 0x000000b3d2003986 */ /* 0x0001e8000c10113a */
[----:B0-----:R-:W2:Y:S01]  /*67c80*/  LDL.LU.64 R210, [R1+0x13f8] ;  /* 0x0013f80001d27983 */ /* 0x001ea20000300a00 */
[----:B------:R-:W-:Y:S01]  /*67c90*/  ISETP.LT.AND P0, PT, R2, UR4, !P2 ;  /* 0x0000000402007c0c */ /* 0x000fe2000d701270 */
[----:B------:R-:W-:Y:S01]  /*67ca0*/  ULDC UR4, c[0x0][0x22c] ;  /* 0x00008b0000047ab9 */ /* 0x000fe20000000800 */
[----:B------:R-:W-:-:S02]  /*67cb0*/  PRMT R178, R209, 0x7772, RZ ;  /* 0x00007772d1b27816 */ /* 0x000fc400000000ff */
[----:B------:R-:W-:Y:S01]  /*67cc0*/  ISETP.GE.AND P3, PT, R6, UR4, PT ;  /* 0x0000000406007c0c */ /* 0x000fe2000bf66270 */
[----:B------:R-:W-:Y:S01]  /*67cd0*/  VIADD R6, R0, 0x1ce ;  /* 0x000001ce00067836 */ /* 0x000fe20000000000 */
[----:B------:R-:W-:Y:S01]  /*67ce0*/  ISETP.LT.AND P2, PT, R3, UR6, !P2 ;  /* 0x0000000603007c0c */ /* 0x000fe2000d741270 */
[----:B------:R-:W-:Y:S01]  /*67cf0*/  ULDC UR4, c[0x0][0x22c] ;  /* 0x00008b0000047ab9 */ /* 0x000fe20000000800 */
[----:B------:R-:W-:Y:S01]  /*67d00*/  ISETP.LT.AND P5, PT, R2, UR8, !P6 ;  /* 0x0000000802007c0c */ /* 0x000fe2000f7a1270 */
[----:B------:R-:W-:Y:S01]  /*67d10*/  ULDC UR6, c[0x0][0x228] ;  /* 0x00008a0000067ab9 */ /* 0x000fe20000000800 */
[----:B------:R-:W-:Y:S01]  /*67d20*/  PRMT R209, R209, 0x7773, RZ ;  /* 0x00007773d1d17816 */ /* 0x000fe200000000ff */
[----:B------:R-:W-:Y:S02]  /*67d30*/  ULDC UR8, c[0x0][0x228] ;  /* 0x00008a0000087ab9 */ /* 0x000fe40000000800 */
[----:B---3--:R0:W-:Y:S01]  /*67d40*/  @P0 STG.E.U8 desc[UR58][R250.64], R178 ;  /* 0x000000b2fa000986 */ /* 0x0081e2000c10113a */
[----:B------:R-:W-:Y:S01]  /*67d50*/  ISETP.GE.AND P0, PT, R6, UR4, PT ;  /* 0x0000000406007c0c */ /* 0x000fe2000bf06270 */
[----:B------:R-:W-:-:S02]  /*67d60*/  ULDC UR4, c[0x0][0x228] ;  /* 0x00008a0000047ab9 */ /* 0x000fc40000000800 */
[----:B------:R-:W-:Y:S01]  /*67d70*/  ISETP.LT.AND P6, PT, R3, UR4, !P6 ;  /* 0x0000000403007c0c */ /* 0x000fe2000f7c1270 */
[----:B------:R-:W-:Y:S01]  /*67d80*/  VIADD R6, R0, 0x1cf ;  /* 0x000001cf00067836 */ /* 0x000fe20000000000 */
[----:B------:R-:W-:Y:S01]  /*67d90*/  ULDC UR4, c[0x0][0x22c] ;  /* 0x00008b0000047ab9 */ /* 0x000fe20000000800 */
[----:B----4-:R-:W-:Y:S03]  /*67da0*/  @P2 STG.E.U8 desc[UR58][R236.64], R209 ;  /* 0x000000d1ec002986 */ /* 0x010fe6000c10113a */
[----:B------:R-:W-:Y:S01]  /*67db0*/  ISETP.GE.AND P2, PT, R6, UR4, PT ;  /* 0x0000000406007c0c */ /* 0x000fe2000bf46270 */
[----:B------:R-:W-:Y:S01]  /*67dc0*/  ULDC UR4, c[0x0][0x228] ;  /* 0x00008a0000047ab9 */ /* 0x000fe20000000800 */
[----:B------:R-:W-:Y:S01]  /*67dd0*/  VIADD R6, R0, 0x1d0 ;  /* 0x000001d000067836 */ /* 0x000fe20000000000 */
[C---:B--2---:R-:W-:Y:S02]  /*67de0*/  PRMT R7, R210.reuse, 0x7770, RZ ;  /* 0x00007770d2077816 */ /* 0x044fe400000000ff */
[----:B0-----:R-:W-:-:S03]  /*67df0*/  PRMT R178, R210, 0x7771, RZ ;  /* 0x00007771d2b27816 */ /* 0x001fc600000000ff */
        /* <DEDUP_REMOVED lines=8> */
[----:B------:R-:W-:Y:S01]  /*67e80*/  ISETP.LT.AND P0, PT, R3, UR6, !P0 ;  /* 0x0000000603007c0c */ /* 0x000fe2000c701270 */
[----:B------:R-:W-:Y:S01]  /*67e90*/  ULDC UR6, c[0x0][0x228] ;  /* 0x00008a0000067ab9 */ /* 0x000fe20000000800 */
[C---:B0-----:R-:W-:Y:S01]  /*67ea0*/  PRMT R7, R210.reuse, 0x7772, RZ ;  /* 0x00007772d2077816 */ /* 0x041fe200000000ff */
[----:B------:R-:W2:Y:S01]  /*67eb0*/  LDL.LU.64 R224, [R1+0x13f0] ;  /* 0x0013f00001e07983 */ /* 0x000ea20000300a00 */
[----:B------:R-:W-:-:S02]  /*67ec0*/  PRMT R210, R210, 0x7773, RZ ;  /* 0x00007773d2d27816 */ /* 0x000fc400000000ff */
[C---:B------:R-:W-:Y:S01]  /*67ed0*/  PRMT R179, R211.reuse, 0x7771, RZ ;  /* 0x00007771d3b37816 */ /* 0x040fe200000000ff */
[----:B-1----:R-:W3:Y:S01]  /*67ee0*/  LDL.LU.64 R226, [R1+0x13e8] ;  /* 0x0013e80001e27983 */ /* 0x002ee20000300a00 */
[----:B------:R-:W-:-:S03]  /*67ef0*/  PRMT R178, R211, 0x7770, RZ ;  /* 0x00007770d3b27816 */ /* 0x000fc600000000ff */
[----:B------:R0:W-:Y:S04]  /*67f00*/  @P5 STG.E.U8 desc[UR58][R220.64], R7 ;  /* 0x00000007dc005986 */ /* 0x0001e8000c10113a */
[----:B------:R1:W-:Y:S04]  /*67f10*/  @P3 STG.E.U8 desc[UR58][R222.64], R210 ;  /* 0x000000d2de003986 */ /* 0x0003e8000c10113a */
[----:B------:R4:W-:Y:S04]  /*67f20*/  @P6 STG.E.U8 desc[UR58][R216.64], R178 ;  /* 0x000000b2d8006986 */ /* 0x0009e8000c10113a */
[----:B0-----:R-:W2:Y:S04]  /*67f30*/  LDL.LU.64 R220, [R1+0x13e0] ;  /* 0x0013e00001dc7983 */ /* 0x001ea80000300a00 */
[----:B-1----:R-:W3:Y:S04]  /*67f40*/  LDL.LU.64 R222, [R1+0x13d8] ;  /* 0x0013d80001de7983 */ /* 0x002ee80000300a00 */
[----:B----4-:R-:W4:Y:S04]  /*67f50*/  LDL.LU.64 R216, [R1+0x13d0] ;  /* 0x0013d00001d87983 */ /* 0x010f280000300a00 */
[----:B------:R0:W-:Y:S04]  /*67f60*/  @P0 STG.E.U8 desc[UR58][R212.64], R179 ;  /* 0x000000b3d4000986 */ /* 0x0001e8000c10113a */
[----:B0-----:R-:W2:Y:S01]  /*67f70*/  LDL.LU.64 R212, [R1+0x13c8] ;  /* 0x0013c80001d47983 */ /* 0x001ea20000300a00 */
[----:B------:R-:W-:Y:S01]  /*67f80*/  ISETP.GE.AND P5, PT, R6, UR4, PT ;  /* 0x0000000406007c0c */ /* 0x000fe2000bfa6270 */
[----:B------:R-:W-:-:S02]  /*67f90*/  ULDC UR4, c[0x0][0x228] ;  /* 0x00008a0000047ab9 */ /* 0x000fc40000000800 */
[----:B------:R-:W-:Y:S02]  /*67fa0*/  ISETP.LT.AND P3, PT, R2, UR4, !P2 ;  /* 0x0000000402007c0c */ /* 0x000fe4000d761270 */
[----:B------:R-:W-:Y:S01]  /*67fb0*/  PRMT R7, R211, 0x7772, RZ ;  /* 0x00007772d3077816 */ /* 0x000fe200000000ff */
[----:B------:R-:W-:Y:S01]  /*67fc0*/  VIADD R6, R0, 0x1d1 ;  /* 0x000001d100067836 */ /* 0x000fe20000000000 */
[----:B------:R-:W-:Y:S01]  /*67fd0*/  ISETP.LT.AND P2, PT, R3, UR6, !P2 ;  /* 0x0000000603007c0c */ /* 0x000fe2000d741270 */
[----:B------:R-:W-:Y:S01]  /*67fe0*/  ULDC UR4, c[0x0][0x22c] ;  /* 0x00008b0000047ab9 */ /* 0x000fe20000000800 */
[----:B------:R-:W-:Y:S01]  /*67ff0*/  PRMT R211, R211, 0x7773, RZ ;  /* 0x00007773d3d37816 */ /* 0x000fe200000000ff */
[----:B------:R-:W-:-:S06]  /*68000*/  ULDC UR6, c[0x0][0x228] ;  /* 0x00008a0000067ab9 */ /* 0x000fcc0000000800 */
[----:B------:R0:W-:Y:S04]  /*68010*/  @P3 STG.E.U8 desc[UR58][R218.64], R7 ;  /* 0x00000007da003986 */ /* 0x0001e8000c10113a */
[----:B------:R1:W-:Y:S04]  /*68020*/  @P2 STG.E.U8 desc[UR58][R214.64], R211 ;  /* 0x000000d3d6002986 */ /* 0x0003e8000c10113a */
[----:B0-----:R-:W3:Y:S04]  /*68030*/  LDL.LU.64 R218, [R1+0x13c0] ;  /* 0x0013c00001da7983 */ /* 0x001ee80000300a00 */
[----:B-1----:R-:W4:Y:S04]  /*68040*/  LDL.LU.64 R214, [R1+0x13b8] ;  /* 0x0013b80001d67983 */ /* 0x002f280000300a00 */
[----:B------:R-:W3:Y:S04]  /*68050*/  LDL.LU R250, [R1+0x60] ;  /* 0x0000600001fa7983 */ /* 0x000ee80000300800 */
[----:B------:R-:W3:Y:S04]  /*68060*/  LDL.LU R236, [R1+0x64] ;  /* 0x0000640001ec7983 */ /* 0x000ee80000300800 */
[----:B------:R-:W3:Y:S01]  /*68070*/  LDL.LU R237, [R1+0x68] ;  /* 0x0000680001ed7983 */ /* 0x000ee20000300800 */
[----:B------:R-:W-:Y:S01]  /*68080*/  ISETP.LT.AND P6, PT, R2, UR8, !P5 ;  /* 0x0000000802007c0c */ /* 0x000fe2000efc1270 */
[----:B------:R-:W-:-:S02]  /*68090*/  ULDC UR8, c[0x0][0x228] ;  /* 0x00008a0000087ab9 */ /* 0x000fc40000000800 */
[----:B------:R-:W3:Y:S01]  /*680a0*/  LDL.LU R251, [R1+0x6c] ;  /* 0x00006c0001fb7983 */ /* 0x000ee20000300800 */
[----:B------:R-:W-:Y:S01]  /*680b0*/  ISETP.GE.AND P0, PT, R6, UR4, PT ;  /* 0x0000000406007c0c */ /* 0x000fe2000bf06270 */
[----:B------:R-:W-:Y:S01]  /*680c0*/  VIADD R6, R0, 0x1d2 ;  /* 0x000001d200067836 */ /* 0x000fe20000000000 */
[----:B------:R-:W-:-:S04]  /*680d0*/  ULDC UR4, c[0x0][0x22c] ;  /* 0x00008b0000047ab9 */ /* 0x000fc80000000800 */
[----:B------:R-:W-:Y:S01]  /*680e0*/  ISETP.GE.AND P3, PT, R6, UR4, PT ;  /* 0x0000000406007c0c */ /* 0x000fe2000bf66270 */
[----:B------:R-:W-:Y:S02]  /*680f0*/  ULDC UR4, c[0x0][0x228] ;  /* 0x00008a0000047ab9 */ /* 0x000fe40000000800 */
[----:B------:R-:W-:Y:S01]  /*68100*/  ISETP.LT.AND P5, PT, R3, UR4, !P5 ;  /* 0x0000000403007c0c */ /* 0x000fe2000efa1270 */
[----:B------:R-:W-:Y:S01]  /*68110*/  VIADD R6, R0, 0x1d3 ;  /* 0x000001d300067836 */ /* 0x000fe20000000000 */
[----:B------:R-:W-:-:S04]  /*68120*/  ULDC UR4, c[0x0][0x22c] ;  /* 0x00008b0000047ab9 */ /* 0x000fc80000000800 */
[----:B------:R-:W-:Y:S01]  /*68130*/  ISETP.GE.AND P2, PT, R6, UR4, PT ;  /* 0x0000000406007c0c */ /* 0x000fe2000bf46270 */
[----:B------:R-:W-:Y:S01]  /*68140*/  ULDC UR4, c[0x0][0x228] ;  /* 0x00008a0000047ab9 */ /* 0x000fe20000000800 */
[----:B------:R-:W-:Y:S01]  /*68150*/  VIADD R6, R0, 0x1d4 ;  /* 0x000001d400067836 */ /* 0x000fe20000000000 */
[----:B--2---:R-:W-:-:S05]  /*68160*/  PRMT R179, R212, 0x7770, RZ ;  /* 0x00007770d4b37816 */ /* 0x004fca00000000ff */
[----:B------:R0:W-:Y:S01]  /*68170*/  @P6 STG.E.U8 desc[UR58][R248.64], R179 ;  /* 0x000000b3f8006986 */ /* 0x0001e2000c10113a */
[----:B------:R-:W-:Y:S01]  /*68180*/  ISETP.LT.AND P6, PT, R2, UR6, !P0 ;  /* 0x0000000602007c0c */ /* 0x000fe2000c7c1270 */
[----:B------:R-:W-:Y:S01]  /*68190*/  ULDC UR6, c[0x0][0x228] ;  /* 0x00008a0000067ab9 */ /* 0x000fe20000000800 */
[C---:B------:R-:W-:Y:S02]  /*681a0*/  PRMT R7, R212.reuse, 0x7771, RZ ;  /* 0x00007771d4077816 */ /* 0x040fe400000000ff */
[----:B------:R-:W-:Y:S01]  /*681b0*/  ISETP.LT.AND P0, PT, R3, UR6, !P0 ;  /* 0x0000000603007c0c */ /* 0x000fe2000c701270 */
[----:B------:R-:W-:Y:S01]  /*681c0*/  ULDC UR6, c[0x0][0x228] ;  /* 0x00008a0000067ab9 */ /* 0x000fe20000000800 */
[----:B------:R-:W-:Y:S01]  /*681d0*/  PRMT R181, R212, 0x7773, RZ ;  /* 0x00007773d4b57816 */ /* 0x000fe200000000ff */
[----:B------:R1:W-:Y:S01]  /*681e0*/  @P5 STG.E.U8 desc[UR58][R246.64], R7 ;  /* 0x00000007f6005986 */ /* 0x0003e2000c10113a */
[----:B------:R-:W-:Y:S02]  /*681f0*/  ISETP.LT.AND P5, PT, R2, UR4, !P3 ;  /* 0x0000000402007c0c */ /* 0x000fe4000dfa1270 */
[----:B0-----:R-:W-:-:S02]  /*68200*/  PRMT R179, R212, 0x7772, RZ ;  /* 0x00007772d4b37816 */ /* 0x001fc400000000ff */
[----:B------:R-:W-:Y:S01]  /*68210*/  ISETP.LT.AND P3, PT, R3, UR6, !P3 ;  /* 0x0000000603007c0c */ /* 0x000fe2000df61270 */
[----:B------:R-:W-:Y:S01]  /*68220*/  ULDC UR4, c[0x0][0x22c] ;  /* 0x00008b0000047ab9 */ /* 0x000fe20000000800 */
[C---:B------:R-:W-:Y:S01]  /*68230*/  PRMT R183, R213.reuse, 0x7771, RZ ;  /* 0x00007771d5b77816 */ /* 0x040fe200000000ff */
[----:B------:R-:W-:Y:S01]  /*68240*/  ULDC UR6, c[0x0][0x228] ;  /* 0x00008a0000067ab9 */ /* 0x000fe20000000800 */
[----:B------:R0:W-:Y:S01]  /*68250*/  @P6 STG.E.U8 desc[UR58][R244.64], R179 ;  /* 0x000000b3f4006986 */ /* 0x0001e2000c10113a */
[----:B------:R-:W-:Y:S01]  /*68260*/  ISETP.GE.AND P6, PT, R6, UR4, PT ;  /* 0x0000000406007c0c */ /* 0x000fe2000bfc6270 */
[----:B------:R-:W-:Y:S02]  /*68270*/  ULDC UR4, c[0x0][0x228] ;  /* 0x00008a0000047ab9 */ /* 0x000fe40000000800 */
[----:B------:R4:W-:Y:S01]  /*68280*/  @P0 STG.E.U8 desc[UR58][R242.64], R181 ;  /* 0x000000b5f2000986 */ /* 0x0009e2000c10113a */
[----:B------:R-:W-:Y:S02]  /*68290*/  ISETP.LT.AND P0, PT, R2, UR4, !P2 ;  /* 0x0000000402007c0c */ /* 0x000fe4000d701270 */
[----:B-1----:R-:W-:Y:S01]  /*682a0*/  PRMT R7, R213, 0x7770, RZ ;  /* 0x00007770d5077816 */ /* 0x002fe200000000ff */
[----:B------:R-:W-:Y:S01]  /*682b0*/  VIADD R6, R0, 0x1d5 ;  /* 0x000001d500067836 */ /* 0x000fe20000000000 */
[----:B------:R-:W-:Y:S01]  /*682c0*/  ULDC UR4, c[0x0][0x22c] ;  /* 0x00008b0000047ab9 */ /* 0x000fe20000000800 */
[----:B------:R-:W-:Y:S01]  /*682d0*/  ISETP.LT.AND P2, PT, R3, UR6, !P2 ;  /* 0x0000000603007c0c */ /* 0x000fe2000d741270 */
[----:B------:R-:W-:Y:S01]  /*682e0*/  ULDC UR6, c[0x0][0x228] ;  /* 0x00008a0000067ab9 */ /* 0x000fe20000000800 */
[----:B------:R1:W-:Y:S04]  /*682f0*/  @P5 STG.E.U8 desc[UR58][R240.64], R7 ;  /* 0x00000007f0005986 */ /* 0x0003e8000c10113a */
[----:B------:R-:W-:Y:S01]  /*68300*/  @P3 STG.E.U8 desc[UR58][R238.64], R183 ;  /* 0x000000b7ee003986 */ /* 0x000fe2000c10113a */
[----:B------:R-:W-:-:S02]  /*68310*/  ISETP.LT.AND P5, PT, R2, UR8, !P6 ;  /* 0x0000000802007c0c */ /* 0x000fc4000f7a1270 */
[C---:B0-----:R-:W-:Y:S02]  /*68320*/  PRMT R179, R213.reuse, 0x7772, RZ ;  /* 0x00007772d5b37816 */ /* 0x041fe400000000ff */
[----:B------:R-:W-:Y:S01]  /*68330*/  ISETP.GE.AND P3, PT, R6, UR4, PT ;  /* 0x0000000406007c0c */ /* 0x000fe2000bf66270 */
[----:B------:R-:W-:Y:S01]  /*68340*/  VIADD R6, R0, 0x1d6 ;  /* 0x000001d600067836 */ /* 0x000fe20000000000 */
[----:B------:R-:W-:Y:S01]  /*68350*/  ULDC UR4, c[0x0][0x22c] ;  /* 0x00008b0000047ab9 */ /* 0x000fe20000000800 */
[----:B------:R-:W-:Y:S01]  /*68360*/  PRMT R213, R213, 0x7773, RZ ;  /* 0x00007773d5d57816 */ /* 0x000fe200000000ff */
[----:B------:R0:W-:Y:S01]  /*68370*/  @P0 STG.E.U8 desc[UR58][R234.64], R179 ;  /* 0x000000b3ea000986 */ /* 0x0001e2000c10113a */
[----:B----4-:R-:W-:Y:S02]  /*68380*/  PRMT R181, R214, 0x7773, RZ ;  /* 0x00007773d6b57816 */ /* 0x010fe400000000ff */
[----:B------:R-:W-:Y:S01]  /*68390*/  ISETP.GE.AND P0, PT, R6, UR4, PT ;  /* 0x0000000406007c0c */ /* 0x000fe2000bf06270 */
[----:B------:R-:W-:Y:S01]  /*683a0*/  ULDC UR4, c[0x0][0x228] ;  /* 0x00008a0000047ab9 */ /* 0x000fe20000000800 */
[----:B-1----:R-:W-:-:S02]  /*683b0*/  PRMT R7, R214, 0x7770, RZ ;  /* 0x00007770d6077816 */ /* 0x002fc400000000ff */
[C---:B------:R-:W-:Y:S01]  /*683c0*/  ISETP.LT.AND P6, PT, R3.reuse, UR4, !P6 ;  /* 0x0000000403007c0c */ /* 0x040fe2000f7c1270 */
[----:B------:R-:W-:Y:S04]  /*683d0*/  @P2 STG.E.U8 desc[UR58][R232.64], R213 ;  /* 0x000000d5e8002986 */ /* 0x000fe8000c10113a */
[----:B------:R1:W-:Y:S01]  /*683e0*/  @P5 STG.E.U8 desc[UR58][R230.64], R7 ;  /* 0x00000007e6005986 */ /* 0x0003e2000c10113a */
[----:B------:R-:W-:Y:S01]  /*683f0*/  ISETP.LT.AND P5, PT, R2, UR6, !P3 ;  /* 0x0000000602007c0c */ /* 0x000fe2000dfa1270 */
[----:B------:R-:W-:Y:S01]  /*68400*/  ULDC UR6, c[0x0][0x228] ;  /* 0x00008a0000067ab9 */ /* 0x000fe20000000800 */
[----:B------:R-:W-:Y:S01]  /*68410*/  VIADD R6, R0, 0x1d7 ;  /* 0x000001d700067836 */ /* 0x000fe20000000000 */
[----:B------:R-:W-:Y:S02]  /*68420*/  ISETP.LT.AND P3, PT, R3, UR6, !P3 ;  /* 0x0000000603007c0c */ /* 0x000fe4000df61270 */
[----:B0-----:R-:W-:Y:S01]  /*68430*/  PRMT R179, R214, 0x7771, RZ ;  /* 0x00007771d6b37816 */ /* 0x001fe200000000ff */
[----:B------:R-:W-:Y:S01]  /*68440*/  ULDC UR4, c[0x0][0x22c] ;  /* 0x00008b0000047ab9 */ /* 0x000fe20000000800 */
[----:B------:R-:W-:Y:S01]  /*68450*/  ULDC UR6, c[0x0][0x228] ;  /* 0x00008a0000067ab9 */ /* 0x000fe20000000800 */
[----:B------:R-:W-:Y:S01]  /*68460*/  ISETP.GE.AND P2, PT, R6, UR4, PT ;  /* 0x0000000406007c0c */ /* 0x000fe2000bf46270 */
[----:B------:R-:W-:Y:S01]  /*68470*/  ULDC UR4, c[0x0][0x228] ;  /* 0x00008a0000047ab9 */ /* 0x000fe20000000800 */
[----:B------:R-:W-:Y:S01]  /*68480*/  VIADD R6, R0, 0x1d8 ;  /* 0x000001d800067836 */ /* 0x000fe20000000000 */
[----:B------:R0:W-:Y:S01]  /*68490*/  @P6 STG.E.U8 desc[UR58][R228.64], R179 ;  /* 0x000000b3e4006986 */ /* 0x0001e2000c10113a */
[----:B-1----:R-:W-:-:S02]  /*684a0*/  PRMT R7, R214, 0x7772, RZ ;  /* 0x00007772d6077816 */ /* 0x002fc400000000ff */
[----:B------:R-:W-:Y:S02]  /*684b0*/  ISETP.LT.AND P6, PT, R2, UR4, !P0 ;  /* 0x0000000402007c0c */ /* 0x000fe4000c7c1270 */
[----:B------:R-:W-:Y:S01]  /*684c0*/  ISETP.LT.AND P0, PT, R3, UR6, !P0 ;  /* 0x0000000603007c0c */ /* 0x000fe2000c701270 */
[----:B------:R-:W-:Y:S01]  /*684d0*/  ULDC UR4, c[0x0][0x22c] ;  /* 0x00008b0000047ab9 */ /* 0x000fe20000000800 */
[C---:B------:R-:W-:Y:S01]  /*684e0*/  PRMT R183, R215.reuse, 0x7771, RZ ;  /* 0x00007771d7b77816 */ /* 0x040fe200000000ff */
[----:B------:R1:W-:Y:S01]  /*684f0*/  @P5 STG.E.U8 desc[UR58][R176.64], R7 ;  /* 0x00000007b0005986 */ /* 0x0003e2000c10113a */
[----:B------:R-:W-:Y:S01]  /*68500*/  ISETP.GE.AND P5, PT, R6, UR4, PT ;  /* 0x0000000406007c0c */ /* 0x000fe2000bfa6270 */
[----:B------:R-:W-:Y:S02]  /*68510*/  ULDC UR4, c[0x0][0x228] ;  /* 0x00008a0000047ab9 */ /* 0x000fe40000000800 */
[----:B------:R-:W-:Y:S01]  /*68520*/  @P3 STG.E.U8 desc[UR58][R174.64], R181 ;  /* 0x000000b5ae003986 */ /* 0x000fe2000c10113a */
[----:B------:R-:W-:Y:S01]  /*68530*/  ISETP.LT.AND P3, PT, R2, UR4, !P2 ;  /* 0x0000000402007c0c */ /* 0x000fe2000d761270 */
[----:B------:R-:W-:Y:S01]  /*68540*/  ULDC UR8, c[0x0][0x228] ;  /* 0x00008a0000087ab9 */ /* 0x000fe20000000800 */
[----:B0-----:R-:W-:Y:S01]  /*68550*/  PRMT R179, R215, 0x7770, RZ ;  /* 0x00007770d7b37816 */ /* 0x001fe200000000ff */
[----:B------:R-:W-:Y:S01]  /*68560*/  VIADD R6, R0, 0x1d9 ;  /* 0x000001d900067836 */ /* 0x000fe20000000000 */
[----:B------:R-:W-:Y:S01]  /*68570*/  ULDC UR6, c[0x0][0x228] ;  /* 0x00008a0000067ab9 */ /* 0x000fe20000000800 */
[----:B------:R-:W-:Y:S01]  /*68580*/  ULDC UR4, c[0x0][0x22c] ;  /* 0x00008b0000047ab9 */ /* 0x000fe20000000800 */
[----:B------:R-:W-:Y:S01]  /*68590*/  ISETP.LT.AND P2, PT, R3, UR6, !P2 ;  /* 0x0000000603007c0c */ /* 0x000fe2000d741270 */
[----:B------:R-:W-:Y:S04]  /*685a0*/  @P6 STG.E.U8 desc[UR58][R172.64], R179 ;  /* 0x000000b3ac006986 */ /* 0x000fe8000c10113a */
[----:B------:R0:W-:Y:S01]  /*685b0*/  @P0 STG.E.U8 desc[UR58][R170.64], R183 ;  /* 0x000000b7aa000986 */ /* 0x0001e2000c10113a */
[----:B------:R-:W-:-:S02]  /*685c0*/  ISETP.LT.AND P6, PT, R2, UR8, !P5 ;  /* 0x0000000802007c0c */ /* 0x000fc4000efc1270 */
[C---:B-1----:R-:W-:Y:S02]  /*685d0*/  PRMT R7, R215.reuse, 0x7772, RZ ;  /* 0x00007772d7077816 */ /* 0x042fe400000000ff */
[----:B------:R-:W-:Y:S01]  /*685e0*/  ISETP.GE.AND P0, PT, R6, UR4, PT ;  /* 0x0000000406007c0c */ /* 0x000fe2000bf06270 */
[----:B------:R-:W-:Y:S01]  /*685f0*/  VIADD R6, R0, 0x1da ;  /* 0x000001da00067836 */ /* 0x000fe20000000000 */
[----:B------:R-:W-:Y:S01]  /*68600*/  ULDC UR4, c[0x0][0x22c] ;  /* 0x00008b0000047ab9 */ /* 0x000fe20000000800 */
[----:B------:R-:W-:Y:S01]  /*68610*/  PRMT R215, R215, 0x7773, RZ ;  /* 0x00007773d7d77816 */ /* 0x000fe200000000ff */
[----:B------:R1:W-:Y:S01]  /*68620*/  @P3 STG.E.U8 desc[UR58][R168.64], R7 ;  /* 0x00000007a8003986 */ /* 0x0003e2000c10113a */
[----:B------:R-:W-:Y:S01]  /*68630*/  ULDC UR6, c[0x0][0x228] ;  /* 0x00008a0000067ab9 */ /* 0x000fe20000000800 */
[----:B------:R-:W-:Y:S01]  /*68640*/  ISETP.GE.AND P3, PT, R6, UR4, PT ;  /* 0x0000000406007c0c */ /* 0x000fe2000bf66270 */
[----:B------:R-:W-:Y:S01]  /*68650*/  ULDC UR4, c[0x0][0x228] ;  /* 0x00008a0000047ab9 */ /* 0x000fe20000000800 */
[----:B------:R-:W-:Y:S01]  /*68660*/  ULDC UR8, c[0x0][0x228] ;  /* 0x00008a0000087ab9 */ /* 0x000fe20000000800 */
[----:B0-----:R-:W-:-:S02]  /*68670*/  PRMT R171, R216, 0x7770, RZ ;  /* 0x00007770d8ab7816 */ /* 0x001fc400000000ff */
[C---:B------:R-:W-:Y:S01]  /*68680*/  ISETP.LT.AND P5, PT, R3.reuse, UR4, !P5 ;  /* 0x0000000403007c0c */ /* 0x040fe2000efa1270 */
[----:B------:R-:W-:Y:S04]  /*68690*/  @P2 STG.E.U8 desc[UR58][R166.64], R215 ;  /* 0x000000d7a6002986 */ /* 0x000fe8000c10113a */
[----:B------:R0:W-:Y:S01]  /*686a0*/  @P6 STG.E.U8 desc[UR58][R164.64], R171 ;  /* 0x000000aba4006986 */ /* 0x0001e2000c10113a */
[----:B------:R-:W-:Y:S01]  /*686b0*/  ISETP.LT.AND P6, PT, R2, UR6, !P0 ;  /* 0x0000000602007c0c */ /* 0x000fe2000c7c1270 */
[----:B------:R-:W-:Y:S01]  /*686c0*/  ULDC UR6, c[0x0][0x228] ;  /* 0x00008a0000067ab9 */ /* 0x000fe20000000800 */
[----:B------:R-:W-:Y:S01]  /*686d0*/  VIADD R6, R0, 0x1db ;  /* 0x000001db00067836 */ /* 0x000fe20000000000 */
[----:B------:R-:W-:Y:S02]  /*686e0*/  ISETP.LT.AND P0, PT, R3, UR6, !P0 ;  /* 0x0000000603007c0c */ /* 0x000fe4000c701270 */
[----:B-1----:R-:W-:Y:S01]  /*686f0*/  PRMT R7, R216, 0x7771, RZ ;  /* 0x00007771d8077816 */ /* 0x002fe200000000ff */
[----:B------:R-:W-:Y:S01]  /*68700*/  ULDC UR4, c[0x0][0x22c] ;  /* 0x00008b0000047ab9 */ /* 0x000fe20000000800 */
[----:B------:R-:W-:Y:S01]  /*68710*/  ULDC UR6, c[0x0][0x228] ;  /* 0x00008a0000067ab9 */ /* 0x000fe20000000800 */
[----:B------:R-:W-:Y:S01]  /*68720*/  ISETP.GE.AND P2, PT, R6, UR4, PT ;  /* 0x0000000406007c0c */ /* 0x000fe2000bf46270 */
[----:B------:R-:W-:Y:S01]  /*68730*/  ULDC UR4, c[0x0][0x228] ;  /* 0x00008a0000047ab9 */ /* 0x000fe20000000800 */
[----:B------:R-:W-:Y:S01]  /*68740*/  VIADD R6, R0, 0x1dc ;  /* 0x000001dc00067836 */ /* 0x000fe20000000000 */
[----:B------:R1:W-:Y:S01]  /*68750*/  @P5 STG.E.U8 desc[UR58][R140.64], R7 ;  /* 0x000000078c005986 */ /* 0x0003e2000c10113a */
[----:B0-----:R-:W-:-:S02]  /*68760*/  PRMT R165, R216, 0x7772, RZ ;  /* 0x00007772d8a57816 */ /* 0x001fc400000000ff */
[----:B------:R-:W-:Y:S02]  /*68770*/  ISETP.LT.AND P5, PT, R2, UR4, !P3 ;  /* 0x0000000402007c0c */ /* 0x000fe4000dfa1270 */
[----:B------:R-:W-:Y:S02]  /*68780*/  ISETP.LT.AND P3, PT, R3, UR6, !P3 ;  /* 0x0000000603007c0c */ /* 0x000fe4000df61270 */
[----:B------:R-:W-:Y:S01]  /*68790*/  PRMT R167, R216, 0x7773, RZ ;  /* 0x00007773d8a77816 */ /* 0x000fe200000000ff */
[----:B------:R-:W-:Y:S01]  /*687a0*/  ULDC UR4, c[0x0][0x22c] ;  /* 0x00008b0000047ab9 */ /* 0x000fe20000000800 */
[----:B------:R-:W-:Y:S01]  /*687b0*/  @P6 STG.E.U8 desc[UR58][R138.64], R165 ;  /* 0x000000a58a006986 */ /* 0x000fe2000c10113a */
[----:B------:R-:W-:Y:S01]  /*687c0*/  ISETP.GE.AND P6, PT, R6, UR4, PT ;  /* 0x0000000406007c0c */ /* 0x000fe2000bfc6270 */
[----:B------:R-:W-:Y:S02]  /*687d0*/  ULDC UR4, c[0x0][0x228] ;  /* 0x00008a0000047ab9 */ /* 0x000fe40000000800 */
[----:B------:R0:W-:Y:S01]  /*687e0*/  @P0 STG.E.U8 desc[UR58][R136.64], R167 ;  /* 0x000000a788000986 */ /* 0x0001e2000c10113a */
[----:B------:R-:W-:-:S02]  /*687f0*/  ISETP.LT.AND P0, PT, R2, UR4, !P2 ;  /* 0x0000000402007c0c */ /* 0x000fc4000d701270 */
[C---:B-1----:R-:W-:Y:S02]  /*68800*/  PRMT R7, R217.reuse, 0x7770, RZ ;  /* 0x00007770d9077816 */ /* 0x042fe400000000ff */
[----:B------:R-:W-:Y:S01]  /*68810*/  PRMT R141, R217, 0x7771, RZ ;  /* 0x00007771d98d7816 */ /* 0x000fe200000000ff */
[----:B------:R-:W-:Y:S01]  /*68820*/  VIADD R6, R0, 0x1dd ;  /* 0x000001dd00067836 */ /* 0x000fe20000000000 */
[----:B------:R-:W-:Y:S01]  /*68830*/  ULDC UR6, c[0x0][0x228] ;  /* 0x00008a0000067ab9 */ /* 0x000fe20000000800 */
[----:B------:R-:W-:Y:S01]  /*68840*/  ULDC UR4, c[0x0][0x22c] ;  /* 0x00008b0000047ab9 */ /* 0x000fe20000000800 */
[----:B------:R3:W-:Y:S01]  /*68850*/  @P5 STG.E.U8 desc[UR58][R132.64], R7 ;  /* 0x0000000784005986 */ /* 0x0007e2000c10113a */
[----:B------:R-:W-:-:S03]  /*68860*/  ISETP.LT.AND P2, PT, R3, UR6, !P2 ;  /* 0x0000000603007c0c */ /* 0x000fc6000d741270 */
[----:B------:R-:W-:Y:S01]  /*68870*/  @P3 STG.E.U8 desc[UR58][R134.64], R141 ;  /* 0x0000008d86003986 */ /* 0x000fe2000c10113a */
[----:B------:R-:W-:Y:S02]  /*68880*/  ISETP.LT.AND P5, PT, R2, UR8, !P6 ;  /* 0x0000000802007c0c */ /* 0x000fe4000f7a1270 */
[C---:B0-----:R-:W-:Y:S02]  /*68890*/  PRMT R137, R217.reuse, 0x7772, RZ ;  /* 0x00007772d9897816 */ /* 0x041fe400000000ff */
        /* <DEDUP_REMOVED lines=8> */
[----:B---3--:R-:W-:-:S02]  /*68920*/  PRMT R7, R218, 0x7770, RZ ;  /* 0x00007770da077816 */ /* 0x008fc400000000ff */
        /* <DEDUP_REMOVED lines=16> */
[----:B------:R-:W-:Y:S02]  /*68a30*/  ISETP.LT.AND P0, PT, R3, UR6, !P0 ;  /* 0x0000000603007c0c */ /* 0x000fe4000c701270 */
[----:B------:R-:W-:Y:S01]  /*68a40*/  PRMT R127, R218, 0x7773, RZ ;  /* 0x00007773da7f7816 */ /* 0x000fe200000000ff */
[----:B------:R-:W-:Y:S01]  /*68a50*/  ULDC UR4, c[0x0][0x22c] ;  /* 0x00008b0000047ab9 */ /* 0x000fe20000000800 */
[----:B------:R1:W-:Y:S01]  /*68a60*/  @P5 STG.E.U8 desc[UR58][R122.64], R7 ;  /* 0x000000077a005986 */ /* 0x0003e2000c10113a */
[----:B------:R-:W-:Y:S01]  /*68a70*/  ISETP.GE.AND P5, PT, R6, UR4, PT ;  /* 0x0000000406007c0c */ /* 0x000fe2000bfa6270 */
[----:B------:R-:W-:Y:S02]  /*68a80*/  ULDC UR4, c[0x0][0x228] ;  /* 0x00008a0000047ab9 */ /* 0x000fe40000000800 */
[----:B------:R-:W-:Y:S01]  /*68a90*/  @P3 STG.E.U8 desc[UR58][R120.64], R127 ;  /* 0x0000007f78003986 */ /* 0x000fe2000c10113a */
[----:B------:R-:W-:-:S02]  /*68aa0*/  ISETP.LT.AND P3, PT, R2, UR4, !P2 ;  /* 0x0000000402007c0c */ /* 0x000fc4000d761270 */
[C---:B------:R-:W-:Y:S02]  /*68ab0*/  PRMT R129, R219.reuse, 0x7771, RZ ;  /* 0x00007771db817816 */ /* 0x040fe400000000ff */
[----:B0-----:R-:W-:Y:S01]  /*68ac0*/  PRMT R125, R219, 0x7770, RZ ;  /* 0x00007770db7d7816 */ /* 0x001fe200000000ff */
[----:B------:R-:W-:Y:S01]  /*68ad0*/  VIADD R6, R0, 0x1e1 ;  /* 0x000001e100067836 */ /* 0x000fe20000000000 */
[----:B------:R-:W-:Y:S01]  /*68ae0*/  ULDC UR6, c[0x0][0x228] ;  /* 0x00008a0000067ab9 */ /* 0x000fe20000000800 */
[----:B------:R-:W-:Y:S01]  /*68af0*/  ULDC UR8, c[0x0][0x228] ;  /* 0x00008a0000087ab9 */ /* 0x000fe20000000800 */
[----:B------:R-:W-:Y:S01]  /*68b00*/  ULDC UR4, c[0x0][0x22c] ;  /* 0x00008b0000047ab9 */ /* 0x000fe20000000800 */
[----:B------:R0:W-:Y:S01]  /*68b10*/  @P6 STG.E.U8 desc[UR58][R116.64], R125 ;  /* 0x0000007d74006986 */ /* 0x0001e2000c10113a */
[----:B------:R-:W-:-:S03]  /*68b20*/  ISETP.LT.AND P2, PT, R3, UR6, !P2 ;  /* 0x0000000603007c0c */ /* 0x000fc6000d741270 */
[----:B------:R-:W-:Y:S01]  /*68b30*/  @P0 STG.E.U8 desc[UR58][R118.64], R129 ;  /* 0x0000008176000986 */ /* 0x000fe2000c10113a */
[----:B------:R-:W-:Y:S02]  /*68b40*/  ISETP.LT.AND P6, PT, R2, UR8, !P5 ;  /* 0x0000000802007c0c */ /* 0x000fe4000efc1270 */
        /* <DEDUP_REMOVED lines=9> */
[----:B0-----:R-:W-:-:S02]  /*68be0*/  PRMT R117, R220, 0x7770, RZ ;  /* 0x00007770dc757816 */ /* 0x001fc400000000ff */
[C---:B------:R-:W-:Y:S01]  /*68bf0*/  ISETP.LT.AND P5, PT, R3.reuse, UR4, !P5 ;  /* 0x0000000403007c0c */ /* 0x040fe2000efa1270 */
[----:B------:R0:W-:Y:S04]  /*68c00*/  @P2 STG.E.U8 desc[UR58][R110.64], R219 ;  /* 0x000000db6e002986 */ /* 0x0001e8000c10113a */
        /* <DEDUP_REMOVED lines=11> */
[----:B0-----:R-:W-:Y:S01]  /*68cc0*/  PRMT R111, R220, 0x7772, RZ ;  /* 0x00007772dc6f7816 */ /* 0x001fe200000000ff */
[----:B------:R0:W-:Y:S01]  /*68cd0*/  @P5 STG.E.U8 desc[UR58][R108.64], R7 ;  /* 0x000000076c005986 */ /* 0x0001e2000c10113a */
[----:B------:R-:W-:-:S02]  /*68ce0*/  ISETP.LT.AND P5, PT, R2, UR4, !P3 ;  /* 0x0000000402007c0c */ /* 0x000fc4000dfa1270 */
[----:B------:R-:W-:Y:S02]  /*68cf0*/  ISETP.LT.AND P3, PT, R3, UR6, !P3 ;  /* 0x0000000603007c0c */ /* 0x000fe4000df61270 */
[----:B--2---:R-:W-:Y:S01]  /*68d00*/  PRMT R113, R220, 0x7773, RZ ;  /* 0x00007773dc717816 */ /* 0x004fe200000000ff */
[----:B------:R-:W-:Y:S01]  /*68d10*/  ULDC UR4, c[0x0][0x22c] ;  /* 0x00008b0000047ab9 */ /* 0x000fe20000000800 */
[----:B------:R-:W-:Y:S01]  /*68d20*/  @P6 STG.E.U8 desc[UR58][R106.64], R111 ;  /* 0x0000006f6a006986 */ /* 0x000fe2000c10113a */
[----:B------:R-:W-:Y:S01]  /*68d30*/  ISETP.GE.AND P6, PT, R6, UR4, PT ;  /* 0x0000000406007c0c */ /* 0x000fe2000bfc6270 */
[----:B------:R-:W-:Y:S02]  /*68d40*/  ULDC UR4, c[0x0][0x228] ;  /* 0x00008a0000047ab9 */ /* 0x000fe40000000800 */
[----:B------:R1:W-:Y:S01]  /*68d50*/  @P0 STG.E.U8 desc[UR58][R104.64], R113 ;  /* 0x0000007168000986 */ /* 0x0003e2000c10113a */
[----:B------:R-:W-:Y:S01]  /*68d60*/  ISETP.LT.AND P0, PT, R2, UR4, !P2 ;  /* 0x0000000402007c0c */ /* 0x000fe2000d701270 */
[----:B------:R-:W-:Y:S01]  /*68d70*/  VIADD R6, R0, 0x1e5 ;  /* 0x000001e500067836 */ /* 0x000fe20000000000 */
[----:B------:R-:W-:Y:S01]  /*68d80*/  ULDC UR6, c[0x0][0x228] ;  /* 0x00008a0000067ab9 */ /* 0x000fe20000000800 */
[----:B0-----:R-:W-:-:S02]  /*68d90*/  PRMT R7, R221, 0x7770, RZ ;  /* 0x00007770dd077816 */ /* 0x001fc400000000ff */
[----:B------:R-:W-:Y:S01]  /*68da0*/  PRMT R109, R221, 0x7771, RZ ;  /* 0x00007771dd6d7816 */ /* 0x000fe200000000ff */
[----:B------:R-:W-:Y:S01]  /*68db0*/  ULDC UR8, c[0x0][0x228] ;  /* 0x00008a0000087ab9 */ /* 0x000fe20000000800 */
[----:B------:R-:W-:Y:S01]  /*68dc0*/  ULDC UR4, c[0x0][0x22c] ;  /* 0x00008b0000047ab9 */ /* 0x000fe20000000800 */
[----:B------:R-:W-:Y:S01]  /*68dd0*/  ISETP.LT.AND P2, PT, R3, UR6, !P2 ;  /* 0x0000000603007c0c */ /* 0x000fe2000d741270 */
[----:B------:R0:W-:Y:S04]  /*68de0*/  @P5 STG.E.U8 desc[UR58][R100.64], R7 ;  /* 0x0000000764005986 */ /* 0x0001e8000c10113a */
[----:B------:R-:W-:Y:S01]  /*68df0*/  @P3 STG.E.U8 desc[UR58][R102.64], R109 ;  /* 0x0000006d66003986 */ /* 0x000fe2000c10113a */
[----:B------:R-:W-:Y:S02]  /*68e00*/  ISETP.LT.AND P5, PT, R2, UR8, !P6 ;  /* 0x0000000802007c0c */ /* 0x000fe4000f7a1270 */
[----:B-1----:R-:W-:-:S02]  /*68e10*/  PRMT R105, R221, 0x7772, RZ ;  /* 0x00007772dd697816 */ /* 0x002fc400000000ff */
        /* <DEDUP_REMOVED lines=8> */
[----:B0-----:R-:W-:Y:S02]  /*68ea0*/  PRMT R7, R222, 0x7770, RZ ;  /* 0x00007770de077816 */ /* 0x001fe400000000ff */
[C---:B------:R-:W-:Y:S01]  /*68eb0*/  ISETP.LT.AND P6, PT, R3.reuse, UR4, !P6 ;  /* 0x0000000403007c0c */ /* 0x040fe2000f7c1270 */
[----:B------:R-:W-:Y:S04]  /*68ec0*/  @P2 STG.E.U8 desc[UR58][R94.64], R221 ;  /* 0x000000dd5e002986 */ /* 0x000fe8000c10113a */
[----:B------:R0:W-:Y:S01]  /*68ed0*/  @P5 STG.E.U8 desc[UR58][R96.64], R7 ;  /* 0x0000000760005986 */ /* 0x0001e2000c10113a */
[----:B------:R-:W-:Y:S01]  /*68ee0*/  ISETP.LT.AND P5, PT, R2, UR6, !P3 ;  /* 0x0000000602007c0c */ /* 0x000fe2000dfa1270 */
[----:B------:R-:W-:Y:S01]  /*68ef0*/  ULDC UR6, c[0x0][0x228] ;  /* 0x00008a0000067ab9 */ /* 0x000fe20000000800 */
[----:B------:R-:W-:Y:S01]  /*68f00*/  VIADD R6, R0, 0x1e7 ;  /* 0x000001e700067836 */ /* 0x000fe20000000000 */
[----:B------:R-:W-:-:S02]  /*68f10*/  ISETP.LT.AND P3, PT, R3, UR6, !P3 ;  /* 0x0000000603007c0c */ /* 0x000fc4000df61270 */
[----:B-1----:R-:W-:Y:S01]  /*68f20*/  PRMT R99, R222, 0x7771, RZ ;  /* 0x00007771de637816 */ /* 0x002fe200000000ff */
[----:B------:R-:W-:Y:S01]  /*68f30*/  ULDC UR4, c[0x0][0x22c] ;  /* 0x00008b0000047ab9 */ /* 0x000fe20000000800 */
[----:B------:R-:W-:Y:S01]  /*68f40*/  ULDC UR6, c[0x0][0x228] ;  /* 0x00008a0000067ab9 */ /* 0x000fe20000000800 */
[----:B------:R-:W-:Y:S01]  /*68f50*/  ISETP.GE.AND P2, PT, R6, UR4, PT ;  /* 0x0000000406007c0c */ /* 0x000fe2000bf46270 */
[----:B------:R-:W-:Y:S01]  /*68f60*/  ULDC UR4, c[0x0][0x228] ;  /* 0x00008a0000047ab9 */ /* 0x000fe20000000800 */
[----:B------:R-:W-:Y:S01]  /*68f70*/  VIADD R6, R0, 0x1e8 ;  /* 0x000001e800067836 */ /* 0x000fe20000000000 */
[----:B------:R1:W-:Y:S01]  /*68f80*/  @P6 STG.E.U8 desc[UR58][R92.64], R99 ;  /* 0x000000635c006986 */ /* 0x0003e2000c10113a */
[----:B0-----:R-:W-:Y:S02]  /*68f90*/  PRMT R7, R222, 0x7772, RZ ;  /* 0x00007772de077816 */ /* 0x001fe400000000ff */
[----:B------:R-:W-:Y:S02]  /*68fa0*/  ISETP.LT.AND P6, PT, R2, UR4, !P0 ;  /* 0x0000000402007c0c */ /* 0x000fe4000c7c1270 */
[----:B------:R-:W-:-:S02]  /*68fb0*/  ISETP.LT.AND P0, PT, R3, UR6, !P0 ;  /* 0x0000000603007c0c */ /* 0x000fc4000c701270 */
[----:B------:R-:W-:Y:S01]  /*68fc0*/  PRMT R95, R222, 0x7773, RZ ;  /* 0x00007773de5f7816 */ /* 0x000fe200000000ff */
[----:B------:R-:W-:Y:S01]  /*68fd0*/  ULDC UR4, c[0x0][0x22c] ;  /* 0x00008b0000047ab9 */ /* 0x000fe20000000800 */
[----:B------:R0:W-:Y:S01]  /*68fe0*/  @P5 STG.E.U8 desc[UR58][R90.64], R7 ;  /* 0x000000075a005986 */ /* 0x0001e2000c10113a */
[----:B------:R-:W-:Y:S01]  /*68ff0*/  ISETP.GE.AND P5, PT, R6, UR4, PT ;  /* 0x0000000406007c0c */ /* 0x000fe2000bfa6270 */
[----:B------:R-:W-:Y:S02]  /*69000*/  ULDC UR4, c[0x0][0x228] ;  /* 0x00008a0000047ab9 */ /* 0x000fe40000000800 */
[----:B------:R-:W-:Y:S01]  /*69010*/  @P3 STG.E.U8 desc[UR58][R88.64], R95 ;  /* 0x0000005f58003986 */ /* 0x000fe2000c10113a */
[----:B------:R-:W-:Y:S02]  /*69020*/  ISETP.LT.AND P3, PT, R2, UR4, !P2 ;  /* 0x0000000402007c0c */ /* 0x000fe4000d761270 */
[C---:B------:R-:W-:Y:S02]  /*69030*/  PRMT R97, R223.reuse, 0x7771, RZ ;  /* 0x00007771df617816 */ /* 0x040fe400000000ff */
[----:B-1----:R-:W-:Y:S01]  /*69040*/  PRMT R93, R223, 0x7770, RZ ;  /* 0x00007770df5d7816 */ /* 0x002fe200000000ff */
        /* <DEDUP_REMOVED lines=17> */
[----:B-1----:R-:W-:-:S02]  /*69160*/  PRMT R85, R250, 0x7770, RZ ;  /* 0x00007770fa557816 */ /* 0x002fc400000000ff */
[C---:B------:R-:W-:Y:S01]  /*69170*/  ISETP.LT.AND P5, PT, R3.reuse, UR4, !P5 ;  /* 0x0000000403007c0c */ /* 0x040fe2000efa1270 */
[----:B------:R1:W-:Y:S04]  /*69180*/  @P2 STG.E.U8 desc[UR58][R78.64], R223 ;  /* 0x000000df4e002986 */ /* 0x0003e8000c10113a */
        /* <DEDUP_REMOVED lines=11> */
[----:B-1----:R-:W-:Y:S01]  /*69240*/  PRMT R79, R250, 0x7772, RZ ;  /* 0x00007772fa4f7816 */ /* 0x002fe200000000ff */
[----:B------:R0:W-:Y:S01]  /*69250*/  @P5 STG.E.U8 desc[UR58][R76.64], R7 ;  /* 0x000000074c005986 */ /* 0x0001e2000c10113a */
[----:B------:R-:W-:-:S02]  /*69260*/  ISETP.LT.AND P5, PT, R2, UR4, !P3 ;  /* 0x0000000402007c0c */ /* 0x000fc4000dfa1270 */
[----:B------:R-:W-:Y:S02]  /*69270*/  ISETP.LT.AND P3, PT, R3, UR6, !P3 ;  /* 0x0000000603007c0c */ /* 0x000fe4000df61270 */
[----:B--2---:R-:W-:Y:S01]  /*69280*/  PRMT R81, R250, 0x7773, RZ ;  /* 0x00007773fa517816 */ /* 0x004fe200000000ff */
[----:B------:R-:W-:Y:S01]  /*69290*/  ULDC UR4, c[0x0][0x22c] ;  /* 0x00008b0000047ab9 */ /* 0x000fe20000000800 */
[----:B------:R1:W-:Y:S01]  /*692a0*/  @P6 STG.E.U8 desc[UR58][R72.64], R79 ;  /* 0x0000004f48006986 */ /* 0x0003e2000c10113a */
[----:B------:R-:W-:Y:S01]  /*692b0*/  ISETP.GE.AND P6, PT, R6, UR4, PT ;  /* 0x0000000406007c0c */ /* 0x000fe2000bfc6270 */
[----:B------:R-:W-:Y:S02]  /*692c0*/  ULDC UR4, c[0x0][0x228] ;  /* 0x00008a0000047ab9 */ /* 0x000fe40000000800 */
[----:B------:R-:W-:Y:S01]  /*692d0*/  @P0 STG.E.U8 desc[UR58][R74.64], R81 ;  /* 0x000000514a000986 */ /* 0x000fe2000c10113a */
[----:B------:R-:W-:Y:S01]  /*692e0*/  ISETP.LT.AND P0, PT, R2, UR4, !P2 ;  /* 0x0000000402007c0c */ /* 0x000fe2000d701270 */
[----:B------:R-:W-:Y:S01]  /*692f0*/  VIADD R6, R0, 0x1f5 ;  /* 0x000001f500067836 */ /* 0x000fe20000000000 */
[----:B------:R-:W-:Y:S01]  /*69300*/  ULDC UR4, c[0x0][0x228] ;  /* 0x00008a0000047ab9 */ /* 0x000fe20000000800 */
[----:B0-----:R-:W-:-:S02]  /*69310*/  PRMT R7, R236, 0x7770, RZ ;  /* 0x00007770ec077816 */ /* 0x001fc400000000ff */
[C---:B------:R-:W-:Y:S02]  /*69320*/  PRMT R77, R236.reuse, 0x7771, RZ ;  /* 0x00007771ec4d7816 */ /* 0x040fe400000000ff */
[----:B------:R-:W-:Y:S01]  /*69330*/  ISETP.LT.AND P2, PT, R3, UR4, !P2 ;  /* 0x0000000403007c0c */ /* 0x000fe2000d741270 */
[----:B------:R-:W-:Y:S01]  /*69340*/  ULDC UR6, c[0x0][0x228] ;  /* 0x00008a0000067ab9 */ /* 0x000fe20000000800 */
[----:B------:R-:W-:Y:S01]  /*69350*/  ULDC UR4, c[0x0][0x22c] ;  /* 0x00008b0000047ab9 */ /* 0x000fe20000000800 */
[----:B------:R0:W-:Y:S04]  /*69360*/  @P5 STG.E.U8 desc[UR58][R68.64], R7 ;  /* 0x0000000744005986 */ /* 0x0001e8000c10113a */
[----:B------:R-:W-:Y:S01]  /*69370*/  @P3 STG.E.U8 desc[UR58][R70.64], R77 ;  /* 0x0000004d46003986 */ /* 0x000fe2000c10113a */
[----:B-1----:R-:W-:-:S02]  /*69380*/  PRMT R73, R236, 0x7772, RZ ;  /* 0x00007772ec497816 */ /* 0x002fc400000000ff */
[----:B------:R-:W-:Y:S01]  /*69390*/  ISETP.GE.AND P3, PT, R6, UR5, PT ;  /* 0x0000000506007c0c */ /* 0x000fe2000bf66270 */
[----:B------:R-:W-:Y:S01]  /*693a0*/  VIADD R6, R0, 0x1ed ;  /* 0x000001ed00067836 */ /* 0x000fe20000000000 */
[----:B------:R-:W-:Y:S01]  /*693b0*/  ISETP.LT.AND P5, PT, R2, UR6, !P6 ;  /* 0x0000000602007c0c */ /* 0x000fe2000f7a1270 */
[----:B------:R-:W-:Y:S01]  /*693c0*/  ULDC UR5, c[0x0][0x228] ;  /* 0x00008a0000057ab9 */ /* 0x000fe20000000800 */
[----:B------:R1:W-:Y:S01]  /*693d0*/  @P0 STG.E.U8 desc[UR58][R66.64], R73 ;  /* 0x0000004942000986 */ /* 0x0003e2000c10113a */
[----:B------:R-:W-:Y:S01]  /*693e0*/  ULDC UR6, c[0x0][0x228] ;  /* 0x00008a0000067ab9 */ /* 0x000fe20000000800 */
[----:B------:R-:W-:Y:S01]  /*693f0*/  ISETP.GE.AND P0, PT, R6, UR4, PT ;  /* 0x0000000406007c0c */ /* 0x000fe2000bf06270 */
[----:B------:R-:W-:Y:S01]  /*69400*/  ULDC UR4, c[0x0][0x228] ;  /* 0x00008a0000047ab9 */ /* 0x000fe20000000800 */
[----:B0-----:R-:W-:Y:S02]  /*69410*/  PRMT R7, R236, 0x7773, RZ ;  /* 0x00007773ec077816 */ /* 0x001fe400000000ff */
[----:B------:R-:W-:Y:S01]  /*69420*/  ISETP.LT.AND P6, PT, R3, UR4, !P6 ;  /* 0x0000000403007c0c */ /* 0x000fe2000f7c1270 */
[----:B------:R-:W-:Y:S01]  /*69430*/  ULDC UR4, c[0x0][0x228] ;  /* 0x00008a0000047ab9 */ /* 0x000fe20000000800 */
[----:B------:R-:W-:Y:S01]  /*69440*/  PRMT R69, R237, 0x7770, RZ ;  /* 0x00007770ed457816 */ /* 0x000fe200000000ff */
[----:B------:R0:W-:Y:S01]  /*69450*/  @P2 STG.E.U8 desc[UR58][R62.64], R7 ;  /* 0x000000073e002986 */ /* 0x0001e2000c10113a */
[----:B------:R-:W-:Y:S01]  /*69460*/  ISETP.LT.AND P2, PT, R2, UR4, !P0 ;  /* 0x0000000402007c0c */ /* 0x000fe2000c741270 */
[----:B------:R-:W-:Y:S01]  /*69470*/  VIADD R6, R0, 0x1ee ;  /* 0x000001ee00067836 */ /* 0x000fe20000000000 */
[----:B------:R-:W-:-:S02]  /*69480*/  ISETP.LT.AND P0, PT, R3, UR5, !P0 ;  /* 0x0000000503007c0c */ /* 0x000fc4000c701270 */
[C---:B-1----:R-:W-:Y:S01]  /*69490*/  PRMT R67, R237.reuse, 0x7771, RZ ;  /* 0x00007771ed437816 */ /* 0x042fe200000000ff */
[----:B------:R-:W-:Y:S01]  /*694a0*/  ULDC UR4, c[0x0][0x22c] ;  /* 0x00008b0000047ab9 */ /* 0x000fe20000000800 */
[----:B------:R-:W-:Y:S01]  /*694b0*/  @P5 STG.E.U8 desc[UR58][R64.64], R69 ;  /* 0x0000004540005986 */ /* 0x000fe2000c10113a */
[----:B------:R-:W-:Y:S01]  /*694c0*/  ISETP.GE.AND P5, PT, R6, UR4, PT ;  /* 0x0000000406007c0c */ /* 0x000fe2000bfa6270 */
[----:B------:R-:W-:Y:S01]  /*694d0*/  VIADD R6, R0, 0x1ef ;  /* 0x000001ef00067836 */ /* 0x000fe20000000000 */
[----:B------:R-:W-:Y:S01]  /*694e0*/  ULDC UR5, c[0x0][0x228] ;  /* 0x00008a0000057ab9 */ /* 0x000fe20000000800 */
[----:B------:R1:W-:Y:S01]  /*694f0*/  @P6 STG.E.U8 desc[UR58][R60.64], R67 ;  /* 0x000000433c006986 */ /* 0x0003e2000c10113a */
[C---:B0-----:R-:W-:Y:S02]  /*69500*/  PRMT R7, R237.reuse, 0x7772, RZ ;  /* 0x00007772ed077816 */ /* 0x041fe400000000ff */
[----:B------:R-:W-:Y:S01]  /*69510*/  ISETP.LT.AND P6, PT, R2, UR5, !P5 ;  /* 0x0000000502007c0c */ /* 0x000fe2000efc1270 */
[----:B------:R-:W-:Y:S01]  /*69520*/  ULDC UR4, c[0x0][0x22c] ;  /* 0x00008b0000047ab9 */ /* 0x000fe20000000800 */
[----:B------:R-:W-:Y:S01]  /*69530*/  PRMT R63, R237, 0x7773, RZ ;  /* 0x00007773ed3f7816 */ /* 0x000fe200000000ff */
[----:B------:R-:W-:Y:S01]  /*69540*/  ULDC UR5, c[0x0][0x228] ;  /* 0x00008a0000057ab9 */ /* 0x000fe20000000800 */
[----:B------:R0:W-:Y:S01]  /*69550*/  @P2 STG.E.U8 desc[UR58][R56.64], R7 ;  /* 0x0000000738002986 */ /* 0x0001e2000c10113a */
[----:B------:R-:W-:Y:S01]  /*69560*/  ISETP.GE.AND P2, PT, R6, UR4, PT ;  /* 0x0000000406007c0c */ /* 0x000fe2000bf46270 */
[----:B------:R-:W-:-:S02]  /*69570*/  ULDC UR4, c[0x0][0x228] ;  /* 0x00008a0000047ab9 */ /* 0x000fc40000000800 */
[----:B------:R2:W-:Y:S01]  /*69580*/  @P0 STG.E.U8 desc[UR58][R58.64], R63 ;  /* 0x0000003f3a000986 */ /* 0x0005e2000c10113a */
[----:B------:R-:W-:Y:S02]  /*69590*/  ISETP.LT.AND P5, PT, R3, UR4, !P5 ;  /* 0x0000000403007c0c */ /* 0x000fe4000efa1270 */
[----:B------:R-:W-:Y:S02]  /*695a0*/  ISETP.LT.AND P0, PT, R2, UR5, !P2 ;  /* 0x0000000502007c0c */ /* 0x000fe4000d701270 */
[----:B-1----:R-:W-:Y:S01]  /*695b0*/  PRMT R61, R251, 0x7770, RZ ;  /* 0x00007770fb3d7816 */ /* 0x002fe200000000ff */
[----:B------:R-:W-:Y:S01]  /*695c0*/  VIADD R6, R0, 0x1f0 ;  /* 0x000001f000067836 */ /* 0x000fe20000000000 */
[----:B------:R-:W-:Y:S01]  /*695d0*/  ULDC UR4, c[0x0][0x22c] ;  /* 0x00008b0000047ab9 */ /* 0x000fe20000000800 */
[----:B------:R-:W-:Y:S02]  /*695e0*/  ULDC UR5, c[0x0][0x228] ;  /* 0x00008a0000057ab9 */ /* 0x000fe40000000800 */
[----:B------:R-:W-:Y:S01]  /*695f0*/  @P6 STG.E.U8 desc[UR58][R54.64], R61 ;  /* 0x0000003d36006986 */ /* 0x000fe2000c10113a */
[----:B------:R-:W-:-:S02]  /*69600*/  ISETP.GE.AND P6, PT, R6, UR4, PT ;  /* 0x0000000406007c0c */ /* 0x000fc4000bfc6270 */
[C---:B0-----:R-:W-:Y:S01]  /*69610*/  PRMT R7, R251.reuse, 0x7771, RZ ;  /* 0x00007771fb077816 */ /* 0x041fe200000000ff */
[----:B------:R-:W-:Y:S01]  /*69620*/  ULDC UR4, c[0x0][0x228] ;  /* 0x00008a0000047ab9 */ /* 0x000fe20000000800 */
[----:B------:R-:W-:Y:S02]  /*69630*/  PRMT R57, R251, 0x7772, RZ ;  /* 0x00007772fb397816 */ /* 0x000fe400000000ff */
[----:B------:R-:W-:Y:S01]  /*69640*/  ISETP.LT.AND P2, PT, R3, UR4, !P2 ;  /* 0x0000000403007c0c */ /* 0x000fe2000d741270 */
[----:B------:R-:W-:Y:S01]  /*69650*/  ULDC UR4, c[0x0][0x228] ;  /* 0x00008a0000047ab9 */ /* 0x000fe20000000800 */
[----:B------:R0:W-:Y:S04]  /*69660*/  @P5 STG.E.U8 desc[UR58][R48.64], R7 ;  /* 0x0000000730005986 */ /* 0x0001e8000c10113a */
[----:B------:R-:W-:Y:S01]  /*69670*/  @P0 STG.E.U8 desc[UR58][R52.64], R57 ;  /* 0x0000003934000986 */ /* 0x000fe2000c10113a */
[----:B------:R-:W-:Y:S01]  /*69680*/  ISETP.LT.AND P0, PT, R2, UR4, !P6 ;  /* 0x0000000402007c0c */ /* 0x000fe2000f701270 */
[----:B------:R-:W-:Y:S01]  /*69690*/  VIADD R6, R0, 0x1f1 ;  /* 0x000001f100067836 */ /* 0x000fe20000000000 */
[----:B--2---:R-:W-:Y:S01]  /*696a0*/  PRMT R59, R251, 0x7773, RZ ;  /* 0x00007773fb3b7816 */ /* 0x004fe200000000ff */
[----:B------:R-:W-:Y:S01]  /*696b0*/  ULDC UR4, c[0x0][0x22c] ;  /* 0x00008b0000047ab9 */ /* 0x000fe20000000800 */
[----:B------:R-:W-:Y:S01]  /*696c0*/  ISETP.LT.AND P6, PT, R3, UR5, !P6 ;  /* 0x0000000503007c0c */ /* 0x000fe2000f7c1270 */
[----:B------:R-:W-:Y:S01]  /*696d0*/  ULDC UR5, c[0x0][0x228] ;  /* 0x00008a0000057ab9 */ /* 0x000fe20000000800 */
[----:B------:R-:W-:Y:S01]  /*696e0*/  ISETP.GE.AND P5, PT, R6, UR4, PT ;  /* 0x0000000406007c0c */ /* 0x000fe2000bfa6270 */
[----:B------:R-:W-:Y:S01]  /*696f0*/  VIADD R6, R0, 0x1f2 ;  /* 0x000001f200067836 */ /* 0x000fe20000000000 */
[----:B------:R-:W-:Y:S01]  /*69700*/  ULDC UR4, c[0x0][0x22c] ;  /* 0x00008b0000047ab9 */ /* 0x000fe20000000800 */
[----:B------:R1:W-:Y:S01]  /*69710*/  @P2 STG.E.U8 desc[UR58][R50.64], R59 ;  /* 0x0000003b32002986 */ /* 0x0003e2000c10113a */
[----:B0-----:R-:W-:-:S02]  /*69720*/  PRMT R7, R224, 0x7770, RZ ;  /* 0x00007770e0077816 */ /* 0x001fc400000000ff */
[----:B------:R-:W-:Y:S02]  /*69730*/  ISETP.LT.AND P2, PT, R2, UR5, !P5 ;  /* 0x0000000502007c0c */ /* 0x000fe4000ef41270 */
[----:B------:R-:W-:Y:S01]  /*69740*/  PRMT R49, R224, 0x7771, RZ ;  /* 0x00007771e0317816 */ /* 0x000fe200000000ff */
[----:B------:R-:W-:Y:S01]  /*69750*/  ULDC UR5, c[0x0][0x228] ;  /* 0x00008a0000057ab9 */ /* 0x000fe20000000800 */
[----:B------:R0:W-:Y:S01]  /*69760*/  @P0 STG.E.U8 desc[UR58][R44.64], R7 ;  /* 0x000000072c000986 */ /* 0x0001e2000c10113a */
[----:B------:R-:W-:Y:S01]  /*69770*/  ISETP.GE.AND P0, PT, R6, UR4, PT ;  /* 0x0000000406007c0c */ /* 0x000fe2000bf06270 */
[----:B------:R-:W-:Y:S02]  /*69780*/  ULDC UR4, c[0x0][0x228] ;  /* 0x00008a0000047ab9 */ /* 0x000fe40000000800 */
[----:B------:R-:W-:Y:S01]  /*69790*/  ISETP.LT.AND P5, PT, R3, UR4, !P5 ;  /* 0x0000000403007c0c */ /* 0x000fe2000efa1270 */
[----:B------:R2:W-:Y:S01]  /*697a0*/  @P6 STG.E.U8 desc[UR58][R46.64], R49 ;  /* 0x000000312e006986 */ /* 0x0005e2000c10113a */
[----:B-1----:R-:W-:Y:S01]  /*697b0*/  PRMT R51, R224, 0x7772, RZ ;  /* 0x00007772e0337816 */ /* 0x002fe200000000ff */
[----:B------:R-:W-:Y:S01]  /*697c0*/  VIADD R6, R0, 0x1f3 ;  /* 0x000001f300067836 */ /* 0x000fe20000000000 */
[----:B------:R-:W-:Y:S01]  /*697d0*/  ISETP.LT.AND P6, PT, R2, UR5, !P0 ;  /* 0x0000000502007c0c */ /* 0x000fe2000c7c1270 */
[----:B------:R-:W-:Y:S01]  /*697e0*/  ULDC UR4, c[0x0][0x22c] ;  /* 0x00008b0000047ab9 */ /* 0x000fe20000000800 */
[----:B------:R-:W-:Y:S01]  /*697f0*/  ULDC UR5, c[0x0][0x228] ;  /* 0x00008a0000057ab9 */ /* 0x000fe20000000800 */
[----:B------:R1:W-:Y:S01]  /*69800*/  @P2 STG.E.U8 desc[UR58][R42.64], R51 ;  /* 0x000000332a002986 */ /* 0x0003e2000c10113a */
[----:B------:R-:W-:Y:S01]  /*69810*/  ISETP.GE.AND P2, PT, R6, UR4, PT ;  /* 0x0000000406007c0c */ /* 0x000fe2000bf46270 */
[----:B------:R-:W-:Y:S01]  /*69820*/  ULDC UR4, c[0x0][0x228] ;  /* 0x00008a0000047ab9 */ /* 0x000fe20000000800 */
[----:B0-----:R-:W-:-:S02]  /*69830*/  PRMT R45, R224, 0x7773, RZ ;  /* 0x00007773e02d7816 */ /* 0x001fc400000000ff */
[----:B------:R-:W-:Y:S01]  /*69840*/  ISETP.LT.AND P0, PT, R3, UR4, !P0 ;  /* 0x0000000403007c0c */ /* 0x000fe2000c701270 */
[----:B------:R-:W-:Y:S01]  /*69850*/  ULDC UR4, c[0x0][0x228] ;  /* 0x00008a0000047ab9 */ /* 0x000fe20000000800 */
[----:B--2---:R-:W-:Y:S01]  /*69860*/  PRMT R47, R225, 0x7770, RZ ;  /* 0x00007770e12f7816 */ /* 0x004fe200000000ff */
[----:B------:R-:W-:Y:S01]  /*69870*/  @P5 STG.E.U8 desc[UR58][R38.64], R45 ;  /* 0x0000002d26005986 */ /* 0x000fe2000c10113a */
[C---:B------:R-:W-:Y:S01]  /*69880*/  ISETP.LT.AND P5, PT, R2.reuse, UR5, !P2 ;  /* 0x0000000502007c0c */ /* 0x040fe2000d7a1270 */
[----:B------:R-:W-:Y:S02]  /*69890*/  ULDC UR5, c[0x0][0x228] ;  /* 0x00008a0000057ab9 */ /* 0x000fe40000000800 */
[----:B------:R-:W-:Y:S01]  /*698a0*/  @P6 STG.E.U8 desc[UR58][R40.64], R47 ;  /* 0x0000002f28006986 */ /* 0x000fe2000c10113a */
[----:B------:R-:W-:Y:S02]  /*698b0*/  ISETP.LT.AND P2, PT, R3, UR4, !P2 ;  /* 0x0000000403007c0c */ /* 0x000fe4000d741270 */
[----:B------:R-:W-:-:S02]  /*698c0*/  ISETP.LT.AND P6, PT, R2, UR5, !P1 ;  /* 0x0000000502007c0c */ /* 0x000fc4000cfc1270 */
[C---:B-1----:R-:W-:Y:S01]  /*698d0*/  PRMT R43, R225.reuse, 0x7771, RZ ;  /* 0x00007771e12b7816 */ /* 0x042fe200000000ff */
[----:B------:R-:W-:Y:S01]  /*698e0*/  VIADD R7, R0, 0x1f6 ;  /* 0x000001f600077836 */ /* 0x000fe20000000000 */
[C---:B------:R-:W-:Y:S02]  /*698f0*/  PRMT R49, R225.reuse, 0x7772, RZ ;  /* 0x00007772e1317816 */ /* 0x040fe400000000ff */
[----:B------:R-:W-:Y:S01]  /*69900*/  PRMT R225, R225, 0x7773, RZ ;  /* 0x00007773e1e17816 */ /* 0x000fe200000000ff */
[----:B------:R-:W-:Y:S01]  /*69910*/  ULDC UR4, c[0x0][0x228] ;  /* 0x00008a0000047ab9 */ /* 0x000fe20000000800 */
[----:B------:R-:W-:Y:S01]  /*69920*/  @P0 STG.E.U8 desc[UR58][R36.64], R43 ;  /* 0x0000002b24000986 */ /* 0x000fe2000c10113a */
[----:B------:R-:W-:Y:S02]  /*69930*/  ISETP.GE.AND P0, PT, R7, UR13, PT ;  /* 0x0000000d07007c0c */ /* 0x000fe4000bf06270 */
[----:B------:R-:W-:Y:S01]  /*69940*/  PRMT R7, R226, 0x7770, RZ ;  /* 0x00007770e2077816 */ /* 0x000fe200000000ff */
[----:B------:R-:W0:Y:S04]  /*69950*/  LDS.128 R36, [R252] ;  /* 0x00000000fc247984 */ /* 0x000e280000000c00 */
[----:B------:R1:W-:Y:S01]  /*69960*/  @P5 STG.E.U8 desc[UR58][R34.64], R49 ;  /* 0x0000003122005986 */ /* 0x0003e2000c10113a */
[----:B------:R-:W-:-:S03]  /*69970*/  ISETP.LT.AND P1, PT, R3, UR4, !P1 ;  /* 0x0000000403007c0c */ /* 0x000fc6000cf21270 */
[----:B------:R2:W-:Y:S01]  /*69980*/  @P2 STG.E.U8 desc[UR58][R30.64], R225 ;  /* 0x000000e11e002986 */ /* 0x0005e2000c10113a */
[----:B------:R-:W-:-:S03]  /*69990*/  ULDC UR4, c[0x0][0x228] ;  /* 0x00008a0000047ab9 */ /* 0x000fc60000000800 */
[----:B------:R3:W-:Y:S01]  /*699a0*/  @P6 STG.E.U8 desc[UR58][R32.64], R7 ;  /* 0x0000000720006986 */ /* 0x0007e2000c10113a */
[----:B------:R-:W-:Y:S01]  /*699b0*/  ULDC UR5, c[0x0][0x228] ;  /* 0x00008a0000057ab9 */ /* 0x000fe20000000800 */
[----:B------:R-:W-:Y:S02]  /*699c0*/  ISETP.LT.AND P6, PT, R2, UR4, !P3 ;  /* 0x0000000402007c0c */ /* 0x000fe4000dfc1270 */
[----:B------:R-:W-:Y:S01]  /*699d0*/  ISETP.LT.AND P3, PT, R3, UR5, !P3 ;  /* 0x0000000503007c0c */ /* 0x000fe2000df61270 */
[----:B------:R-:W-:Y:S01]  /*699e0*/  VIADD R6, R0, 0x1f7 ;  /* 0x000001f700067836 */ /* 0x000fe20000000000 */
[----:B------:R-:W-:Y:S01]  /*699f0*/  ULDC UR4, c[0x0][0x228] ;  /* 0x00008a0000047ab9 */ /* 0x000fe20000000800 */
[----:B------:R-:W-:Y:S01]  /*69a00*/  ULDC UR5, c[0x0][0x228] ;  /* 0x00008a0000057ab9 */ /* 0x000fe20000000800 */
[C---:B-1----:R-:W-:Y:S02]  /*69a10*/  PRMT R35, R226.reuse, 0x7771, RZ ;  /* 0x00007771e2237816 */ /* 0x042fe400000000ff */
[----:B--2---:R-:W-:-:S02]  /*69a20*/  PRMT R31, R226, 0x7772, RZ ;  /* 0x00007772e21f7816 */ /* 0x004fc400000000ff */
[----:B---3--:R-:W-:Y:S02]  /*69a30*/  PRMT R33, R226, 0x7773, RZ ;  /* 0x00007773e2217816 */ /* 0x008fe400000000ff */
[----:B------:R-:W-:Y:S01]  /*69a40*/  ISETP.GE.AND P5, PT, R6, UR7, PT ;  /* 0x0000000706007c0c */ /* 0x000fe2000bfa6270 */
[----:B------:R1:W-:Y:S01]  /*69a50*/  @P1 STG.E.U8 desc[UR58][R12.64], R35 ;  /* 0x000000230c001986 */ /* 0x0003e2000c10113a */
[----:B------:R-:W-:-:S03]  /*69a60*/  ISETP.LT.AND P1, PT, R2, UR4, !P0 ;  /* 0x0000000402007c0c */ /* 0x000fc6000c721270 */
[----:B------:R-:W-:Y:S01]  /*69a70*/  @P6 STG.E.U8 desc[UR58][R28.64], R31 ;  /* 0x0000001f1c006986 */ /* 0x000fe2000c10113a */
[----:B------:R-:W-:-:S03]  /*69a80*/  ULDC UR4, c[0x0][0x228] ;  /* 0x00008a0000047ab9 */ /* 0x000fc60000000800 */
[----:B------:R2:W-:Y:S01]  /*69a90*/  @P3 STG.E.U8 desc[UR58][R16.64], R33 ;  /* 0x0000002110003986 */ /* 0x0005e2000c10113a */
[----:B------:R-:W-:Y:S02]  /*69aa0*/  ISETP.LT.AND P3, PT, R2, UR4, !P5 ;  /* 0x0000000402007c0c */ /* 0x000fe4000ef61270 */
[C---:B------:R-:W-:Y:S01]  /*69ab0*/  ISETP.LT.AND P0, PT, R3.reuse, UR5, !P0 ;  /* 0x0000000503007c0c */ /* 0x040fe2000c701270 */
[----:B------:R-:W-:Y:S01]  /*69ac0*/  ULDC UR4, c[0x0][0x228] ;  /* 0x00008a0000047ab9 */ /* 0x000fe20000000800 */
[----:B------:R-:W-:Y:S01]  /*69ad0*/  VIADD R6, R0, 0x1f8 ;  /* 0x000001f800067836 */ /* 0x000fe20000000000 */
[----:B------:R-:W-:Y:S01]  /*69ae0*/  ISETP.LT.AND P5, PT, R3, UR4, !P5 ;  /* 0x0000000403007c0c */ /* 0x000fe2000efa1270 */
[----:B------:R-:W-:Y:S01]  /*69af0*/  ULDC UR5, c[0x0][0x228] ;  /* 0x00008a0000057ab9 */ /* 0x000fe20000000800 */
[----:B------:R-:W-:Y:S01]  /*69b00*/  ULDC UR4, c[0x0][0x228] ;  /* 0x00008a0000047ab9 */ /* 0x000fe20000000800 */
[C---:B-1----:R-:W-:Y:S02]  /*69b10*/  PRMT R13, R227.reuse, 0x7770, RZ ;  /* 0x00007770e30d7816 */ /* 0x042fe400000000ff */
[----:B------:R-:W-:Y:S01]  /*69b20*/  ISETP.GE.AND P2, PT, R6, UR19, PT ;  /* 0x0000001306007c0c */ /* 0x000fe2000bf46270 */
[----:B------:R-:W-:Y:S01]  /*69b30*/  VIADD R6, R0, 0x1f9 ;  /* 0x000001f900067836 */ /* 0x000fe20000000000 */
[----:B------:R-:W-:-:S02]  /*69b40*/  PRMT R35, R227, 0x7771, RZ ;  /* 0x00007771e3237816 */ /* 0x000fc400000000ff */
[C---:B--2---:R-:W-:Y:S02]  /*69b50*/  PRMT R17, R227.reuse, 0x7772, RZ ;  /* 0x00007772e3117816 */ /* 0x044fe400000000ff */
[----:B------:R-:W-:Y:S01]  /*69b60*/  PRMT R227, R227, 0x7773, RZ ;  /* 0x00007773e3e37816 */ /* 0x000fe200000000ff */
[----:B------:R1:W-:Y:S01]  /*69b70*/  @P1 STG.E.U8 desc[UR58][R24.64], R13 ;  /* 0x0000000d18001986 */ /* 0x0003e2000c10113a */
[----:B------:R-:W-:Y:S02]  /*69b80*/  ISETP.GE.AND P6, PT, R6, UR17, PT ;  /* 0x0000001106007c0c */ /* 0x000fe4000bfc6270 */
[----:B------:R-:W-:Y:S01]  /*69b90*/  ISETP.LT.AND P1, PT, R2, UR5, !P2 ;  /* 0x0000000502007c0c */ /* 0x000fe2000d721270 */
[----:B------:R-:W-:Y:S01]  /*69ba0*/  @P0 STG.E.U8 desc[UR58][R26.64], R35 ;  /* 0x000000231a000986 */ /* 0x000fe2000c10113a */
[----:B------:R-:W-:-:S03]  /*69bb0*/  VIADD R7, R0, 0x1fa ;  /* 0x000001fa00077836 */ /* 0x000fc60000000000 */
[----:B------:R2:W-:Y:S01]  /*69bc0*/  @P3 STG.E.U8 desc[UR58][R22.64], R17 ;  /* 0x0000001116003986 */ /* 0x0005e2000c10113a */
[----:B------:R-:W-:Y:S01]  /*69bd0*/  ULDC UR5, c[0x0][0x228] ;  /* 0x00008a0000057ab9 */ /* 0x000fe20000000800 */
[----:B------:R-:W-:Y:S02]  /*69be0*/  ISETP.LT.AND P2, PT, R3, UR4, !P2 ;  /* 0x0000000403007c0c */ /* 0x000fe4000d741270 */
[----:B------:R3:W-:Y:S01]  /*69bf0*/  @P5 STG.E.U8 desc[UR58][R18.64], R227 ;  /* 0x000000e312005986 */ /* 0x0007e2000c10113a */
[----:B------:R-:W-:Y:S01]  /*69c00*/  ISETP.LT.AND P5, PT, R2, UR5, !P6 ;  /* 0x0000000502007c0c */ /* 0x000fe2000f7a1270 */
[----:B------:R-:W-:Y:S01]  /*69c10*/  ULDC UR4, c[0x0][0x228] ;  /* 0x00008a0000047ab9 */ /* 0x000fe20000000800 */
[----:B------:R-:W-:Y:S01]  /*69c20*/  VIADD R6, R0, 0x1fb ;  /* 0x000001fb00067836 */ /* 0x000fe20000000000 */
[----:B------:R-:W-:Y:S02]  /*69c30*/  ISETP.GE.AND P0, PT, R7, UR15, PT ;  /* 0x0000000f07007c0c */ /* 0x000fe4000bf06270 */
[----:B0-----:R-:W-:-:S02]  /*69c40*/  PRMT R7, R36, 0x7770, RZ ;  /* 0x0000777024077816 */ /* 0x001fc400000000ff */
[----:B------:R-:W-:Y:S02]  /*69c50*/  ISETP.LT.AND P6, PT, R3, UR4, !P6 ;  /* 0x0000000403007c0c */ /* 0x000fe4000f7c1270 */
[----:B-1----:R-:W-:Y:S02]  /*69c60*/  PRMT R13, R36, 0x7771, RZ ;  /* 0x00007771240d7816 */ /* 0x002fe400000000ff */
[----:B------:R-:W-:Y:S01]  /*69c70*/  ISETP.GE.AND P3, PT, R6, UR29, PT ;  /* 0x0000001d06007c0c */ /* 0x000fe2000bf66270 */
[----:B------:R-:W-:Y:S01]  /*69c80*/  ULDC UR5, c[0x0][0x228] ;  /* 0x00008a0000057ab9 */ /* 0x000fe20000000800 */
[----:B--2---:R-:W-:Y:S01]  /*69c90*/  PRMT R17, R36, 0x7772, RZ ;  /* 0x0000777224117816 */ /* 0x004fe200000000ff */
[----:B------:R0:W-:Y:S01]  /*69ca0*/  @P1 STG.E.U8 desc[UR58][R20.64], R7 ;  /* 0x0000000714001986 */ /* 0x0001e2000c10113a */
[----:B------:R-:W-:Y:S01]  /*69cb0*/  VIADD R6, R0, 0x1fc ;  /* 0x000001fc00067836 */ /* 0x000fe20000000000 */
[----:B------:R-:W-:Y:S01]  /*69cc0*/  ULDC UR4, c[0x0][0x228] ;  /* 0x00008a0000047ab9 */ /* 0x000fe20000000800 */
[----:B------:R-:W-:-:S02]  /*69cd0*/  ISETP.LT.AND P1, PT, R2, UR5, !P0 ;  /* 0x0000000502007c0c */ /* 0x000fc4000c721270 */
[C---:B------:R-:W-:Y:S01]  /*69ce0*/  ISETP.LT.AND P0, PT, R3.reuse, UR4, !P0 ;  /* 0x0000000403007c0c */ /* 0x040fe2000c701270 */
[----:B------:R1:W-:Y:S01]  /*69cf0*/  @P2 STG.E.U8 desc[UR58][R14.64], R13 ;  /* 0x0000000d0e002986 */ /* 0x0003e2000c10113a */
[----:B---3--:R-:W-:Y:S01]  /*69d00*/  PRMT R19, R36, 0x7773, RZ ;  /* 0x0000777324137816 */ /* 0x008fe200000000ff */
[----:B------:R-:W-:Y:S02]  /*69d10*/  ULDC UR4, c[0x0][0x228] ;  /* 0x00008a0000047ab9 */ /* 0x000fe40000000800 */
[----:B------:R-:W-:Y:S01]  /*69d20*/  @P5 STG.E.U8 desc[UR58][R160.64], R17 ;  /* 0x00000011a0005986 */ /* 0x000fe2000c10113a */
[----:B------:R-:W-:Y:S02]  /*69d30*/  ISETP.GE.AND P2, PT, R6, UR27, PT ;  /* 0x0000001b06007c0c */ /* 0x000fe4000bf46270 */
[----:B------:R-:W-:Y:S01]  /*69d40*/  ISETP.LT.AND P5, PT, R2, UR4, !P3 ;  /* 0x0000000402007c0c */ /* 0x000fe2000dfa1270 */
[----:B------:R-:W-:Y:S01]  /*69d50*/  ULDC UR4, c[0x0][0x228] ;  /* 0x00008a0000047ab9 */ /* 0x000fe20000000800 */
[----:B------:R-:W-:Y:S01]  /*69d60*/  ULDC UR5, c[0x0][0x228] ;  /* 0x00008a0000057ab9 */ /* 0x000fe20000000800 */
[----:B------:R-:W-:Y:S01]  /*69d70*/  @P6 STG.E.U8 desc[UR58][R156.64], R19 ;  /* 0x000000139c006986 */ /* 0x000fe2000c10113a */
[----:B------:R-:W-:-:S02]  /*69d80*/  ISETP.LT.AND P3, PT, R3, UR4, !P3 ;  /* 0x0000000403007c0c */ /* 0x000fc4000df61270 */
[C---:B0-----:R-:W-:Y:S02]  /*69d90*/  PRMT R7, R37.reuse, 0x7770, RZ ;  /* 0x0000777025077816 */ /* 0x041fe400000000ff */
[----:B------:R-:W-:Y:S01]  /*69da0*/  ISETP.LT.AND P6, PT, R2, UR5, !P2 ;  /* 0x0000000502007c0c */ /* 0x000fe2000d7c1270 */
[----:B------:R-:W-:Y:S01]  /*69db0*/  VIADD R6, R0, 0x1fd ;  /* 0x000001fd00067836 */ /* 0x000fe20000000000 */
[C---:B-1----:R-:W-:Y:S02]  /*69dc0*/  PRMT R13, R37.reuse, 0x7771, RZ ;  /* 0x00007771250d7816 */ /* 0x042fe400000000ff */
[----:B------:R-:W-:Y:S01]  /*69dd0*/  PRMT R15, R38, 0x7770, RZ ;  /* 0x00007770260f7816 */ /* 0x000fe200000000ff */
[----:B------:R0:W-:Y:S01]  /*69de0*/  @P1 STG.E.U8 desc[UR58][R158.64], R7 ;  /* 0x000000079e001986 */ /* 0x0001e2000c10113a */
[----:B------:R-:W-:Y:S01]  /*69df0*/  VIADD R0, R0, 0x1fe ;  /* 0x000001fe00007836 */ /* 0x000fe20000000000 */
[----:B------:R-:W-:Y:S02]  /*69e00*/  ISETP.GE.AND P1, PT, R6, UR25, PT ;  /* 0x0000001906007c0c */ /* 0x000fe4000bf26270 */
[----:B------:R1:W-:Y:S01]  /*69e10*/  @P0 STG.E.U8 desc[UR58][R152.64], R13 ;  /* 0x0000000d98000986 */ /* 0x0003e2000c10113a */
[----:B------:R-:W-:Y:S01]  /*69e20*/  ULDC UR4, c[0x0][0x228] ;  /* 0x00008a0000047ab9 */ /* 0x000fe20000000800 */
[----:B------:R-:W-:Y:S01]  /*69e30*/  ULDC UR5, c[0x0][0x228] ;  /* 0x00008a0000057ab9 */ /* 0x000fe20000000800 */
[----:B------:R-:W-:Y:S01]  /*69e40*/  ISETP.GE.AND P0, PT, R0, UR9, PT ;  /* 0x0000000900007c0c */ /* 0x000fe2000bf06270 */
[----:B------:R-:W-:Y:S01]  /*69e50*/  ULDC UR7, c[0x0][0x228] ;  /* 0x00008a0000077ab9 */ /* 0x000fe20000000800 */
[----:B0-----:R-:W-:-:S02]  /*69e60*/  PRMT R7, R37, 0x7772, RZ ;  /* 0x0000777225077816 */ /* 0x001fc400000000ff */
[----:B------:R-:W-:Y:S02]  /*69e70*/  PRMT R37, R37, 0x7773, RZ ;  /* 0x0000777325257816 */ /* 0x000fe400000000ff */
[C---:B------:R-:W-:Y:S01]  /*69e80*/  ISETP.LT.AND P2, PT, R3.reuse, UR4, !P2 ;  /* 0x0000000403007c0c */ /* 0x040fe2000d741270 */
[----:B------:R-:W-:Y:S01]  /*69e90*/  ULDC UR4, c[0x0][0x228] ;  /* 0x00008a0000047ab9 */ /* 0x000fe20000000800 */
[----:B------:R0:W-:Y:S04]  /*69ea0*/  @P5 STG.E.U8 desc[UR58][R148.64], R7 ;  /* 0x0000000794005986 */ /* 0x0001e8000c10113a */
[----:B------:R-:W-:Y:S04]  /*69eb0*/  @P3 STG.E.U8 desc[UR58][R154.64], R37 ;  /* 0x000000259a003986 */ /* 0x000fe8000c10113a */
[----:B------:R2:W-:Y:S01]  /*69ec0*/  @P6 STG.E.U8 desc[UR58][R150.64], R15 ;  /* 0x0000000f96006986 */ /* 0x0005e2000c10113a */
[----:B------:R-:W-:Y:S01]  /*69ed0*/  ISETP.LT.AND P6, PT, R2, UR5, !P1 ;  /* 0x0000000502007c0c */ /* 0x000fe2000cfc1270 */
[----:B------:R-:W-:Y:S01]  /*69ee0*/  ULDC UR5, c[0x0][0x228] ;  /* 0x00008a0000057ab9 */ /* 0x000fe20000000800 */
[----:B------:R-:W-:-:S02]  /*69ef0*/  ISETP.LT.AND P1, PT, R3, UR4, !P1 ;  /* 0x0000000403007c0c */ /* 0x000fc4000cf21270 */
[C---:B------:R-:W-:Y:S02]  /*69f00*/  ISETP.LT.AND P5, PT, R2.reuse, UR6, !P0 ;  /* 0x0000000602007c0c */ /* 0x040fe4000c7a1270 */
[C---:B------:R-:W-:Y:S02]  /*69f10*/  ISETP.LT.AND P0, PT, R3.reuse, UR5, !P0 ;  /* 0x0000000503007c0c */ /* 0x040fe4000c701270 */
[----:B------:R-:W-:Y:S02]  /*69f20*/  ISETP.LT.AND P3, PT, R2, UR7, !P4 ;  /* 0x0000000702007c0c */ /* 0x000fe4000e761270 */
[----:B------:R-:W-:Y:S02]  /*69f30*/  ISETP.LT.AND P4, PT, R3, UR7, !P4 ;  /* 0x0000000703007c0c */ /* 0x000fe4000e781270 */
[C---:B------:R-:W-:Y:S02]  /*69f40*/  PRMT R3, R38.reuse, 0x7771, RZ ;  /* 0x0000777126037816 */ /* 0x040fe400000000ff */
[----:B-1----:R-:W-:-:S02]  /*69f50*/  PRMT R13, R38, 0x7773, RZ ;  /* 0x00007773260d7816 */ /* 0x002fc400000000ff */
[----:B0-----:R-:W-:Y:S02]  /*69f60*/  PRMT R7, R38, 0x7772, RZ ;  /* 0x0000777226077816 */ /* 0x001fe400000000ff */
[C---:B------:R-:W-:Y:S02]  /*69f70*/  PRMT R17, R39.reuse, 0x7771, RZ ;  /* 0x0000777127117816 */ /* 0x040fe400000000ff */
[C---:B--2---:R-:W-:Y:S02]  /*69f80*/  PRMT R15, R39.reuse, 0x7770, RZ ;  /* 0x00007770270f7816 */ /* 0x044fe400000000ff */
[C---:B------:R-:W-:Y:S01]  /*69f90*/  PRMT R19, R39.reuse, 0x7772, RZ ;  /* 0x0000777227137816 */ /* 0x040fe200000000ff */
[----:B------:R0:W-:Y:S04]  /*69fa0*/  @P2 STG.E.U8 desc[UR58][R142.64], R3 ;  /* 0x000000038e002986 */ /* 0x0001e8000c10113a */
[----:B------:R0:W-:Y:S04]  /*69fb0*/  @P6 STG.E.U8 desc[UR58][R146.64], R7 ;  /* 0x0000000792006986 */ /* 0x0001e8000c10113a */
[----:B------:R0:W-:Y:S04]  /*69fc0*/  @P1 STG.E.U8 desc[UR58][R144.64], R13 ;  /* 0x0000000d90001986 */ /* 0x0001e8000c10113a */
[----:B------:R0:W-:Y:S04]  /*69fd0*/  @P5 STG.E.U8 desc[UR58][R162.64], R15 ;  /* 0x0000000fa2005986 */ /* 0x0001e8000c10113a */
[----:B------:R0:W-:Y:S04]  /*69fe0*/  @P0 STG.E.U8 desc[UR58][R4.64], R17 ;  /* 0x0000001104000986 */ /* 0x0001e8000c10113a */
[----:B------:R0:W-:Y:S01]  /*69ff0*/  @P3 STG.E.U8 desc[UR58][R10.64], R19 ;  /* 0x000000130a003986 */ /* 0x0001e2000c10113a */
[----:B------:R-:W-:Y:S01]  /*6a000*/  PRMT R39, R39, 0x7773, RZ ;  /* 0x0000777327277816 */ /* 0x000fe200000000ff */
[----:B------:R-:W-:Y:S06]  /*6a010*/  @!P4 EXIT ;  /* 0x000000000000c94d */ /* 0x000fec0003800000 */
[----:B------:R-:W-:Y:S01]  /*6a020*/  STG.E.U8 desc[UR58][R8.64], R39 ;  /* 0x0000002708007986 */ /* 0x000fe2000c10113a */
[----:B------:R-:W-:Y:S05]  /*6a030*/  EXIT ;  /* 0x000000000000794d */ /* 0x000fea0003800000 */
.L_x_2:
[----:B------:R-:W-:-:S00]  /*6a040*/  BRA `(.L_x_2) ;  /* 0xfffffffc00fc7947 */ /* 0x000fc0000383ffff */
[----:B------:R-:W-:-:S00]  /*6a050*/  NOP ;  /* 0x0000000000007918 */ /* 0x000fc00000000000 */
        /* <DEDUP_REMOVED lines=10> */
.L_x_3:


//--------------------- .nv.shared.matmul_kernel  --------------------------
	.section	.nv.shared.matmul_kernel,"aw",@nobits
	.sectionflags	@""
	.align	16
	.zero		1024


//--------------------- .nv.shared.reserved.0     --------------------------
	.section	.nv.shared.reserved.0,"aw",@nobits
	.weak		__nv_reservedSMEM_offset_0_alias
	.size		__nv_reservedSMEM_offset_0_alias, 0, 0
	.other		__nv_reservedSMEM_offset_0_alias,@"STO_CUDA_RESERVED_SHARED STV_DEFAULT"
__nv_reservedSMEM_offset_0_alias:
	.zero		0


//--------------------- .nv.constant0.matmul_kernel --------------------------
	.section	.nv.constant0.matmul_kernel,"a",@progbits
	.sectionflags	@""
	.align	4
.nv.constant0.matmul_kernel:
	.zero		608


//--------------------- SYMBOLS --------------------------

	.type		.nv.reservedSmem.offset0,@object
	.size		.nv.reservedSmem.offset0,0x4
